def matmul_kernel(
    a_ptr,
    b_ptr,
    c_ptr,
    M,
    N,
    K,
    stride_am,
    stride_ak,
    stride_bk,
    stride_bn,
    stride_cm,
    stride_cn,
    BLOCK_M: tl.constexpr,
    BLOCK_N: tl.constexpr,
    BLOCK_K: tl.constexpr,
    GROUP_M: tl.constexpr,
):
    pid = tl.program_id(axis=0)
    num_pid_m = tl.cdiv(M, BLOCK_M)
    num_pid_n = tl.cdiv(N, BLOCK_N)
    num_pid_in_group = GROUP_M * num_pid_n
    group_id = pid // num_pid_in_group
    first_pid_m = group_id * GROUP_M
    group_size_m = min(num_pid_m - first_pid_m, GROUP_M)
    pid_m = first_pid_m + ((pid % num_pid_in_group) % group_size_m)
    pid_n = (pid % num_pid_in_group) // group_size_m

    offs_am = (pid_m * BLOCK_M + tl.arange(0, BLOCK_M)) % M
    offs_bn = (pid_n * BLOCK_N + tl.arange(0, BLOCK_N)) % N
    offs_k = tl.arange(0, BLOCK_K)
    a_ptrs = a_ptr + offs_am[:, None] * stride_am + offs_k[None, :] * stride_ak
    b_ptrs = b_ptr + offs_k[:, None] * stride_bk + offs_bn[None, :] * stride_bn

    acc = tl.zeros((BLOCK_M, BLOCK_N), dtype=tl.float32)
    for kk in range(0, tl.cdiv(K, BLOCK_K)):
        a = tl.load(a_ptrs, mask=offs_k[None, :] < K - kk * BLOCK_K, other=0.0)
        b = tl.load(b_ptrs, mask=offs_k[:, None] < K - kk * BLOCK_K, other=0.0)
        acc = tl.dot(a, b, acc)
        a_ptrs += BLOCK_K * stride_ak
        b_ptrs += BLOCK_K * stride_bk

    c = acc.to(c_ptr.dtype.element_ty)
    offs_cm = pid_m * BLOCK_M + tl.arange(0, BLOCK_M)
    offs_cn = pid_n * BLOCK_N + tl.arange(0, BLOCK_N)
    c_ptrs = c_ptr + offs_cm[:, None] * stride_cm + offs_cn[None, :] * stride_cn
    mask = (offs_cm[:, None] < M) & (offs_cn[None, :] < N)
    tl.store(c_ptrs, c, mask=mask)

# config = {"BLOCK_K": 64, "BLOCK_M": 64, "BLOCK_N": 256, "GROUP_M": 8, "arch": "sm_100", "dtype": "fp32", "num_ctas": 1, "num_stages": 5, "num_warps": 4}
# arch = sm_100


// ===== COMPILED SASS (sm_100a) =====

	.target	sm_100a

	.elftype	@"ET_EXEC"


//--------------------- .note.nv.tkinfo           --------------------------
	.section	.note.nv.tkinfo,"",@"SHT_NOTE"
	.sectionflags	@"SHF_NOTE_NV_TKINFO"
	.tkinfo
        /*0018*/ 	.word	0x00000081
        /*0030*/ 	.string	""
        /*0030*/ 	.string	"ptxas-blackwell"
        /*0030*/ 	.string	"Cuda compilation tools, release 12.9, V12.9.86"
        /*0030*/ 	.string	"Build cuda_12.9.r12.9/compiler.36037853_0"
        /*0030*/ 	.string	"-v  -suppress-debug-info  -lineinfo  -arch sm_100a "



//--------------------- .note.nv.cuver            --------------------------
	.section	.note.nv.cuver,"",@"SHT_NOTE"
	.sectionflags	@"SHF_NOTE_NV_CUVER"
        /*0018*/ 	.short	0x0001
        /*001a*/ 	.short	0x0064
        /*001c*/ 	.short	0x0001
        /*001e*/ 	.short	0x0000
        /*0020*/ 	.short	0x0001
        /*0022*/ 	.short	0x0000


//--------------------- .nv.info                  --------------------------
	.section	.nv.info,"",@"SHT_CUDA_INFO"
	.align	4


	//----- nvinfo : EIATTR_REGCOUNT
	.align		4
        /*0000*/ 	.byte	0x04, 0x2f
        /*0002*/ 	.short	(.L_4 - .L_3)
	.align		4
.L_3:
        /*0004*/ 	.word	index@(matmul_kernel)
        /*0008*/ 	.word	0x000000ff


	//----- nvinfo : EIATTR_FRAME_SIZE
	.align		4
.L_4:
        /*000c*/ 	.byte	0x04, 0x11
        /*000e*/ 	.short	(.L_6 - .L_5)
	.align		4
.L_5:
        /*0010*/ 	.word	index@($__internal_2_$__cuda_sm10x_tcgen05_guardrail_trap_unallocated_columns_being_dealloced)
        /*0014*/ 	.word	0x00000c98


	//----- nvinfo : EIATTR_FRAME_SIZE
	.align		4
.L_6:
        /*0018*/ 	.byte	0x04, 0x11
        /*001a*/ 	.short	(.L_8 - .L_7)
	.align		4
.L_7:
        /*001c*/ 	.word	index@($__internal_1_$__cuda_sm10x_tcgen05_guardrail_trap_phase_invalid_during_alloc)
        /*0020*/ 	.word	0x00000c98


	//----- nvinfo : EIATTR_FRAME_SIZE
	.align		4
.L_8:
        /*0024*/ 	.byte	0x04, 0x11
        /*0026*/ 	.short	(.L_10 - .L_9)
	.align		4
.L_9:
        /*0028*/ 	.word	index@($__internal_0_$__cuda_sm10x_tcgen05_guardrail_trap_col_being_dealloced_not_returned_by_alloc)
        /*002c*/ 	.word	0x00000c98


	//----- nvinfo : EIATTR_FRAME_SIZE
	.align		4
.L_10:
        /*0030*/ 	.byte	0x04, 0x11
        /*0032*/ 	.short	(.L_12 - .L_11)
	.align		4
.L_11:
        /*0034*/ 	.word	index@(matmul_kernel)
        /*0038*/ 	.word	0x00000c98


	//----- nvinfo : EIATTR_MIN_STACK_SIZE
	.align		4
.L_12:
        /*003c*/ 	.byte	0x04, 0x12
        /*003e*/ 	.short	(.L_14 - .L_13)
	.align		4
.L_13:
        /*0040*/ 	.word	index@(matmul_kernel)
        /*0044*/ 	.word	0x00000c98
.L_14:


//--------------------- .nv.info.matmul_kernel    --------------------------
	.section	.nv.info.matmul_kernel,"",@"SHT_CUDA_INFO"
	.sectionflags	@""
	.align	4


	//----- nvinfo : EIATTR_CUDA_API_VERSION
	.align		4
        /*0000*/ 	.byte	0x04, 0x37
        /*0002*/ 	.short	(.L_16 - .L_15)
.L_15:
        /*0004*/ 	.word	0x00000081


	//----- nvinfo : EIATTR_KPARAM_INFO
	.align		4
.L_16:
        /*0008*/ 	.byte	0x04, 0x17
        /*000a*/ 	.short	(.L_18 - .L_17)
.L_17:
        /*000c*/ 	.word	0x00000000
        /*0010*/ 	.short	0x000d
        /*0012*/ 	.short	0x0048
        /*0014*/ 	.byte	0x00, 0xf4, 0x21, 0x00


	//----- nvinfo : EIATTR_KPARAM_INFO
	.align		4
.L_18:
        /*0018*/ 	.byte	0x04, 0x17
        /*001a*/ 	.short	(.L_20 - .L_19)
.L_19:
        /*001c*/ 	.word	0x00000000
        /*0020*/ 	.short	0x000c
        /*0022*/ 	.short	0x0040
        /*0024*/ 	.byte	0x00, 0xf4, 0x21, 0x00


	//----- nvinfo : EIATTR_KPARAM_INFO
	.align		4
.L_20:
        /*0028*/ 	.byte	0x04, 0x17
        /*002a*/ 	.short	(.L_22 - .L_21)
.L_21:
        /*002c*/ 	.word	0x00000000
        /*0030*/ 	.short	0x000b
        /*0032*/ 	.short	0x0038
        /*0034*/ 	.byte	0x00, 0xf0, 0x11, 0x00


	//----- nvinfo : EIATTR_KPARAM_INFO
	.align		4
.L_22:
        /*0038*/ 	.byte	0x04, 0x17
        /*003a*/ 	.short	(.L_24 - .L_23)
.L_23:
        /*003c*/ 	.word	0x00000000
        /*0040*/ 	.short	0x000a
        /*0042*/ 	.short	0x0034
        /*0044*/ 	.byte	0x00, 0xf0, 0x11, 0x00


	//----- nvinfo : EIATTR_KPARAM_INFO
	.align		4
.L_24:
        /*0048*/ 	.byte	0x04, 0x17
        /*004a*/ 	.short	(.L_26 - .L_25)
.L_25:
        /*004c*/ 	.word	0x00000000
        /*0050*/ 	.short	0x0009
        /*0052*/ 	.short	0x0030
        /*0054*/ 	.byte	0x00, 0xf0, 0x11, 0x00


	//----- nvinfo : EIATTR_KPARAM_INFO
	.align		4
.L_26:
        /*0058*/ 	.byte	0x04, 0x17
        /*005a*/ 	.short	(.L_28 - .L_27)
.L_27:
        /*005c*/ 	.word	0x00000000
        /*0060*/ 	.short	0x0008
        /*0062*/ 	.short	0x002c
        /*0064*/ 	.byte	0x00, 0xf0, 0x11, 0x00


	//----- nvinfo : EIATTR_KPARAM_INFO
	.align		4
.L_28:
        /*0068*/ 	.byte	0x04, 0x17
        /*006a*/ 	.short	(.L_30 - .L_29)
.L_29:
        /*006c*/ 	.word	0x00000000
        /*0070*/ 	.short	0x0007
        /*0072*/ 	.short	0x0028
        /*0074*/ 	.byte	0x00, 0xf0, 0x11, 0x00


	//----- nvinfo : EIATTR_KPARAM_INFO
	.align		4
.L_30:
        /*0078*/ 	.byte	0x04, 0x17
        /*007a*/ 	.short	(.L_32 - .L_31)
.L_31:
        /*007c*/ 	.word	0x00000000
        /*0080*/ 	.short	0x0006
        /*0082*/ 	.short	0x0024
        /*0084*/ 	.byte	0x00, 0xf0, 0x11, 0x00


	//----- nvinfo : EIATTR_KPARAM_INFO
	.align		4
.L_32:
        /*0088*/ 	.byte	0x04, 0x17
        /*008a*/ 	.short	(.L_34 - .L_33)
.L_33:
        /*008c*/ 	.word	0x00000000
        /*0090*/ 	.short	0x0005
        /*0092*/ 	.short	0x0020
        /*0094*/ 	.byte	0x00, 0xf0, 0x11, 0x00


	//----- nvinfo : EIATTR_KPARAM_INFO
	.align		4
.L_34:
        /*0098*/ 	.byte	0x04, 0x17
        /*009a*/ 	.short	(.L_36 - .L_35)
.L_35:
        /*009c*/ 	.word	0x00000000
        /*00a0*/ 	.short	0x0004
        /*00a2*/ 	.short	0x001c
        /*00a4*/ 	.byte	0x00, 0xf0, 0x11, 0x00


	//----- nvinfo : EIATTR_KPARAM_INFO
	.align		4
.L_36:
        /*00a8*/ 	.byte	0x04, 0x17
        /*00aa*/ 	.short	(.L_38 - .L_37)
.L_37:
        /*00ac*/ 	.word	0x00000000
        /*00b0*/ 	.short	0x0003
        /*00b2*/ 	.short	0x0018
        /*00b4*/ 	.byte	0x00, 0xf0, 0x11, 0x00


	//----- nvinfo : EIATTR_KPARAM_INFO
	.align		4
.L_38:
        /*00b8*/ 	.byte	0x04, 0x17
        /*00ba*/ 	.short	(.L_40 - .L_39)
.L_39:
        /*00bc*/ 	.word	0x00000000
        /*00c0*/ 	.short	0x0002
        /*00c2*/ 	.short	0x0010
        /*00c4*/ 	.byte	0x00, 0xf4, 0x21, 0x00


	//----- nvinfo : EIATTR_KPARAM_INFO
	.align		4
.L_40:
        /*00c8*/ 	.byte	0x04, 0x17
        /*00ca*/ 	.short	(.L_42 - .L_41)
.L_41:
        /*00cc*/ 	.word	0x00000000
        /*00d0*/ 	.short	0x0001
        /*00d2*/ 	.short	0x0008
        /*00d4*/ 	.byte	0x00, 0xf4, 0x21, 0x00


	//----- nvinfo : EIATTR_KPARAM_INFO
	.align		4
.L_42:
        /*00d8*/ 	.byte	0x04, 0x17
        /*00da*/ 	.short	(.L_44 - .L_43)
.L_43:
        /*00dc*/ 	.word	0x00000000
        /*00e0*/ 	.short	0x0000
        /*00e2*/ 	.short	0x0000
        /*00e4*/ 	.byte	0x00, 0xf4, 0x21, 0x00


	//----- nvinfo : EIATTR_AT_ENTRY_FRAGMENTS
	.align		4
.L_44:
        /*00e8*/ 	.byte	0x04, 0x4f
        /*00ea*/ 	.short	(.L_46 - .L_45)


	//   ....[0]....
.L_45:
        /*00ec*/ 	.word	0x00000004


	//----- nvinfo : EIATTR_RESERVED_SMEM_USED
	.align		4
.L_46:
        /*00f0*/ 	.byte	0x01, 0x41
	.zero		2


	//----- nvinfo : EIATTR_SPARSE_MMA_MASK
	.align		4
        /*00f4*/ 	.byte	0x03, 0x50
        /*00f6*/ 	.short	0x0000


	//----- nvinfo : EIATTR_TCGEN05_1CTA_USED
	.align		4
        /*00f8*/ 	.byte	0x01, 0x51
	.zero		2


	//----- nvinfo : EIATTR_MAXREG_COUNT
	.align		4
        /*00fc*/ 	.byte	0x03, 0x1b
        /*00fe*/ 	.short	0x00ff


	//----- nvinfo : EIATTR_NUM_BARRIERS
	.align		4
        /*0100*/ 	.byte	0x02, 0x4c
        /*0102*/ 	.byte	0x01
	.zero		1


	//----- nvinfo : EIATTR_ANNOTATIONS
	.align		4
        /*0104*/ 	.byte	0x04, 0x55
        /*0106*/ 	.short	(.L_48 - .L_47)


	//   ....[0]....
.L_47:
        /*0108*/ 	.word	0x00000001
        /*010c*/ 	.byte	0x70, 0x03, 0x00, 0x00, 0x01, 0x00, 0x00, 0x00, 0xe0, 0x03, 0x00, 0x00, 0x01, 0x00, 0x00, 0x00
        /* <DEDUP_REMOVED lines=1035> */
        /*41cc*/ 	.byte	0x40, 0x47, 0x02, 0x00, 0x01, 0x00, 0x00, 0x00, 0x50, 0x47, 0x02, 0x00


	//----- nvinfo : EIATTR_INT_WARP_WIDE_INSTR_OFFSETS
	.align		4
.L_48:
        /*41d8*/ 	.byte	0x04, 0x31
        /*41da*/ 	.short	(.L_50 - .L_49)


	//   ....[0]....
.L_49:
        /*41dc*/ 	.word	0x0000bda0


	//   ....[1]....
        /*41e0*/ 	.word	0x0000c460


	//   ....[2]....
        /*41e4*/ 	.word	0x0000c540


	//   ....[3]....
        /*41e8*/ 	.word	0x00024be0


	//   ....[4]....
        /*41ec*/ 	.word	0x00024c30


	//----- nvinfo : EIATTR_COOP_GROUP_MASK_REGIDS
	.align		4
.L_50:
        /*41f0*/ 	.byte	0x04, 0x29
        /*41f2*/ 	.short	(.L_52 - .L_51)


	//   ....[0]....
.L_51:
        /*41f4*/ 	.word	0xffffffff


	//   ....[1]....
        /*41f8*/ 	.word	0xffffffff


	//   ....[2]....
        /*41fc*/ 	.word	0xffffffff


	//   ....[3]....
        /*4200*/ 	.word	0xffffffff


	//----- nvinfo : EIATTR_COOP_GROUP_INSTR_OFFSETS
	.align		4
.L_52:
        /*4204*/ 	.byte	0x04, 0x28
        /*4206*/ 	.short	(.L_54 - .L_53)


	//   ....[0]....
.L_53:
        /*4208*/ 	.word	0x00000070


	//   ....[1]....
        /*420c*/ 	.word	0x00000330


	//   ....[2]....
        /*4210*/ 	.word	0x00024a70


	//   ....[3]....
        /*4214*/ 	.word	0x00024ce0


	//----- nvinfo : EIATTR_VRC_CTA_INIT_COUNT
	.align		4
.L_54:
        /*4218*/ 	.byte	0x02, 0x4a
        /*421a*/ 	.byte	0x80
	.zero		1


	//----- nvinfo : EIATTR_MBARRIER_INSTR_OFFSETS
	.align		4
        /*421c*/ 	.byte	0x04, 0x39
        /*421e*/ 	.short	(.L_56 - .L_55)


	//   ....[0]....
.L_55:
        /*4220*/ 	.word	0x0000c520
        /*4224*/ 	.word	0x000000ff
        /*4228*/ 	.word	0x00000000
        /*422c*/ 	.short	0x0100
        /*422e*/ 	.byte	0x0d
	.zero		1


	//   ....[1]....
        /*4230*/ 	.word	0x0000c5e0
        /*4234*/ 	.word	0x000000ff
        /*4238*/ 	.word	0x00064008
        /*423c*/ 	.short	0x0100
        /*423e*/ 	.byte	0x0b
	.zero		1


	//   ....[2]....
        /*4240*/ 	.word	0x0001d260
        /*4244*/ 	.word	0x000000ff
        /*4248*/ 	.word	0x00000000
        /*424c*/ 	.short	0x010a
        /*424e*/ 	.byte	0x1c
	.zero		1


	//   ....[3]....
        /*4250*/ 	.word	0x000203b0
        /*4254*/ 	.word	0x000000ff
        /*4258*/ 	.word	0x00000000
        /*425c*/ 	.short	0x010a
        /*425e*/ 	.byte	0x0d
	.zero		1


	//   ....[4]....
        /*4260*/ 	.word	0x00020510
        /*4264*/ 	.word	0x000000ff
        /*4268*/ 	.word	0x00064000
        /*426c*/ 	.short	0x0108
        /*426e*/ 	.byte	0x0b
	.zero		1


	//   ....[5]....
        /*4270*/ 	.word	0x000205c0
        /*4274*/ 	.word	0x000000ff
        /*4278*/ 	.word	0x00064008
        /*427c*/ 	.short	0x0108
        /*427e*/ 	.byte	0x0b
	.zero		1


	//   ....[6]....
        /*4280*/ 	.word	0x00024d00
        /*4284*/ 	.word	0x000000ff
        /*4288*/ 	.word	0x00000000
        /*428c*/ 	.short	0x010a
        /*428e*/ 	.byte	0x1c
	.zero		1


	//   ....[7]....
        /*4290*/ 	.word	0x00024d30
        /*4294*/ 	.word	0x000000ff
        /*4298*/ 	.word	0x00000000
        /*429c*/ 	.short	0x010a
        /*429e*/ 	.byte	0x0d
	.zero		1


	//----- nvinfo : EIATTR_NUM_MBARRIERS
	.align		4
.L_56:
        /*42a0*/ 	.byte	0x03, 0x38
        /*42a2*/ 	.short	0x0002


	//----- nvinfo : EIATTR_EXIT_INSTR_OFFSETS
	.align		4
        /*42a4*/ 	.byte	0x04, 0x1c
        /*42a6*/ 	.short	(.L_58 - .L_57)


	//   ....[0]....
.L_57:
        /*42a8*/ 	.word	0x00024cf0


	//----- nvinfo : EIATTR_REQNTID
	.align		4
.L_58:
        /*42ac*/ 	.byte	0x04, 0x10
        /*42ae*/ 	.short	(.L_60 - .L_59)
.L_59:
        /*42b0*/ 	.word	0x00000080
        /*42b4*/ 	.word	0x00000001
        /*42b8*/ 	.word	0x00000001


	//----- nvinfo : EIATTR_CRS_STACK_SIZE
	.align		4
.L_60:
        /*42bc*/ 	.byte	0x04, 0x1e
        /*42be*/ 	.short	(.L_62 - .L_61)
.L_61:
        /*42c0*/ 	.word	0x00000000


	//----- nvinfo : EIATTR_CBANK_PARAM_SIZE
	.align		4
.L_62:
        /*42c4*/ 	.byte	0x03, 0x19
        /*42c6*/ 	.short	0x0050


	//----- nvinfo : EIATTR_PARAM_CBANK
	.align		4
        /*42c8*/ 	.byte	0x04, 0x0a
        /*42ca*/ 	.short	(.L_64 - .L_63)
	.align		4
.L_63:
        /*42cc*/ 	.word	index@(.nv.constant0.matmul_kernel)
        /*42d0*/ 	.short	0x0380
        /*42d2*/ 	.short	0x0050


	//----- nvinfo : EIATTR_SW_WAR
	.align		4
.L_64:
        /*42d4*/ 	.byte	0x04, 0x36
        /*42d6*/ 	.short	(.L_66 - .L_65)
.L_65:
        /*42d8*/ 	.word	0x00000008
.L_66:


//--------------------- .nv.compat                --------------------------
	.section	.nv.compat,"",@"SHT_CUDA_COMPAT_INFO"
	.align	4
        /*0000*/ 	.byte	0x02, 0x02, 0x02, 0x00, 0x02, 0x05, 0x05, 0x00, 0x02, 0x03, 0x00, 0x00, 0x02, 0x06, 0x01, 0x00


//--------------------- .nv.callgraph             --------------------------
	.section	.nv.callgraph,"",@"SHT_CUDA_CALLGRAPH"
	.align	4
	.sectionentsize	8
	.align		4
        /*0000*/ 	.word	0x00000000
	.align		4
        /*0004*/ 	.word	0xffffffff
	.align		4
        /*0008*/ 	.word	0x00000000
	.align		4
        /*000c*/ 	.word	0xfffffffe
	.align		4
        /*0010*/ 	.word	0x00000000
	.align		4
        /*0014*/ 	.word	0xfffffffd
	.align		4
        /*0018*/ 	.word	0x00000000
	.align		4
        /*001c*/ 	.word	0xfffffffc


//--------------------- .text.matmul_kernel       --------------------------
	.section	.text.matmul_kernel,"ax",@progbits
	.align	128
        .global         matmul_kernel
        .type           matmul_kernel,@function
        .size           matmul_kernel,(.L_x_20 - matmul_kernel)
        .other          matmul_kernel,@"STO_CUDA_ENTRY STV_DEFAULT"
matmul_kernel:
.text.matmul_kernel:
[----:B------:R-:W1:Y:S01]  /*0000*/  LDC R1, c[0x0][0x37c] ;  /* 0x0000df00ff017b82 */ /* 0x000e620000000800 */
[----:B------:R-:W2:Y:S01]  /*0010*/  S2R R0, SR_TID.X ;  /* 0x0000000000007919 */ /* 0x000ea20000002100 */
[----:B-1----:R-:W-:Y:S01]  /*0020*/  VIADD R1, R1, 0xfffff368 ;  /* 0xfffff36801017836 */ /* 0x002fe20000000000 */
[----:B--2---:R-:W-:-:S13]  /*0030*/  ISETP.GE.U32.AND P0, PT, R0, 0x20, PT ;  /* 0x000000200000780c */ /* 0x004fda0003f06070 */
[----:B------:R-:W-:Y:S02]  /*0040*/  VOTEU.ANY UP0, P0 ;  /* 0x0000000000ff7886 */ /* 0x000fe40000000100 */
[----:B------:R-:W-:Y:S05]  /*0050*/  BRA.U UP0, `(.L_x_0) ;  /* 0x0000000100b87547 */ /* 0x000fea000b800000 */
[----:B------:R-:W1:Y:S01]  /*0060*/  S2UR UR6, SR_CgaCtaId ;  /* 0x00000000000679c3 */ /* 0x000e620000008800 */
[----:B------:R-:W-:Y:S01]  /*0070*/  NOP ;  /* 0x0000000000007918 */ /* 0x000fe20000000000 */
[----:B------:R-:W-:Y:S02]  /*0080*/  UMOV UR4, 0x40 ;  /* 0x0000004000047882 */ /* 0x000fe40000000000 */
[----:B-1----:R-:W-:-:S09]  /*0090*/  ULEA UR4, UR6, UR4, 0x18 ;  /* 0x0000000406047291 */ /* 0x002fd2000f8ec0ff */
[----:B------:R-:W1:Y:S01]  /*00a0*/  LDS.U8 R0, [UR4] ;  /* 0x00000004ff007984 */ /* 0x000e620008000000 */
[----:B------:R-:W-:Y:S02]  /*00b0*/  UMOV UR4, 0x400 ;  /* 0x0000040000047882 */ /* 0x000fe40000000000 */
[----:B------:R-:W-:Y:S01]  /*00c0*/  ULEA UR4, UR6, UR4, 0x18 ;  /* 0x0000000406047291 */ /* 0x000fe2000f8ec0ff */
[----:B-1----:R-:W-:-:S13]  /*00d0*/  ISETP.NE.AND P0, PT, R0, RZ, PT ;  /* 0x000000ff0000720c */ /* 0x002fda0003f05270 */
[----:B------:R-:W-:Y:S05]  /*00e0*/  @P0 BRA `(.L_x_1) ;  /* 0x00000000007c0947 */ /* 0x000fea0003800000 */
[----:B------:R-:W-:-:S13]  /*00f0*/  ELECT P0, URZ, PT ;  /* 0x0000000000ff782f */ /* 0x000fda0003800000 */
[----:B------:R-:W-:Y:S05]  /*0100*/  @!P0 BRA `(.L_x_2) ;  /* 0x0000000000848947 */ /* 0x000fea0003800000 */
[----:B------:R-:W-:Y:S01]  /*0110*/  UMOV UR5, 0x8 ;  /* 0x0000000800057882 */ /* 0x000fe20000000000 */
[----:B------:R-:W-:Y:S02]  /*0120*/  IMAD.MOV.U32 R4, RZ, RZ, 0x1 ;  /* 0x00000001ff047424 */ /* 0x000fe400078e00ff */
[----:B------:R-:W-:Y:S02]  /*0130*/  IMAD.MOV.U32 R5, RZ, RZ, 0xff ;  /* 0x000000ffff057424 */ /* 0x000fe400078e00ff */
[----:B------:R-:W-:Y:S04]  /*0140*/  DEPBAR.LE SB1, 0x36 ;  /* 0x00009d800000791a */ /* 0x000fe80000000000 */
[----:B------:R-:W1:Y:S02]  /*0150*/  UTCATOMSWS.FIND_AND_SET.ALIGN UP1, UR5, UR5 ;  /* 0x00000005000575e3 */ /* 0x000e640008020800 */
[----:B-1----:R-:W-:-:S04]  /*0160*/  PLOP3.LUT P0, PT, PT, PT, UP1, 0x80, 0x8 ;  /* 0x000000000008781c */ /* 0x002fc80003f0f018 */
[----:B------:R-:W-:-:S04]  /*0170*/  SEL R0, RZ, 0xffffffff, !P0 ;  /* 0xffffffffff007807 */ /* 0x000fc80004000000 */
[----:B------:R-:W-:Y:S01]  /*0180*/  ISETP.NE.AND P0, PT, R0, RZ, PT ;  /* 0x000000ff0000720c */ /* 0x000fe20003f05270 */
[----:B------:R-:W-:-:S12]  /*0190*/  IMAD.U32 R0, RZ, RZ, UR5 ;  /* 0x00000005ff007e24 */ /* 0x000fd8000f8e00ff */
[----:B------:R-:W-:Y:S05]  /*01a0*/  @P0 BRA `(.L_x_3) ;  /* 0x0000000000240947 */ /* 0x000fea0003800000 */
.L_x_4:
[----:B------:R-:W-:Y:S05]  /*01b0*/  NANOSLEEP 0x64 ;  /* 0x000000640000795d */ /* 0x000fea0003800000 */
[----:B------:R-:W-:-:S05]  /*01c0*/  UMOV UR5, 0x8 ;  /* 0x0000000800057882 */ /* 0x000fca0000000000 */
[----:B------:R-:W-:Y:S04]  /*01d0*/  DEPBAR.LE SB1, 0x36 ;  /* 0x00009d800000791a */ /* 0x000fe80000000000 */
[----:B------:R-:W1:Y:S02]  /*01e0*/  UTCATOMSWS.FIND_AND_SET.ALIGN UP1, UR5, UR5 ;  /* 0x00000005000575e3 */ /* 0x000e640008020800 */
[----:B-1----:R-:W-:-:S04]  /*01f0*/  PLOP3.LUT P0, PT, PT, PT, UP1, 0x80, 0x8 ;  /* 0x000000000008781c */ /* 0x002fc80003f0f018 */
[----:B------:R-:W-:-:S04]  /*0200*/  SEL R0, RZ, 0xffffffff, !P0 ;  /* 0xffffffffff007807 */ /* 0x000fc80004000000 */
[----:B------:R-:W-:Y:S01]  /*0210*/  ISETP.NE.AND P0, PT, R0, RZ, PT ;  /* 0x000000ff0000720c */ /* 0x000fe20003f05270 */
[----:B------:R-:W-:-:S12]  /*0220*/  IMAD.U32 R0, RZ, RZ, UR5 ;  /* 0x00000005ff007e24 */ /* 0x000fd8000f8e00ff */
[----:B------:R-:W-:Y:S05]  /*0230*/  @!P0 BRA `(.L_x_4) ;  /* 0xfffffffc00dc8947 */ /* 0x000fea000383ffff */
.L_x_3:
[C---:B------:R-:W-:Y:S01]  /*0240*/  VIADD R3, R0.reuse, 0x10 ;  /* 0x0000001000037836 */ /* 0x040fe20000000000 */
[----:B------:R-:W-:Y:S01]  /*0250*/  UMOV UR5, 0x50 ;  /* 0x0000005000057882 */ /* 0x000fe20000000000 */
[----:B------:R-:W-:Y:S01]  /*0260*/  SHF.L.U32 R2, R5, R0, RZ ;  /* 0x0000000005027219 */ /* 0x000fe200000006ff */
[----:B------:R-:W-:Y:S01]  /*0270*/  ULEA UR5, UR6, UR5, 0x18 ;  /* 0x0000000506057291 */ /* 0x000fe2000f8ec0ff */
[----:B------:R-:W-:Y:S01]  /*0280*/  IMAD.SHL.U32 R0, R0, 0x20, RZ ;  /* 0x0000002000007824 */ /* 0x000fe200078e00ff */
[----:B------:R-:W-:-:S04]  /*0290*/  SHF.L.U32 R3, R4, R3, RZ ;  /* 0x0000000304037219 */ /* 0x000fc800000006ff */
[----:B------:R-:W-:-:S05]  /*02a0*/  LOP3.LUT R2, R3, R2, RZ, 0xfc, !PT ;  /* 0x0000000203027212 */ /* 0x000fca00078efcff */
[----:B------:R1:W-:Y:S04]  /*02b0*/  ATOMS.OR RZ, [UR5], R2 ;  /* 0x00000002ffff798c */ /* 0x0003e8000b000005 */
[----:B------:R1:W-:Y:S01]  /*02c0*/  STS [UR4], R0 ;  /* 0x00000000ff007988 */ /* 0x0003e20008000804 */
[----:B------:R-:W-:Y:S05]  /*02d0*/  BRA `(.L_x_2) ;  /* 0x0000000000107947 */ /* 0x000fea0003800000 */
.L_x_1:
[----:B------:R-:W-:Y:S01]  /*02e0*/  IMAD.MOV.U32 R0, RZ, RZ, -0x1 ;  /* 0xffffffffff007424 */ /* 0x000fe200078e00ff */
[----:B------:R-:W-:-:S04]  /*02f0*/  MOV R2, 0x320 ;  /* 0x0000032000027802 */ /* 0x000fc80000000f00 */
[----:B------:R1:W-:Y:S03]  /*0300*/  STS [UR4], R0 ;  /* 0x00000000ff007988 */ /* 0x0003e60008000804 */
[----:B-1----:R-:W-:Y:S05]  /*0310*/  CALL.REL.NOINC `($__internal_1_$__cuda_sm10x_tcgen05_guardrail_trap_phase_invalid_during_alloc) ;  /* 0x00000248009c7944 */ /* 0x002fea0003c00000 */
.L_x_2:
[----:B------:R-:W-:Y:S05]  /*0320*/  WARPSYNC.ALL ;  /* 0x0000000000007948 */ /* 0x000fea0003800000 */
[----:B------:R-:W-:Y:S01]  /*0330*/  NOP ;  /* 0x0000000000007918 */ /* 0x000fe20000000000 */
.L_x_0:
[----:B------:R-:W2:Y:S01]  /*0340*/  LDC.64 R8, c[0x0][0x398] ;  /* 0x0000e600ff087b82 */ /* 0x000ea20000000a00 */
[----:B------:R-:W3:Y:S01]  /*0350*/  S2R R10, SR_CTAID.X ;  /* 0x00000000000a7919 */ /* 0x000ee20000002500 */
[----:B------:R-:W4:Y:S01]  /*0360*/  S2R R132, SR_TID.X ;  /* 0x0000000000847919 */ /* 0x000f220000002100 */
[----:B------:R5:W-:Y:S05]  /*0370*/  STL [R1+0x94c], R4 ;  /* 0x00094c0401007387 */ /* 0x000bea0000100800 */
[----:B------:R-:W1:Y:S01]  /*0380*/  S2UR UR5, SR_CgaCtaId ;  /* 0x00000000000579c3 */ /* 0x000e620000008800 */
[----:B------:R-:W-:Y:S01]  /*0390*/  UMOV UR11, 0x400 ;  /* 0x00000400000b7882 */ /* 0x000fe20000000000 */
[----:B------:R-:W1:Y:S01]  /*03a0*/  LDCU.128 UR12, c[0x0][0x380] ;  /* 0x00007000ff0c77ac */ /* 0x000e620008000c00 */
[----:B------:R-:W1:Y:S01]  /*03b0*/  LDCU UR4, c[0x0][0x3a0] ;  /* 0x00007400ff0477ac */ /* 0x000e620008000800 */
[----:B------:R-:W1:Y:S02]  /*03c0*/  LDCU UR18, c[0x0][0x3a0] ;  /* 0x00007400ff1277ac */ /* 0x000e640008000800 */
[----:B-12---:R-:W-:Y:S01]  /*03d0*/  VIADD R0, R9, 0xff ;  /* 0x000000ff09007836 */ /* 0x006fe20000000000 */
[----:B------:R1:W-:Y:S01]  /*03e0*/  STL [R1+0x950], R9 ;  /* 0x0009500901007387 */ /* 0x0003e20000100800 */
[----:B------:R-:W2:Y:S03]  /*03f0*/  LDCU UR8, c[0x0][0x3b0] ;  /* 0x00007600ff0877ac */ /* 0x000ea60008000800 */
[----:B------:R-:W-:-:S04]  /*0400*/  SHF.R.S32.HI R3, RZ, 0x1f, R0 ;  /* 0x0000001fff037819 */ /* 0x000fc80000011400 */
[----:B------:R-:W-:Y:S02]  /*0410*/  LEA.HI R3, R3, R0, RZ, 0x8 ;  /* 0x0000000003037211 */ /* 0x000fe400078f40ff */
[----:B---3--:R-:W-:Y:S02]  /*0420*/  IABS R12, R10 ;  /* 0x0000000a000c7213 */ /* 0x008fe40000000000 */
[----:B------:R-:W-:Y:S02]  /*0430*/  SHF.R.S32.HI R3, RZ, 0x8, R3 ;  /* 0x00000008ff037819 */ /* 0x000fe40000011403 */
[----:B----4-:R-:W-:-:S03]  /*0440*/  LOP3.LUT R252, R132, 0x3f, RZ, 0xc0, !PT ;  /* 0x0000003f84fc7812 */ /* 0x010fc600078ec0ff */
[----:B------:R-:W-:-:S05]  /*0450*/  IMAD.SHL.U32 R5, R3, 0x8, RZ ;  /* 0x0000000803057824 */ /* 0x000fca00078e00ff */
[-C--:B------:R-:W-:Y:S02]  /*0460*/  IABS R7, R5.reuse ;  /* 0x0000000500077213 */ /* 0x080fe40000000000 */
[----:B------:R-:W-:Y:S02]  /*0470*/  IABS R13, R5 ;  /* 0x00000005000d7213 */ /* 0x000fe40000000000 */
[----:B------:R-:W3:Y:S08]  /*0480*/  I2F.RP R0, R7 ;  /* 0x0000000700007306 */ /* 0x000ef00000209400 */
[----:B---3--:R-:W3:Y:S02]  /*0490*/  MUFU.RCP R0, R0 ;  /* 0x0000000000007308 */ /* 0x008ee40000001000 */
[----:B---3--:R-:W-:-:S02]  /*04a0*/  VIADD R2, R0, 0xffffffe ;  /* 0x0ffffffe00027836 */ /* 0x008fc40000000000 */
[----:B------:R-:W-:-:S04]  /*04b0*/  IMAD.MOV R0, RZ, RZ, -R13 ;  /* 0x000000ffff007224 */ /* 0x000fc800078e0a0d */
[----:B------:R3:W4:Y:S02]  /*04c0*/  F2I.FTZ.U32.TRUNC.NTZ R3, R2 ;  /* 0x0000000200037305 */ /* 0x000724000021f000 */
[----:B---3--:R-:W-:Y:S02]  /*04d0*/  IMAD.MOV.U32 R2, RZ, RZ, RZ ;  /* 0x000000ffff027224 */ /* 0x008fe400078e00ff */
[----:B----4-:R-:W-:-:S04]  /*04e0*/  IMAD.MOV R6, RZ, RZ, -R3 ;  /* 0x000000ffff067224 */ /* 0x010fc800078e0a03 */
[----:B------:R-:W-:Y:S02]  /*04f0*/  IMAD R11, R6, R7, RZ ;  /* 0x00000007060b7224 */ /* 0x000fe400078e02ff */
[----:B------:R-:W-:Y:S02]  /*0500*/  IMAD.MOV.U32 R6, RZ, RZ, R12 ;  /* 0x000000ffff067224 */ /* 0x000fe400078e000c */
[----:B------:R-:W-:-:S06]  /*0510*/  IMAD.HI.U32 R3, R3, R11, R2 ;  /* 0x0000000b03037227 */ /* 0x000fcc00078e0002 */
[----:B------:R-:W-:-:S04]  /*0520*/  IMAD.HI.U32 R3, R3, R6, RZ ;  /* 0x0000000603037227 */ /* 0x000fc800078e00ff */
[----:B------:R-:W-:Y:S01]  /*0530*/  IMAD R0, R3, R0, R6 ;  /* 0x0000000003007224 */ /* 0x000fe200078e0206 */
[----:B------:R-:W-:Y:S01]  /*0540*/  IABS R6, R9 ;  /* 0x0000000900067213 */ /* 0x000fe20000000000 */
[----:B------:R-:W-:Y:S03]  /*0550*/  BAR.SYNC.DEFER_BLOCKING 0x0 ;  /* 0x0000000000007b1d */ /* 0x000fe60000010000 */
[----:B------:R-:W-:-:S13]  /*0560*/  ISETP.GT.U32.AND P1, PT, R7, R0, PT ;  /* 0x000000000700720c */ /* 0x000fda0003f24070 */
[----:B------:R-:W-:Y:S02]  /*0570*/  @!P1 IMAD.IADD R0, R0, 0x1, -R7 ;  /* 0x0000000100009824 */ /* 0x000fe400078e0a07 */
[----:B------:R-:W-:Y:S01]  /*0580*/  @!P1 VIADD R3, R3, 0x1 ;  /* 0x0000000103039836 */ /* 0x000fe20000000000 */
[----:B------:R-:W-:Y:S02]  /*0590*/  ISETP.NE.AND P1, PT, R5, RZ, PT ;  /* 0x000000ff0500720c */ /* 0x000fe40003f25270 */
[----:B------:R-:W-:Y:S02]  /*05a0*/  ISETP.GE.U32.AND P0, PT, R0, R7, PT ;  /* 0x000000070000720c */ /* 0x000fe40003f06070 */
[----:B------:R-:W-:Y:S01]  /*05b0*/  LOP3.LUT R0, R10, R5, RZ, 0x3c, !PT ;  /* 0x000000050a007212 */ /* 0x000fe200078e3cff */
[----:B------:R-:W3:Y:S03]  /*05c0*/  I2F.RP R7, R6 ;  /* 0x0000000600077306 */ /* 0x000ee60000209400 */
[----:B------:R-:W-:Y:S01]  /*05d0*/  ISETP.GE.AND P2, PT, R0, RZ, PT ;  /* 0x000000ff0000720c */ /* 0x000fe20003f46270 */
[----:B------:R-:W-:-:S06]  /*05e0*/  VIADD R0, R8, 0x3f ;  /* 0x0000003f08007836 */ /* 0x000fcc0000000000 */
[----:B------:R-:W-:-:S04]  /*05f0*/  @P0 VIADD R3, R3, 0x1 ;  /* 0x0000000103030836 */ /* 0x000fc80000000000 */
[----:B------:R-:W-:Y:S01]  /*0600*/  IMAD.MOV.U32 R2, RZ, RZ, R3 ;  /* 0x000000ffff027224 */ /* 0x000fe200078e0003 */
[----:B------:R-:W-:Y:S01]  /*0610*/  SHF.R.S32.HI R3, RZ, 0x1f, R0 ;  /* 0x0000001fff037819 */ /* 0x000fe20000011400 */
[----:B---3--:R-:W-:Y:S02]  /*0620*/  MUFU.RCP R7, R7 ;  /* 0x0000000700077308 */ /* 0x008fe40000001000 */
[----:B------:R-:W-:Y:S01]  /*0630*/  @!P2 IMAD.MOV R2, RZ, RZ, -R2 ;  /* 0x000000ffff02a224 */ /* 0x000fe200078e0a02 */
[----:B------:R-:W-:Y:S02]  /*0640*/  @!P1 LOP3.LUT R2, RZ, R5, RZ, 0x33, !PT ;  /* 0x00000005ff029212 */ /* 0x000fe400078e33ff */
[----:B------:R-:W-:-:S03]  /*0650*/  LEA.HI R3, R3, R0, RZ, 0x6 ;  /* 0x0000000003037211 */ /* 0x000fc600078f30ff */
[----:B------:R-:W-:Y:S02]  /*0660*/  IMAD.SHL.U32 R14, R2, 0x8, RZ ;  /* 0x00000008020e7824 */ /* 0x000fe400078e00ff */
[----:B------:R-:W-:-:S03]  /*0670*/  IMAD.MOV R2, RZ, RZ, -R2 ;  /* 0x000000ffff027224 */ /* 0x000fc600078e0a02 */
[----:B------:R-:W-:Y:S01]  /*0680*/  LEA.HI.SX32 R3, R3, -R14, 0x1a ;  /* 0x8000000e03037211 */ /* 0x000fe200078fd2ff */
[----:B------:R-:W-:Y:S01]  /*0690*/  IMAD R15, R5, R2, R10 ;  /* 0x00000002050f7224 */ /* 0x000fe200078e020a */
[----:B------:R-:W-:Y:S01]  /*06a0*/  IABS R10, R8 ;  /* 0x00000008000a7213 */ /* 0x000fe20000000000 */
[----:B------:R-:W-:Y:S01]  /*06b0*/  IMAD.MOV.U32 R2, RZ, RZ, RZ ;  /* 0x000000ffff027224 */ /* 0x000fe200078e00ff */
[----:B------:R-:W-:Y:S02]  /*06c0*/  VIMNMX R16, PT, PT, R3, 0x8, PT ;  /* 0x0000000803107848 */ /* 0x000fe40003fe0100 */
[----:B------:R-:W-:Y:S02]  /*06d0*/  IABS R13, R15 ;  /* 0x0000000f000d7213 */ /* 0x000fe40000000000 */
[----:B------:R-:W-:-:S04]  /*06e0*/  IABS R11, R16 ;  /* 0x00000010000b7213 */ /* 0x000fc80000000000 */
[----:B------:R-:W3:Y:S08]  /*06f0*/  I2F.RP R0, R11 ;  /* 0x0000000b00007306 */ /* 0x000ef00000209400 */
[----:B---3--:R-:W3:Y:S02]  /*0700*/  MUFU.RCP R0, R0 ;  /* 0x0000000000007308 */ /* 0x008ee40000001000 */
[----:B---3--:R-:W-:Y:S01]  /*0710*/  VIADD R3, R0, 0xffffffe ;  /* 0x0ffffffe00037836 */ /* 0x008fe20000000000 */
[----:B------:R-:W-:-:S05]  /*0720*/  IABS R0, R16 ;  /* 0x0000001000007213 */ /* 0x000fca0000000000 */
[----:B------:R-:W3:Y:S01]  /*0730*/  F2I.FTZ.U32.TRUNC.NTZ R3, R3 ;  /* 0x0000000300037305 */ /* 0x000ee2000021f000 */
[----:B------:R-:W-:Y:S02]  /*0740*/  IMAD.MOV R0, RZ, RZ, -R0 ;  /* 0x000000ffff007224 */ /* 0x000fe400078e0a00 */
[----:B---3--:R-:W-:-:S04]  /*0750*/  IMAD.MOV R12, RZ, RZ, -R3 ;  /* 0x000000ffff0c7224 */ /* 0x008fc800078e0a03 */
[----:B------:R-:W-:Y:S02]  /*0760*/  IMAD R5, R12, R11, RZ ;  /* 0x0000000b0c057224 */ /* 0x000fe400078e02ff */
[----:B------:R-:W-:Y:S02]  /*0770*/  VIADD R12, R7, 0xffffffe ;  /* 0x0ffffffe070c7836 */ /* 0x000fe40000000000 */
[----:B------:R-:W-:-:S04]  /*0780*/  IMAD.HI.U32 R2, R3, R5, R2 ;  /* 0x0000000503027227 */ /* 0x000fc800078e0002 */
[----:B------:R-:W-:Y:S02]  /*0790*/  IMAD.MOV.U32 R5, RZ, RZ, R10 ;  /* 0x000000ffff057224 */ /* 0x000fe400078e000a */
[----:B------:R-:W-:Y:S02]  /*07a0*/  IMAD.HI.U32 R2, R2, R13, RZ ;  /* 0x0000000d02027227 */ /* 0x000fe400078e00ff */
[----:B------:R-:W3:Y:S02]  /*07b0*/  I2F.RP R3, R5 ;  /* 0x0000000500037306 */ /* 0x000ee40000209400 */
[----:B------:R-:W-:-:S05]  /*07c0*/  IMAD R0, R2, R0, R13 ;  /* 0x0000000002007224 */ /* 0x000fca00078e020d */
[----:B------:R-:W-:Y:S01]  /*07d0*/  ISETP.GT.U32.AND P1, PT, R11, R0, PT ;  /* 0x000000000b00720c */ /* 0x000fe20003f24070 */
[----:B------:R4:W1:Y:S08]  /*07e0*/  F2I.FTZ.U32.TRUNC.NTZ R13, R12 ;  /* 0x0000000c000d7305 */ /* 0x000870000021f000 */
[----:B---3--:R-:W3:Y:S01]  /*07f0*/  MUFU.RCP R3, R3 ;  /* 0x0000000300037308 */ /* 0x008ee20000001000 */
[----:B----4-:R-:W-:-:S03]  /*0800*/  IMAD.MOV.U32 R12, RZ, RZ, RZ ;  /* 0x000000ffff0c7224 */ /* 0x010fc600078e00ff */
[----:B------:R-:W-:Y:S02]  /*0810*/  @!P1 IMAD.IADD R0, R0, 0x1, -R11 ;  /* 0x0000000100009824 */ /* 0x000fe400078e0a0b */
[----:B------:R-:W-:Y:S01]  /*0820*/  @!P1 VIADD R2, R2, 0x1 ;  /* 0x0000000102029836 */ /* 0x000fe20000000000 */
[----:B------:R-:W-:Y:S01]  /*0830*/  ISETP.NE.AND P1, PT, R16, RZ, PT ;  /* 0x000000ff1000720c */ /* 0x000fe20003f25270 */
[----:B-1----:R-:W-:Y:S01]  /*0840*/  IMAD.MOV R7, RZ, RZ, -R13 ;  /* 0x000000ffff077224 */ /* 0x002fe200078e0a0d */
[----:B------:R-:W-:Y:S02]  /*0850*/  ISETP.GE.U32.AND P0, PT, R0, R11, PT ;  /* 0x0000000b0000720c */ /* 0x000fe40003f06070 */
[----:B------:R-:W-:Y:S01]  /*0860*/  LOP3.LUT R0, R15, R16, RZ, 0x3c, !PT ;  /* 0x000000100f007212 */ /* 0x000fe200078e3cff */
[----:B------:R-:W-:-:S03]  /*0870*/  IMAD R7, R7, R6, RZ ;  /* 0x0000000607077224 */ /* 0x000fc600078e02ff */
[----:B------:R-:W-:Y:S01]  /*0880*/  ISETP.GE.AND P2, PT, R0, RZ, PT ;  /* 0x000000ff0000720c */ /* 0x000fe20003f46270 */
[----:B------:R-:W-:-:S04]  /*0890*/  IMAD.HI.U32 R7, R13, R7, R12 ;  /* 0x000000070d077227 */ /* 0x000fc800078e000c */
[----:B---3--:R-:W-:Y:S02]  /*08a0*/  VIADD R10, R3, 0xffffffe ;  /* 0x0ffffffe030a7836 */ /* 0x008fe40000000000 */
[----:B------:R-:W-:Y:S02]  /*08b0*/  @P0 VIADD R2, R2, 0x1 ;  /* 0x0000000102020836 */ /* 0x000fe40000000000 */
[----:B------:R-:W1:Y:S02]  /*08c0*/  F2I.FTZ.U32.TRUNC.NTZ R11, R10 ;  /* 0x0000000a000b7305 */ /* 0x000e64000021f000 */
[----:B------:R-:W-:Y:S01]  /*08d0*/  IMAD.MOV.U32 R17, RZ, RZ, R2 ;  /* 0x000000ffff117224 */ /* 0x000fe200078e0002 */
[----:B------:R-:W-:-:S03]  /*08e0*/  SHF.R.U32.HI R2, RZ, 0x6, R132 ;  /* 0x00000006ff027819 */ /* 0x000fc60000011684 */
[----:B------:R-:W-:Y:S01]  /*08f0*/  @!P2 IMAD.MOV R17, RZ, RZ, -R17 ;  /* 0x000000ffff11a224 */ /* 0x000fe200078e0a11 */
[----:B------:R-:W-:Y:S02]  /*0900*/  SGXT.U32 R2, R2, 0x1 ;  /* 0x000000010202781a */ /* 0x000fe40000000000 */
[----:B------:R-:W-:-:S04]  /*0910*/  @!P1 LOP3.LUT R17, RZ, R16, RZ, 0x33, !PT ;  /* 0x00000010ff119212 */ /* 0x000fc800078e33ff */
[--C-:B------:R-:W-:Y:S01]  /*0920*/  PRMT R0, R2, 0x6540, R17.reuse ;  /* 0x0000654002007816 */ /* 0x100fe20000000011 */
[----:B------:R-:W-:Y:S02]  /*0930*/  IMAD.MOV R3, RZ, RZ, -R17 ;  /* 0x000000ffff037224 */ /* 0x000fe400078e0a11 */
[----:B-1----:R-:W-:Y:S01]  /*0940*/  IMAD.MOV R10, RZ, RZ, -R11 ;  /* 0x000000ffff0a7224 */ /* 0x002fe200078e0a0b */
[----:B------:R-:W-:Y:S01]  /*0950*/  IABS R125, R0 ;  /* 0x00000000007d7213 */ /* 0x000fe20000000000 */
[----:B------:R-:W-:Y:S01]  /*0960*/  IMAD R12, R16, R3, R15 ;  /* 0x00000003100c7224 */ /* 0x000fe200078e020f */
[----:B------:R-:W-:Y:S01]  /*0970*/  LOP3.LUT R128, R0, 0xfe, RZ, 0xfc, !PT ;  /* 0x000000fe00807812 */ /* 0x000fe200078efcff */
[----:B------:R-:W-:Y:S01]  /*0980*/  IMAD R15, R10, R5, RZ ;  /* 0x000000050a0f7224 */ /* 0x000fe200078e02ff */
[C---:B------:R-:W-:Y:S01]  /*0990*/  LOP3.LUT R238, R0.reuse, 0x42, RZ, 0xfc, !PT ;  /* 0x0000004200ee7812 */ /* 0x040fe200078efcff */
[----:B------:R-:W-:Y:S01]  /*09a0*/  IMAD.SHL.U32 R3, R17, 0x100, RZ ;  /* 0x0000010011037824 */ /* 0x000fe200078e00ff */
[----:B------:R-:W-:Y:S01]  /*09b0*/  IABS R124, R128 ;  /* 0x00000080007c7213 */ /* 0x000fe20000000000 */
[----:B------:R-:W-:Y:S01]  /*09c0*/  IMAD.HI.U32 R13, R7, R125, RZ ;  /* 0x0000007d070d7227 */ /* 0x000fe200078e00ff */
[----:B------:R-:W-:Y:S01]  /*09d0*/  STL [R1+0x790], R128 ;  /* 0x0007908001007387 */ /* 0x000fe20000100800 */
[----:B------:R-:W-:-:S02]  /*09e0*/  LOP3.LUT R239, R0, 0x40, RZ, 0xfc, !PT ;  /* 0x0000004000ef7812 */ /* 0x000fc400078efcff */
[----:B------:R-:W-:Y:S01]  /*09f0*/  IMAD.MOV.U32 R10, RZ, RZ, RZ ;  /* 0x000000ffff0a7224 */ /* 0x000fe200078e00ff */
[C-C-:B------:R-:W-:Y:S01]  /*0a00*/  LOP3.LUT R126, R3.reuse, 0x2, R2.reuse, 0xfe, !PT ;  /* 0x00000002037e7812 */ /* 0x140fe200078efe02 */
[----:B------:R-:W-:Y:S01]  /*0a10*/  IMAD.MOV R13, RZ, RZ, -R13 ;  /* 0x000000ffff0d7224 */ /* 0x000fe200078e0a0d */
[----:B------:R-:W-:Y:S01]  /*0a20*/  LOP3.LUT R130, R3, 0x4, R2, 0xfe, !PT ;  /* 0x0000000403827812 */ /* 0x000fe200078efe02 */
[----:B------:R-:W-:Y:S01]  /*0a30*/  IMAD.HI.U32 R11, R11, R15, R10 ;  /* 0x0000000f0b0b7227 */ /* 0x000fe200078e000a */
[----:B------:R-:W-:Y:S01]  /*0a40*/  IABS R122, R126 ;  /* 0x0000007e007a7213 */ /* 0x000fe20000000000 */
[----:B------:R-:W-:Y:S01]  /*0a50*/  STL [R1+0x724], R126 ;  /* 0x0007247e01007387 */ /* 0x000fe20000100800 */
[----:B------:R-:W-:Y:S01]  /*0a60*/  IABS R121, R130 ;  /* 0x0000008200797213 */ /* 0x000fe20000000000 */
[----:B------:R-:W-:Y:S01]  /*0a70*/  IMAD.HI.U32 R10, R7, R124, RZ ;  /* 0x0000007c070a7227 */ /* 0x000fe200078e00ff */
[C-C-:B------:R-:W-:Y:S01]  /*0a80*/  LOP3.LUT R19, R3.reuse, 0x6, R2.reuse, 0xfe, !PT ;  /* 0x0000000603137812 */ /* 0x140fe200078efe02 */
[----:B------:R-:W-:Y:S01]  /*0a90*/  STL [R1+0x720], R130 ;  /* 0x0007208201007387 */ /* 0x000fe20000100800 */
[----:B------:R-:W-:Y:S01]  /*0aa0*/  LOP3.LUT R18, R3, 0x8, R2, 0xfe, !PT ;  /* 0x0000000803127812 */ /* 0x000fe200078efe02 */
[C---:B------:R-:W-:Y:S01]  /*0ab0*/  IMAD R125, R6.reuse, R13, R125 ;  /* 0x0000000d067d7224 */ /* 0x040fe200078e027d */
[----:B------:R-:W-:Y:S01]  /*0ac0*/  IABS R120, R19 ;  /* 0x0000001300787213 */ /* 0x000fe20000000000 */
[----:B------:R-:W-:Y:S01]  /*0ad0*/  IMAD.MOV R13, RZ, RZ, -R10 ;  /* 0x000000ffff0d7224 */ /* 0x000fe200078e0a0a */
[----:B------:R-:W-:Y:S01]  /*0ae0*/  IABS R118, R18 ;  /* 0x0000001200767213 */ /* 0x000fe20000000000 */
[----:B------:R-:W-:Y:S01]  /*0af0*/  IMAD.HI.U32 R10, R7, R122, RZ ;  /* 0x0000007a070a7227 */ /* 0x000fe200078e00ff */
[C-C-:B-----5:R-:W-:Y:S01]  /*0b00*/  LOP3.LUT R4, R3.reuse, 0xa, R2.reuse, 0xfe, !PT ;  /* 0x0000000a03047812 */ /* 0x160fe200078efe02 */
[----:B------:R-:W-:Y:S01]  /*0b10*/  STL [R1+0x71c], R19 ;  /* 0x00071c1301007387 */ /* 0x000fe20000100800 */
[----:B------:R-:W-:Y:S01]  /*0b20*/  LOP3.LUT R9, R3, 0xc, R2, 0xfe, !PT ;  /* 0x0000000c03097812 */ /* 0x000fe200078efe02 */
[----:B------:R-:W-:Y:S01]  /*0b30*/  IMAD R124, R6, R13, R124 ;  /* 0x0000000d067c7224 */ /* 0x000fe200078e027c */
[----:B------:R-:W-:Y:S01]  /*0b40*/  IABS R117, R4 ;  /* 0x0000000400757213 */ /* 0x000fe20000000000 */
[----:B------:R-:W-:Y:S01]  /*0b50*/  IMAD.HI.U32 R13, R7, R121, RZ ;  /* 0x00000079070d7227 */ /* 0x000fe200078e00ff */
[----:B------:R-:W-:Y:S01]  /*0b60*/  STL [R1+0x648], R18 ;  /* 0x0006481201007387 */ /* 0x000fe20000100800 */
[----:B------:R-:W-:-:S02]  /*0b70*/  IABS R116, R9 ;  /* 0x0000000900747213 */ /* 0x000fc40000000000 */
[----:B------:R-:W-:Y:S01]  /*0b80*/  IMAD.IADD R12, R14, 0x1, R12 ;  /* 0x000000010e0c7824 */ /* 0x000fe200078e020c */
[----:B------:R1:W-:Y:S01]  /*0b90*/  STL [R1+0x644], R4 ;  /* 0x0006440401007387 */ /* 0x0003e20000100800 */
[----:B------:R-:W-:Y:S01]  /*0ba0*/  IMAD.MOV R15, RZ, RZ, -R10 ;  /* 0x000000ffff0f7224 */ /* 0x000fe200078e0a0a */
[--C-:B------:R-:W-:Y:S01]  /*0bb0*/  LOP3.LUT R129, R3, 0x14, R2.reuse, 0xfe, !PT ;  /* 0x0000001403817812 */ /* 0x100fe200078efe02 */
[----:B------:R-:W-:Y:S01]  /*0bc0*/  IMAD.MOV R14, RZ, RZ, -R13 ;  /* 0x000000ffff0e7224 */ /* 0x000fe200078e0a0d */
[----:B------:R3:W-:Y:S01]  /*0bd0*/  STL [R1+0x640], R9 ;  /* 0x0006400901007387 */ /* 0x0007e20000100800 */
[----:B------:R-:W-:Y:S01]  /*0be0*/  IMAD.HI.U32 R10, R7, R120, RZ ;  /* 0x00000078070a7227 */ /* 0x000fe200078e00ff */
[----:B------:R-:W-:Y:S02]  /*0bf0*/  IABS R110, R129 ;  /* 0x00000081006e7213 */ /* 0x000fe40000000000 */
[--C-:B------:R-:W-:Y:S01]  /*0c00*/  LOP3.LUT R251, R3, 0x28, R2.reuse, 0xfe, !PT ;  /* 0x0000002803fb7812 */ /* 0x100fe200078efe02 */
[----:B------:R-:W-:Y:S01]  /*0c10*/  IMAD.HI.U32 R13, R7, R118, RZ ;  /* 0x00000076070d7227 */ /* 0x000fe200078e00ff */
[----:B-1----:R-:W-:-:S02]  /*0c20*/  LOP3.LUT R4, R3, 0xe, R2, 0xfe, !PT ;  /* 0x0000000e03047812 */ /* 0x002fc400078efe02 */
[----:B------:R-:W-:Y:S01]  /*0c30*/  IABS R97, R251 ;  /* 0x000000fb00617213 */ /* 0x000fe20000000000 */
[C---:B------:R-:W-:Y:S01]  /*0c40*/  IMAD R122, R6.reuse, R15, R122 ;  /* 0x0000000f067a7224 */ /* 0x040fe200078e027a */
[----:B---3--:R-:W-:Y:S01]  /*0c50*/  LOP3.LUT R9, R3, 0x10, R2, 0xfe, !PT ;  /* 0x0000001003097812 */ /* 0x008fe200078efe02 */
[----:B------:R-:W-:Y:S01]  /*0c60*/  IMAD.MOV R15, RZ, RZ, -R10 ;  /* 0x000000ffff0f7224 */ /* 0x000fe200078e0a0a */
[----:B------:R1:W-:Y:S01]  /*0c70*/  STL [R1+0x63c], R4 ;  /* 0x00063c0401007387 */ /* 0x0003e20000100800 */
[----:B------:R-:W-:Y:S01]  /*0c80*/  IMAD.MOV R13, RZ, RZ, -R13 ;  /* 0x000000ffff0d7224 */ /* 0x000fe200078e0a0d */
[----:B------:R-:W-:Y:S01]  /*0c90*/  IABS R114, R4 ;  /* 0x0000000400727213 */ /* 0x000fe20000000000 */
[----:B------:R-:W-:Y:S01]  /*0ca0*/  IMAD.HI.U32 R10, R7, R117, RZ ;  /* 0x00000075070a7227 */ /* 0x000fe200078e00ff */
[----:B------:R-:W-:Y:S01]  /*0cb0*/  IABS R113, R9 ;  /* 0x0000000900717213 */ /* 0x000fe20000000000 */
[----:B------:R3:W-:Y:S01]  /*0cc0*/  STL [R1+0x638], R9 ;  /* 0x0006380901007387 */ /* 0x0007e20000100800 */
[C---:B------:R-:W-:Y:S01]  /*0cd0*/  LOP3.LUT R250, R3.reuse, 0x2a, R2, 0xfe, !PT ;  /* 0x0000002a03fa7812 */ /* 0x040fe200078efe02 */
[----:B------:R-:W-:Y:S01]  /*0ce0*/  IMAD R118, R6, R13, R118 ;  /* 0x0000000d06767224 */ /* 0x000fe200078e0276 */
[C---:B------:R-:W-:Y:S01]  /*0cf0*/  LOP3.LUT R249, R3.reuse, 0x2c, R2, 0xfe, !PT ;  /* 0x0000002c03f97812 */ /* 0x040fe200078efe02 */
[----:B------:R-:W-:Y:S01]  /*0d00*/  IMAD.MOV R13, RZ, RZ, -R10 ;  /* 0x000000ffff0d7224 */ /* 0x000fe200078e0a0a */
[----:B-1----:R-:W-:Y:S01]  /*0d10*/  LOP3.LUT R4, R3, 0x12, R2, 0xfe, !PT ;  /* 0x0000001203047812 */ /* 0x002fe200078efe02 */
[----:B------:R-:W-:Y:S01]  /*0d20*/  IMAD.HI.U32 R10, R7, R116, RZ ;  /* 0x00000074070a7227 */ /* 0x000fe200078e00ff */
[----:B------:R-:W-:-:S02]  /*0d30*/  IABS R96, R250 ;  /* 0x000000fa00607213 */ /* 0x000fc40000000000 */
[----:B------:R-:W-:Y:S01]  /*0d40*/  IABS R112, R4 ;  /* 0x0000000400707213 */ /* 0x000fe20000000000 */
[C---:B------:R-:W-:Y:S01]  /*0d50*/  IMAD R120, R6.reuse, R15, R120 ;  /* 0x0000000f06787224 */ /* 0x040fe200078e0278 */
[----:B------:R1:W-:Y:S01]  /*0d60*/  STL [R1+0x634], R4 ;  /* 0x0006340401007387 */ /* 0x0003e20000100800 */
[----:B------:R-:W-:Y:S01]  /*0d70*/  IMAD R117, R6, R13, R117 ;  /* 0x0000000d06757224 */ /* 0x000fe200078e0275 */
[--C-:B---3--:R-:W-:Y:S01]  /*0d80*/  LOP3.LUT R9, R3, 0x16, R2.reuse, 0xfe, !PT ;  /* 0x0000001603097812 */ /* 0x108fe200078efe02 */
[----:B------:R-:W-:Y:S01]  /*0d90*/  IMAD.HI.U32 R13, R7, R114, RZ ;  /* 0x00000072070d7227 */ /* 0x000fe200078e00ff */
[----:B------:R-:W-:Y:S01]  /*0da0*/  STL [R1+0x630], R129 ;  /* 0x0006308101007387 */ /* 0x000fe20000100800 */
[----:B------:R-:W-:Y:S02]  /*0db0*/  LOP3.LUT R248, R3, 0x2e, R2, 0xfe, !PT ;  /* 0x0000002e03f87812 */ /* 0x000fe400078efe02 */
[----:B------:R-:W-:Y:S01]  /*0dc0*/  IMAD.MOV R15, RZ, RZ, -R10 ;  /* 0x000000ffff0f7224 */ /* 0x000fe200078e0a0a */
[----:B------:R-:W-:Y:S01]  /*0dd0*/  STL [R1+0x954], R129 ;  /* 0x0009548101007387 */ /* 0x000fe20000100800 */
[----:B------:R-:W-:Y:S01]  /*0de0*/  IMAD.HI.U32 R10, R7, R113, RZ ;  /* 0x00000071070a7227 */ /* 0x000fe200078e00ff */
[----:B-1----:R-:W-:-:S02]  /*0df0*/  LOP3.LUT R4, R3, 0x18, R2, 0xfe, !PT ;  /* 0x0000001803047812 */ /* 0x002fc400078efe02 */
[----:B------:R1:W-:Y:S01]  /*0e00*/  STL [R1+0x62c], R9 ;  /* 0x00062c0901007387 */ /* 0x0003e20000100800 */
[----:B------:R-:W-:Y:S01]  /*0e10*/  IMAD.MOV R17, RZ, RZ, -R13 ;  /* 0x000000ffff117224 */ /* 0x000fe200078e0a0d */
[----:B------:R-:W-:Y:S01]  /*0e20*/  IABS R109, R9 ;  /* 0x00000009006d7213 */ /* 0x000fe20000000000 */
[----:B------:R-:W-:Y:S01]  /*0e30*/  IMAD.HI.U32 R13, R7, R112, RZ ;  /* 0x00000070070d7227 */ /* 0x000fe200078e00ff */
[----:B------:R3:W-:Y:S01]  /*0e40*/  STL [R1+0x718], R4 ;  /* 0x0007180401007387 */ /* 0x0007e20000100800 */
[----:B------:R-:W-:Y:S02]  /*0e50*/  IABS R108, R4 ;  /* 0x00000004006c7213 */ /* 0x000fe40000000000 */
[----:B------:R-:W-:Y:S01]  /*0e60*/  IMAD.MOV R10, RZ, RZ, -R10 ;  /* 0x000000ffff0a7224 */ /* 0x000fe200078e0a0a */
[----:B------:R-:W-:Y:S01]  /*0e70*/  IABS R94, R249 ;  /* 0x000000f9005e7213 */ /* 0x000fe20000000000 */
[----:B------:R-:W-:Y:S01]  /*0e80*/  IMAD.MOV R13, RZ, RZ, -R13 ;  /* 0x000000ffff0d7224 */ /* 0x000fe200078e0a0d */
[C-C-:B-1----:R-:W-:Y:S01]  /*0e90*/  LOP3.LUT R9, R3.reuse, 0x1a, R2.reuse, 0xfe, !PT ;  /* 0x0000001a03097812 */ /* 0x142fe200078efe02 */
[C---:B------:R-:W-:Y:S01]  /*0ea0*/  IMAD R113, R6.reuse, R10, R113 ;  /* 0x0000000a06717224 */ /* 0x040fe200078e0271 */
[--C-:B------:R-:W-:Y:S01]  /*0eb0*/  LOP3.LUT R247, R3, 0x30, R2.reuse, 0xfe, !PT ;  /* 0x0000003003f77812 */ /* 0x100fe200078efe02 */
[----:B------:R-:W-:Y:S01]  /*0ec0*/  IMAD.HI.U32 R10, R7, R110, RZ ;  /* 0x0000006e070a7227 */ /* 0x000fe200078e00ff */
[----:B---3--:R-:W-:Y:S01]  /*0ed0*/  LOP3.LUT R4, R3, 0x1c, R2, 0xfe, !PT ;  /* 0x0000001c03047812 */ /* 0x008fe200078efe02 */
[----:B------:R1:W-:Y:S01]  /*0ee0*/  STL [R1+0x714], R9 ;  /* 0x0007140901007387 */ /* 0x0003e20000100800 */
[----:B------:R-:W-:Y:S01]  /*0ef0*/  IABS R106, R9 ;  /* 0x00000009006a7213 */ /* 0x000fe20000000000 */
[----:B------:R-:W-:Y:S01]  /*0f00*/  IMAD R112, R6, R13, R112 ;  /* 0x0000000d06707224 */ /* 0x000fe200078e0270 */
[----:B------:R-:W-:Y:S01]  /*0f10*/  IABS R105, R4 ;  /* 0x0000000400697213 */ /* 0x000fe20000000000 */
[----:B------:R-:W-:Y:S01]  /*0f20*/  IMAD.MOV R13, RZ, RZ, -R10 ;  /* 0x000000ffff0d7224 */ /* 0x000fe200078e0a0a */
[----:B------:R3:W-:Y:S01]  /*0f30*/  STL [R1+0x6bc], R4 ;  /* 0x0006bc0401007387 */ /* 0x0007e20000100800 */
[----:B------:R-:W-:Y:S01]  /*0f40*/  IMAD.HI.U32 R10, R7, R109, RZ ;  /* 0x0000006d070a7227 */ /* 0x000fe200078e00ff */
[----:B------:R-:W-:-:S02]  /*0f50*/  IABS R93, R248 ;  /* 0x000000f8005d7213 */ /* 0x000fc40000000000 */
[----:B------:R-:W-:Y:S01]  /*0f60*/  IABS R92, R247 ;  /* 0x000000f7005c7213 */ /* 0x000fe20000000000 */
[C---:B------:R-:W-:Y:S01]  /*0f70*/  IMAD R110, R6.reuse, R13, R110 ;  /* 0x0000000d066e7224 */ /* 0x040fe200078e026e */
[--C-:B-1----:R-:W-:Y:S01]  /*0f80*/  LOP3.LUT R9, R3, 0x20, R2.reuse, 0xfe, !PT ;  /* 0x0000002003097812 */ /* 0x102fe200078efe02 */
[----:B------:R-:W-:Y:S01]  /*0f90*/  IMAD.HI.U32 R13, R7, R108, RZ ;  /* 0x0000006c070d7227 */ /* 0x000fe200078e00ff */
[C-C-:B------:R-:W-:Y:S02]  /*0fa0*/  LOP3.LUT R246, R3.reuse, 0x32, R2.reuse, 0xfe, !PT ;  /* 0x0000003203f67812 */ /* 0x140fe400078efe02 */
[----:B---3--:R-:W-:Y:S01]  /*0fb0*/  LOP3.LUT R4, R3, 0x1e, R2, 0xfe, !PT ;  /* 0x0000001e03047812 */ /* 0x008fe200078efe02 */
[C---:B------:R-:W-:Y:S01]  /*0fc0*/  IMAD R121, R6.reuse, R14, R121 ;  /* 0x0000000e06797224 */ /* 0x040fe200078e0279 */
[----:B------:R-:W-:Y:S01]  /*0fd0*/  IABS R102, R9 ;  /* 0x0000000900667213 */ /* 0x000fe20000000000 */
[----:B------:R-:W-:Y:S01]  /*0fe0*/  IMAD R116, R6, R15, R116 ;  /* 0x0000000f06747224 */ /* 0x000fe200078e0274 */
[----:B------:R-:W-:Y:S01]  /*0ff0*/  IABS R104, R4 ;  /* 0x0000000400687213 */ /* 0x000fe20000000000 */
[----:B------:R-:W-:Y:S01]  /*1000*/  IMAD.MOV R14, RZ, RZ, -R10 ;  /* 0x000000ffff0e7224 */ /* 0x000fe200078e0a0a */
[----:B------:R1:W-:Y:S01]  /*1010*/  STL [R1+0x6b8], R4 ;  /* 0x0006b80401007387 */ /* 0x0003e20000100800 */
[----:B------:R-:W-:Y:S01]  /*1020*/  IMAD.MOV R15, RZ, RZ, -R13 ;  /* 0x000000ffff0f7224 */ /* 0x000fe200078e0a0d */
[----:B------:R-:W-:Y:S01]  /*1030*/  IABS R90, R246 ;  /* 0x000000f6005a7213 */ /* 0x000fe20000000000 */
[----:B------:R-:W-:Y:S01]  /*1040*/  IMAD.HI.U32 R10, R7, R106, RZ ;  /* 0x0000006a070a7227 */ /* 0x000fe200078e00ff */
[----:B------:R3:W-:Y:S01]  /*1050*/  STL [R1+0x6b4], R9 ;  /* 0x0006b40901007387 */ /* 0x0007e20000100800 */
[----:B------:R-:W-:-:S02]  /*1060*/  LOP3.LUT R244, R3, 0x36, R2, 0xfe, !PT ;  /* 0x0000003603f47812 */ /* 0x000fc400078efe02 */
[----:B------:R-:W-:Y:S01]  /*1070*/  IMAD.HI.U32 R13, R7, R105, RZ ;  /* 0x00000069070d7227 */ /* 0x000fe200078e00ff */
[C-C-:B------:R-:W-:Y:S02]  /*1080*/  LOP3.LUT R242, R3.reuse, 0x3a, R2.reuse, 0xfe, !PT ;  /* 0x0000003a03f27812 */ /* 0x140fe400078efe02 */
[----:B-1----:R-:W-:Y:S01]  /*1090*/  LOP3.LUT R4, R3, 0x22, R2, 0xfe, !PT ;  /* 0x0000002203047812 */ /* 0x002fe200078efe02 */
[----:B------:R-:W-:Y:S01]  /*10a0*/  IMAD R114, R6, R17, R114 ;  /* 0x0000001106727224 */ /* 0x000fe200078e0272 */
[----:B------:R-:W-:Y:S01]  /*10b0*/  IABS R88, R244 ;  /* 0x000000f400587213 */ /* 0x000fe20000000000 */
[----:B------:R-:W-:Y:S01]  /*10c0*/  IMAD.MOV R17, RZ, RZ, -R10 ;  /* 0x000000ffff117224 */ /* 0x000fe200078e0a0a */
[----:B------:R-:W-:Y:S01]  /*10d0*/  IABS R101, R4 ;  /* 0x0000000400657213 */ /* 0x000fe20000000000 */
[----:B------:R-:W-:Y:S01]  /*10e0*/  IMAD.MOV R13, RZ, RZ, -R13 ;  /* 0x000000ffff0d7224 */ /* 0x000fe200078e0a0d */
[----:B------:R1:W-:Y:S01]  /*10f0*/  STL [R1+0x6b0], R4 ;  /* 0x0006b00401007387 */ /* 0x0003e20000100800 */
[----:B------:R-:W-:Y:S01]  /*1100*/  IMAD.HI.U32 R10, R7, R104, RZ ;  /* 0x00000068070a7227 */ /* 0x000fe200078e00ff */
[----:B---3--:R-:W-:-:S02]  /*1110*/  LOP3.LUT R9, R3, 0x24, R2, 0xfe, !PT ;  /* 0x0000002403097812 */ /* 0x008fc400078efe02 */
[----:B------:R-:W-:Y:S01]  /*1120*/  IABS R85, R242 ;  /* 0x000000f200557213 */ /* 0x000fe20000000000 */
[C---:B------:R-:W-:Y:S01]  /*1130*/  IMAD R105, R6.reuse, R13, R105 ;  /* 0x0000000d06697224 */ /* 0x040fe200078e0269 */
[----:B------:R-:W-:Y:S01]  /*1140*/  IABS R100, R9 ;  /* 0x0000000900647213 */ /* 0x000fe20000000000 */
[----:B------:R-:W-:Y:S01]  /*1150*/  IMAD.MOV R13, RZ, RZ, -R10 ;  /* 0x000000ffff0d7224 */ /* 0x000fe200078e0a0a */
[--C-:B------:R-:W-:Y:S01]  /*1160*/  LOP3.LUT R241, R3, 0x3c, R2.reuse, 0xfe, !PT ;  /* 0x0000003c03f17812 */ /* 0x100fe200078efe02 */
[----:B------:R-:W-:Y:S01]  /*1170*/  IMAD.HI.U32 R10, R7, R102, RZ ;  /* 0x00000066070a7227 */ /* 0x000fe200078e00ff */
[C-C-:B-1----:R-:W-:Y:S01]  /*1180*/  LOP3.LUT R4, R3.reuse, 0x26, R2.reuse, 0xfe, !PT ;  /* 0x0000002603047812 */ /* 0x142fe200078efe02 */
[----:B------:R-:W-:Y:S01]  /*1190*/  STL [R1+0x6ac], R9 ;  /* 0x0006ac0901007387 */ /* 0x000fe20000100800 */
[----:B------:R-:W-:Y:S01]  /*11a0*/  LOP3.LUT R245, R3, 0x34, R2, 0xfe, !PT ;  /* 0x0000003403f57812 */ /* 0x000fe200078efe02 */
[C---:B------:R-:W-:Y:S01]  /*11b0*/  IMAD R104, R6.reuse, R13, R104 ;  /* 0x0000000d06687224 */ /* 0x040fe200078e0268 */
[----:B------:R-:W-:Y:S01]  /*11c0*/  IABS R98, R4 ;  /* 0x0000000400627213 */ /* 0x000fe20000000000 */
[----:B------:R-:W-:Y:S01]  /*11d0*/  IMAD.HI.U32 R13, R7, R101, RZ ;  /* 0x00000065070d7227 */ /* 0x000fe200078e00ff */
[----:B------:R-:W-:Y:S01]  /*11e0*/  IABS R84, R241 ;  /* 0x000000f100547213 */ /* 0x000fe20000000000 */
[----:B------:R-:W-:Y:S01]  /*11f0*/  STL [R1+0x958], R9 ;  /* 0x0009580901007387 */ /* 0x000fe20000100800 */
[C---:B------:R-:W-:Y:S01]  /*1200*/  LOP3.LUT R240, R3.reuse, 0x3e, R2, 0xfe, !PT ;  /* 0x0000003e03f07812 */ /* 0x040fe200078efe02 */
[C---:B------:R-:W-:Y:S01]  /*1210*/  IMAD R109, R6.reuse, R14, R109 ;  /* 0x0000000e066d7224 */ /* 0x040fe200078e026d */
[----:B------:R-:W-:Y:S01]  /*1220*/  IABS R89, R245 ;  /* 0x000000f500597213 */ /* 0x000fe20000000000 */
[----:B------:R-:W-:Y:S01]  /*1230*/  IMAD R108, R6, R15, R108 ;  /* 0x0000000f066c7224 */ /* 0x000fe200078e026c */
[----:B------:R-:W-:Y:S01]  /*1240*/  LOP3.LUT R243, R3, 0x38, R2, 0xfe, !PT ;  /* 0x0000003803f37812 */ /* 0x000fe200078efe02 */
[----:B------:R-:W-:Y:S01]  /*1250*/  IMAD.MOV R15, RZ, RZ, -R10 ;  /* 0x000000ffff0f7224 */ /* 0x000fe200078e0a0a */
[----:B------:R-:W-:Y:S01]  /*1260*/  IABS R82, R240 ;  /* 0x000000f000527213 */ /* 0x000fe20000000000 */
[----:B------:R-:W-:Y:S01]  /*1270*/  IMAD.MOV R14, RZ, RZ, -R13 ;  /* 0x000000ffff0e7224 */ /* 0x000fe200078e0a0d */
[----:B------:R-:W-:Y:S01]  /*1280*/  IABS R86, R243 ;  /* 0x000000f300567213 */ /* 0x000fe20000000000 */
[C---:B------:R-:W-:Y:S01]  /*1290*/  IMAD.HI.U32 R10, R7.reuse, R100, RZ ;  /* 0x00000064070a7227 */ /* 0x040fe200078e00ff */
[----:B------:R-:W-:Y:S01]  /*12a0*/  IABS R80, R238 ;  /* 0x000000ee00507213 */ /* 0x000fe20000000000 */
[----:B------:R-:W-:Y:S01]  /*12b0*/  STL [R1+0x6a8], R4 ;  /* 0x0006a80401007387 */ /* 0x000fe20000100800 */
[----:B------:R-:W-:Y:S01]  /*12c0*/  IABS R81, R239 ;  /* 0x000000ef00517213 */ /* 0x000fe20000000000 */
[C---:B------:R-:W-:Y:S01]  /*12d0*/  IMAD.HI.U32 R13, R7.reuse, R98, RZ ;  /* 0x00000062070d7227 */ /* 0x040fe200078e00ff */
[C---:B------:R-:W-:Y:S01]  /*12e0*/  LOP3.LUT R237, R0.reuse, 0x44, RZ, 0xfc, !PT ;  /* 0x0000004400ed7812 */ /* 0x040fe200078efcff */
[----:B------:R1:W-:Y:S01]  /*12f0*/  STL [R1+0x95c], R4 ;  /* 0x00095c0401007387 */ /* 0x0003e20000100800 */
[----:B------:R-:W-:Y:S01]  /*1300*/  LOP3.LUT R236, R0, 0x46, RZ, 0xfc, !PT ;  /* 0x0000004600ec7812 */ /* 0x000fe200078efcff */
[----:B------:R-:W-:Y:S01]  /*1310*/  IMAD R102, R6, R15, R102 ;  /* 0x0000000f06667224 */ /* 0x000fe200078e0266 */
[----:B------:R-:W-:Y:S01]  /*1320*/  IABS R78, R237 ;  /* 0x000000ed004e7213 */ /* 0x000fe20000000000 */
[----:B------:R-:W-:Y:S01]  /*1330*/  IMAD.MOV R15, RZ, RZ, -R10 ;  /* 0x000000ffff0f7224 */ /* 0x000fe200078e0a0a */
[----:B------:R-:W-:Y:S01]  /*1340*/  IABS R77, R236 ;  /* 0x000000ec004d7213 */ /* 0x000fe20000000000 */
[----:B------:R-:W-:Y:S01]  /*1350*/  IMAD.MOV R13, RZ, RZ, -R13 ;  /* 0x000000ffff0d7224 */ /* 0x000fe200078e0a0d */
[C---:B------:R-:W-:Y:S01]  /*1360*/  LOP3.LUT R235, R0.reuse, 0x48, RZ, 0xfc, !PT ;  /* 0x0000004800eb7812 */ /* 0x040fe200078efcff */
[C---:B------:R-:W-:Y:S01]  /*1370*/  IMAD.HI.U32 R10, R7.reuse, R97, RZ ;  /* 0x00000061070a7227 */ /* 0x040fe200078e00ff */
[----:B------:R-:W-:Y:S01]  /*1380*/  LOP3.LUT R234, R0, 0x4a, RZ, 0xfc, !PT ;  /* 0x0000004a00ea7812 */ /* 0x000fe200078efcff */
[----:B------:R-:W-:Y:S01]  /*1390*/  STL [R1+0x6a4], R251 ;  /* 0x0006a4fb01007387 */ /* 0x000fe20000100800 */
[----:B------:R-:W-:Y:S01]  /*13a0*/  IABS R76, R235 ;  /* 0x000000eb004c7213 */ /* 0x000fe20000000000 */
[----:B------:R-:W-:Y:S01]  /*13b0*/  IMAD R98, R6, R13, R98 ;  /* 0x0000000d06627224 */ /* 0x000fe200078e0262 */
[C---:B------:R-:W-:Y:S01]  /*13c0*/  LOP3.LUT R233, R0.reuse, 0x4c, RZ, 0xfc, !PT ;  /* 0x0000004c00e97812 */ /* 0x040fe200078efcff */
[----:B------:R-:W-:Y:S01]  /*13d0*/  IMAD.MOV R13, RZ, RZ, -R10 ;  /* 0x000000ffff0d7224 */ /* 0x000fe200078e0a0a */
[----:B------:R-:W-:Y:S01]  /*13e0*/  IABS R74, R234 ;  /* 0x000000ea004a7213 */ /* 0x000fe20000000000 */
[C---:B------:R-:W-:Y:S01]  /*13f0*/  IMAD.HI.U32 R10, R7.reuse, R96, RZ ;  /* 0x00000060070a7227 */ /* 0x040fe200078e00ff */
[----:B------:R-:W-:Y:S01]  /*1400*/  LOP3.LUT R232, R0, 0x4e, RZ, 0xfc, !PT ;  /* 0x0000004e00e87812 */ /* 0x000fe200078efcff */
[----:B------:R-:W-:Y:S01]  /*1410*/  STL [R1+0x6a0], R250 ;  /* 0x0006a0fa01007387 */ /* 0x000fe20000100800 */
[----:B------:R-:W-:Y:S01]  /*1420*/  IABS R73, R233 ;  /* 0x000000e900497213 */ /* 0x000fe20000000000 */
[C---:B------:R-:W-:Y:S01]  /*1430*/  IMAD R100, R6.reuse, R15, R100 ;  /* 0x0000000f06647224 */ /* 0x040fe200078e0264 */
[----:B------:R-:W-:Y:S01]  /*1440*/  IABS R72, R232 ;  /* 0x000000e800487213 */ /* 0x000fe20000000000 */
[----:B------:R-:W-:Y:S01]  /*1450*/  IMAD R97, R6, R13, R97 ;  /* 0x0000000d06617224 */ /* 0x000fe200078e0261 */
[C---:B------:R-:W-:Y:S01]  /*1460*/  LOP3.LUT R231, R0.reuse, 0x50, RZ, 0xfc, !PT ;  /* 0x0000005000e77812 */ /* 0x040fe200078efcff */
[C---:B------:R-:W-:Y:S01]  /*1470*/  IMAD.HI.U32 R13, R7.reuse, R94, RZ ;  /* 0x0000005e070d7227 */ /* 0x040fe200078e00ff */
[C---:B------:R-:W-:Y:S01]  /*1480*/  LOP3.LUT R230, R0.reuse, 0x52, RZ, 0xfc, !PT ;  /* 0x0000005200e67812 */ /* 0x040fe200078efcff */
[----:B------:R-:W-:Y:S01]  /*1490*/  STL [R1+0x69c], R249 ;  /* 0x00069cf901007387 */ /* 0x000fe20000100800 */
[----:B------:R-:W-:Y:S01]  /*14a0*/  IABS R70, R231 ;  /* 0x000000e700467213 */ /* 0x000fe20000000000 */
[----:B------:R-:W-:Y:S01]  /*14b0*/  IMAD.MOV R15, RZ, RZ, -R10 ;  /* 0x000000ffff0f7224 */ /* 0x000fe200078e0a0a */
[----:B------:R-:W-:Y:S01]  /*14c0*/  IABS R69, R230 ;  /* 0x000000e600457213 */ /* 0x000fe20000000000 */
[C---:B------:R-:W-:Y:S01]  /*14d0*/  IMAD.HI.U32 R10, R7.reuse, R93, RZ ;  /* 0x0000005d070a7227 */ /* 0x040fe200078e00ff */
[C---:B------:R-:W-:Y:S01]  /*14e0*/  LOP3.LUT R228, R0.reuse, 0x56, RZ, 0xfc, !PT ;  /* 0x0000005600e47812 */ /* 0x040fe200078efcff */
[----:B------:R-:W-:Y:S01]  /*14f0*/  STL [R1+0x670], R248 ;  /* 0x000670f801007387 */ /* 0x000fe20000100800 */
[----:B------:R-:W-:Y:S01]  /*1500*/  LOP3.LUT R229, R0, 0x54, RZ, 0xfc, !PT ;  /* 0x0000005400e57812 */ /* 0x000fe200078efcff */
[----:B------:R-:W-:Y:S01]  /*1510*/  IMAD R106, R6, R17, R106 ;  /* 0x00000011066a7224 */ /* 0x000fe200078e026a */
[----:B------:R-:W-:Y:S01]  /*1520*/  IABS R66, R228 ;  /* 0x000000e400427213 */ /* 0x000fe20000000000 */
[----:B------:R-:W-:Y:S01]  /*1530*/  IMAD.MOV R17, RZ, RZ, -R13 ;  /* 0x000000ffff117224 */ /* 0x000fe200078e0a0d */
[C---:B------:R-:W-:Y:S01]  /*1540*/  LOP3.LUT R226, R0.reuse, 0x5a, RZ, 0xfc, !PT ;  /* 0x0000005a00e27812 */ /* 0x040fe200078efcff */
[C---:B------:R-:W-:Y:S01]  /*1550*/  IMAD.HI.U32 R13, R7.reuse, R92, RZ ;  /* 0x0000005c070d7227 */ /* 0x040fe200078e00ff */
[----:B------:R-:W-:Y:S01]  /*1560*/  IABS R68, R229 ;  /* 0x000000e500447213 */ /* 0x000fe20000000000 */
[----:B------:R-:W-:Y:S01]  /*1570*/  STL [R1+0x66c], R247 ;  /* 0x00066cf701007387 */ /* 0x000fe20000100800 */
[C---:B------:R-:W-:Y:S01]  /*1580*/  LOP3.LUT R227, R0.reuse, 0x58, RZ, 0xfc, !PT ;  /* 0x0000005800e37812 */ /* 0x040fe200078efcff */
[----:B------:R-:W-:Y:S01]  /*1590*/  IMAD.MOV R10, RZ, RZ, -R10 ;  /* 0x000000ffff0a7224 */ /* 0x000fe200078e0a0a */
[----:B------:R-:W-:Y:S01]  /*15a0*/  IABS R64, R226 ;  /* 0x000000e200407213 */ /* 0x000fe20000000000 */
[----:B------:R-:W-:Y:S01]  /*15b0*/  IMAD.MOV R13, RZ, RZ, -R13 ;  /* 0x000000ffff0d7224 */ /* 0x000fe200078e0a0d */
[----:B------:R-:W-:Y:S01]  /*15c0*/  LOP3.LUT R225, R0, 0x5c, RZ, 0xfc, !PT ;  /* 0x0000005c00e17812 */ /* 0x000fe200078efcff */
[----:B------:R-:W-:Y:S01]  /*15d0*/  IMAD R93, R6, R10, R93 ;  /* 0x0000000a065d7224 */ /* 0x000fe200078e025d */
[----:B------:R-:W-:Y:S01]  /*15e0*/  IABS R65, R227 ;  /* 0x000000e300417213 */ /* 0x000fe20000000000 */
[C---:B------:R-:W-:Y:S01]  /*15f0*/  IMAD.HI.U32 R10, R7.reuse, R90, RZ ;  /* 0x0000005a070a7227 */ /* 0x040fe200078e00ff */
[----:B------:R-:W-:Y:S01]  /*1600*/  IABS R62, R225 ;  /* 0x000000e1003e7213 */ /* 0x000fe20000000000 */
[----:B------:R-:W-:Y:S01]  /*1610*/  STL [R1+0x668], R246 ;  /* 0x000668f601007387 */ /* 0x000fe20000100800 */
[----:B------:R-:W-:Y:S01]  /*1620*/  LOP3.LUT R223, R0, 0x60, RZ, 0xfc, !PT ;  /* 0x0000006000df7812 */ /* 0x000fe200078efcff */
[----:B------:R-:W-:Y:S01]  /*1630*/  IMAD R92, R6, R13, R92 ;  /* 0x0000000d065c7224 */ /* 0x000fe200078e025c */
[----:B------:R-:W-:Y:S01]  /*1640*/  LOP3.LUT R224, R0, 0x5e, RZ, 0xfc, !PT ;  /* 0x0000005e00e07812 */ /* 0x000fe200078efcff */
[----:B------:R-:W-:Y:S01]  /*1650*/  IMAD.MOV R13, RZ, RZ, -R10 ;  /* 0x000000ffff0d7224 */ /* 0x000fe200078e0a0a */
        /* <DEDUP_REMOVED lines=14> */
[C---:B------:R-:W-:Y:S01]  /*1740*/  LOP3.LUT R219, R0.reuse, 0x68, RZ, 0xfc, !PT ;  /* 0x0000006800db7812 */ /* 0x040fe200078efcff */
[----:B------:R-:W-:Y:S01]  /*1750*/  IMAD.MOV R13, RZ, RZ, -R13 ;  /* 0x000000ffff0d7224 */ /* 0x000fe200078e0a0d */
[----:B------:R-:W-:Y:S01]  /*1760*/  IABS R56, R220 ;  /* 0x000000dc00387213 */ /* 0x000fe20000000000 */
[C---:B------:R-:W-:Y:S01]  /*1770*/  IMAD.HI.U32 R3, R7.reuse, R84, RZ ;  /* 0x0000005407037227 */ /* 0x040fe200078e00ff */
[C---:B------:R-:W-:Y:S01]  /*1780*/  LOP3.LUT R218, R0.reuse, 0x6a, RZ, 0xfc, !PT ;  /* 0x0000006a00da7812 */ /* 0x040fe200078efcff */
[----:B------:R-:W-:Y:S01]  /*1790*/  STL [R1+0x65c], R243 ;  /* 0x00065cf301007387 */ /* 0x000fe20000100800 */
[----:B------:R-:W-:Y:S01]  /*17a0*/  IABS R54, R219 ;  /* 0x000000db00367213 */ /* 0x000fe20000000000 */
[C---:B------:R-:W-:Y:S01]  /*17b0*/  IMAD.HI.U32 R10, R7.reuse, R89, RZ ;  /* 0x00000059070a7227 */ /* 0x040fe200078e00ff */
[----:B------:R-:W-:Y:S01]  /*17c0*/  LOP3.LUT R217, R0, 0x6c, RZ, 0xfc, !PT ;  /* 0x0000006c00d97812 */ /* 0x000fe200078efcff */
[----:B------:R-:W-:Y:S01]  /*17d0*/  STL [R1+0x658], R242 ;  /* 0x000658f201007387 */ /* 0x000fe20000100800 */
[----:B------:R-:W-:Y:S01]  /*17e0*/  IABS R53, R218 ;  /* 0x000000da00357213 */ /* 0x000fe20000000000 */
[----:B------:R-:W-:Y:S01]  /*17f0*/  IMAD R85, R6, R13, R85 ;  /* 0x0000000d06557224 */ /* 0x000fe200078e0255 */
        /* <DEDUP_REMOVED lines=28> */
[----:B------:R-:W-:Y:S01]  /*19c0*/  IABS R42, R210 ;  /* 0x000000d2002a7213 */ /* 0x000fe20000000000 */
[----:B------:R-:W-:Y:S01]  /*19d0*/  STL [R1+0x850], R238 ;  /* 0x000850ee01007387 */ /* 0x000fe20000100800 */
[C---:B------:R-:W-:Y:S01]  /*19e0*/  LOP3.LUT R200, R0.reuse, 0x7e, RZ, 0xfc, !PT ;  /* 0x0000007e00c87812 */ /* 0x040fe200078efcff */
[----:B------:R-:W-:Y:S01]  /*19f0*/  IMAD.MOV R3, RZ, RZ, -R3 ;  /* 0x000000ffff037224 */ /* 0x000fe200078e0a03 */
[----:B------:R-:W-:Y:S01]  /*1a00*/  LOP3.LUT R201, R0, 0x7c, RZ, 0xfc, !PT ;  /* 0x0000007c00c97812 */ /* 0x000fe200078efcff */
[----:B------:R-:W-:Y:S01]  /*1a10*/  IMAD R89, R6, R14, R89 ;  /* 0x0000000e06597224 */ /* 0x000fe200078e0259 */
        /* <DEDUP_REMOVED lines=14> */
[C---:B------:R-:W-:Y:S01]  /*1b00*/  LOP3.LUT R196, R0.reuse, 0x86, RZ, 0xfc, !PT ;  /* 0x0000008600c47812 */ /* 0x040fe200078efcff */
[----:B------:R-:W-:Y:S01]  /*1b10*/  IMAD.MOV R13, RZ, RZ, -R10 ;  /* 0x000000ffff0d7224 */ /* 0x000fe200078e0a0a */
[----:B------:R-:W-:Y:S01]  /*1b20*/  IABS R36, R197 ;  /* 0x000000c500247213 */ /* 0x000fe20000000000 */
[----:B------:R-:W-:Y:S01]  /*1b30*/  IMAD.MOV R10, RZ, RZ, -R3 ;  /* 0x000000ffff0a7224 */ /* 0x000fe200078e0a03 */
[C---:B------:R-:W-:Y:S01]  /*1b40*/  LOP3.LUT R195, R0.reuse, 0x88, RZ, 0xfc, !PT ;  /* 0x0000008800c37812 */ /* 0x040fe200078efcff */
[C---:B------:R-:W-:Y:S01]  /*1b50*/  IMAD.HI.U32 R3, R7.reuse, R76, RZ ;  /* 0x0000004c07037227 */ /* 0x040fe200078e00ff */
[----:B------:R-:W-:Y:S01]  /*1b60*/  IABS R34, R196 ;  /* 0x000000c400227213 */ /* 0x000fe20000000000 */
[----:B------:R-:W-:Y:S01]  /*1b70*/  STL [R1+0x88c], R235 ;  /* 0x00088ceb01007387 */ /* 0x000fe20000100800 */
[----:B------:R-:W-:Y:S01]  /*1b80*/  LOP3.LUT R194, R0, 0x8a, RZ, 0xfc, !PT ;  /* 0x0000008a00c27812 */ /* 0x000fe200078efcff */
[C---:B------:R-:W-:Y:S01]  /*1b90*/  IMAD R78, R6.reuse, R13, R78 ;  /* 0x0000000d064e7224 */ /* 0x040fe200078e024e */
[----:B------:R-:W-:Y:S01]  /*1ba0*/  IABS R33, R195 ;  /* 0x000000c300217213 */ /* 0x000fe20000000000 */
[----:B------:R-:W-:Y:S01]  /*1bb0*/  IMAD R77, R6, R10, R77 ;  /* 0x0000000a064d7224 */ /* 0x000fe200078e024d */
        /* <DEDUP_REMOVED lines=15> */
[C---:B------:R-:W-:Y:S01]  /*1cb0*/  IMAD.HI.U32 R10, R7.reuse, R72, RZ ;  /* 0x00000048070a7227 */ /* 0x040fe200078e00ff */
[C---:B------:R-:W-:Y:S01]  /*1cc0*/  LOP3.LUT R188, R0.reuse, 0x96, RZ, 0xfc, !PT ;  /* 0x0000009600bc7812 */ /* 0x040fe200078efcff */
[----:B------:R-:W-:Y:S01]  /*1cd0*/  STL [R1+0x880], R232 ;  /* 0x000880e801007387 */ /* 0x000fe20000100800 */
[----:B------:R-:W-:Y:S01]  /*1ce0*/  IABS R28, R191 ;  /* 0x000000bf001c7213 */ /* 0x000fe20000000000 */
[----:B------:R-:W-:Y:S01]  /*1cf0*/  IMAD.MOV R3, RZ, RZ, -R3 ;  /* 0x000000ffff037224 */ /* 0x000fe200078e0a03 */
[----:B------:R-:W-:Y:S01]  /*1d00*/  LOP3.LUT R189, R0, 0x94, RZ, 0xfc, !PT ;  /* 0x0000009400bd7812 */ /* 0x000fe200078efcff */
[----:B------:R-:W-:Y:S01]  /*1d10*/  IMAD R76, R6, R13, R76 ;  /* 0x0000000d064c7224 */ /* 0x000fe200078e024c */
        /* <DEDUP_REMOVED lines=26> */
[C---:B------:R-:W-:Y:S01]  /*1ec0*/  LOP3.LUT R181, R0.reuse, 0xa4, RZ, 0xfc, !PT ;  /* 0x000000a400b57812 */ /* 0x040fe200078efcff */
[C---:B------:R-:W-:Y:S01]  /*1ed0*/  IMAD.HI.U32 R10, R7.reuse, R68, RZ ;  /* 0x00000044070a7227 */ /* 0x040fe200078e00ff */
[----:B------:R-:W-:Y:S01]  /*1ee0*/  IABS R23, R182 ;  /* 0x000000b600177213 */ /* 0x000fe20000000000 */
[----:B------:R-:W-:Y:S01]  /*1ef0*/  STL [R1+0x870], R228 ;  /* 0x000870e401007387 */ /* 0x000fe20000100800 */
[----:B------:R-:W-:Y:S01]  /*1f00*/  LOP3.LUT R180, R0, 0xa6, RZ, 0xfc, !PT ;  /* 0x000000a600b47812 */ /* 0x000fe200078efcff */
[----:B------:R-:W-:Y:S01]  /*1f10*/  IMAD R66, R6, R3, R66 ;  /* 0x0000000306427224 */ /* 0x000fe200078e0242 */
        /* <DEDUP_REMOVED lines=8> */
[----:B------:R-:W-:Y:S01]  /*1fa0*/  LOP3.LUT R178, R0, 0xaa, RZ, 0xfc, !PT ;  /* 0x000000aa00b27812 */ /* 0x000fe200078efcff */
[----:B------:R-:W-:Y:S01]  /*1fb0*/  IMAD R69, R6, R13, R69 ;  /* 0x0000000d06457224 */ /* 0x000fe200078e0245 */
[C---:B------:R-:W-:Y:S01]  /*1fc0*/  LOP3.LUT R177, R0.reuse, 0xac, RZ, 0xfc, !PT ;  /* 0x000000ac00b17812 */ /* 0x040fe200078efcff */
[C---:B------:R-:W-:Y:S01]  /*1fd0*/  IMAD.HI.U32 R10, R7.reuse, R65, RZ ;  /* 0x00000041070a7227 */ /* 0x040fe200078e00ff */
[----:B------:R-:W-:Y:S01]  /*1fe0*/  IABS R39, R178 ;  /* 0x000000b200277213 */ /* 0x000fe20000000000 */
        /* <DEDUP_REMOVED lines=30> */
[C---:B------:R-:W-:Y:S01]  /*21d0*/  IMAD.HI.U32 R10, R7.reuse, R58, RZ ;  /* 0x0000003a070a7227 */ /* 0x040fe200078e00ff */
[----:B------:R-:W-:Y:S01]  /*21e0*/  IABS R71, R169 ;  /* 0x000000a900477213 */ /* 0x000fe20000000000 */
[----:B------:R-:W-:Y:S01]  /*21f0*/  STL [R1+0x858], R222 ;  /* 0x000858de01007387 */ /* 0x000fe20000100800 */
[----:B------:R-:W-:Y:S01]  /*2200*/  IABS R75, R168 ;  /* 0x000000a8004b7213 */ /* 0x000fe20000000000 */
[----:B------:R-:W-:Y:S01]  /*2210*/  IMAD R60, R6, R3, R60 ;  /* 0x00000003063c7224 */ /* 0x000fe200078e023c */
        /* <DEDUP_REMOVED lines=37> */
[----:B------:R-:W-:Y:S01]  /*2470*/  IMAD.MOV R3, RZ, RZ, -R3 ;  /* 0x000000ffff037224 */ /* 0x000fe200078e0a03 */
[----:B------:R-:W-:Y:S01]  /*2480*/  IABS R115, R158 ;  /* 0x0000009e00737213 */ /* 0x000fe20000000000 */
[----:B------:R-:W-:Y:S01]  /*2490*/  IMAD R56, R6, R13, R56 ;  /* 0x0000000d06387224 */ /* 0x000fe200078e0238 */
[C---:B------:R-:W-:Y:S01]  /*24a0*/  LOP3.LUT R157, R0.reuse, 0xd2, RZ, 0xfc, !PT ;  /* 0x000000d2009d7812 */ /* 0x040fe200078efcff */
[----:B------:R-:W-:Y:S01]  /*24b0*/  IMAD.MOV R13, RZ, RZ, -R10 ;  /* 0x000000ffff0d7224 */ /* 0x000fe200078e0a0a */
        /* <DEDUP_REMOVED lines=20> */
[C---:B------:R-:W-:Y:S01]  /*2600*/  LOP3.LUT R149, R0.reuse, 0xde, RZ, 0xfc, !PT ;  /* 0x000000de00957812 */ /* 0x040fe200078efcff */
[----:B------:R-:W-:Y:S01]  /*2610*/  STL [R1+0x834], R214 ;  /* 0x000834d601007387 */ /* 0x000fe20000100800 */
        /* <DEDUP_REMOVED lines=14> */
[----:B------:R-:W-:Y:S01]  /*2700*/  LOP3.LUT R138, R0, 0xee, RZ, 0xfc, !PT ;  /* 0x000000ee008a7812 */ /* 0x000fe200078efcff */
[----:B------:R-:W-:Y:S01]  /*2710*/  IMAD.MOV R15, RZ, RZ, -R10 ;  /* 0x000000ffff0f7224 */ /* 0x000fe200078e0a0a */
[C---:B------:R-:W-:Y:S01]  /*2720*/  ISETP.GT.U32.AND P5, PT, R6.reuse, R125, PT ;  /* 0x0000007d0600720c */ /* 0x040fe20003fa4070 */
[C---:B------:R-:W-:Y:S01]  /*2730*/  IMAD R49, R6.reuse, R13, R49 ;  /* 0x0000000d06317224 */ /* 0x040fe200078e0231 */
[C---:B------:R-:W-:Y:S01]  /*2740*/  ISETP.GT.U32.AND P0, PT, R6.reuse, R122, PT ;  /* 0x0000007a0600720c */ /* 0x040fe20003f04070 */
[C---:B------:R-:W-:Y:S01]  /*2750*/  IMAD.HI.U32 R10, R7.reuse, R45, RZ ;  /* 0x0000002d070a7227 */ /* 0x040fe200078e00ff */
[----:B------:R-:W-:Y:S01]  /*2760*/  ISETP.GT.U32.AND P1, PT, R6, R121, PT ;  /* 0x000000790600720c */ /* 0x000fe20003f24070 */
[----:B------:R-:W-:Y:S01]  /*2770*/  STL [R1+0x92c], R211 ;  /* 0x00092cd301007387 */ /* 0x000fe20000100800 */
[----:B------:R-:W-:Y:S01]  /*2780*/  IABS R202, R138 ;  /* 0x0000008a00ca7213 */ /* 0x000fe20000000000 */
[----:B------:R-:W-:Y:S01]  /*2790*/  IMAD.MOV R13, RZ, RZ, -R3 ;  /* 0x000000ffff0d7224 */ /* 0x000fe200078e0a03 */
[----:B------:R-:W-:Y:S01]  /*27a0*/  LOP3.LUT R144, R0, 0xe6, RZ, 0xfc, !PT ;  /* 0x000000e600907812 */ /* 0x000fe200078efcff */
[C---:B------:R-:W-:Y:S01]  /*27b0*/  IMAD.HI.U32 R3, R7.reuse, R42, RZ ;  /* 0x0000002a07037227 */ /* 0x040fe200078e00ff */
[----:B------:R-:W-:Y:S01]  /*27c0*/  ISETP.GT.U32.AND P2, PT, R6, R120, PT ;  /* 0x000000780600720c */ /* 0x000fe20003f44070 */
[----:B------:R-:W-:Y:S01]  /*27d0*/  STL [R1+0x928], R210 ;  /* 0x000928d201007387 */ /* 0x000fe20000100800 */
[C---:B------:R-:W-:Y:S01]  /*27e0*/  LOP3.LUT R140, R0.reuse, 0xec, RZ, 0xfc, !PT ;  /* 0x000000ec008c7812 */ /* 0x040fe200078efcff */
[----:B------:R-:W-:Y:S01]  /*27f0*/  IMAD.MOV R10, RZ, RZ, -R10 ;  /* 0x000000ffff0a7224 */ /* 0x000fe200078e0a0a */
[----:B------:R-:W-:Y:S01]  /*2800*/  LOP3.LUT R146, R0, 0xe2, RZ, 0xfc, !PT ;  /* 0x000000e200927812 */ /* 0x000fe200078efcff */
[C---:B------:R-:W-:Y:S01]  /*2810*/  IMAD R44, R6.reuse, R13, R44 ;  /* 0x0000000d062c7224 */ /* 0x040fe200078e022c */
[C---:B------:R-:W-:Y:S01]  /*2820*/  ISETP.GT.U32.AND P4, PT, R6.reuse, R124, PT ;  /* 0x0000007c0600720c */ /* 0x040fe20003f84070 */
[----:B------:R-:W-:Y:S01]  /*2830*/  IMAD.MOV R13, RZ, RZ, -R3 ;  /* 0x000000ffff0d7224 */ /* 0x000fe200078e0a03 */
[C---:B------:R-:W-:Y:S01]  /*2840*/  ISETP.GT.U32.AND P6, PT, R6.reuse, R118, PT ;  /* 0x000000760600720c */ /* 0x040fe20003fc4070 */
[C---:B------:R-:W-:Y:S01]  /*2850*/  IMAD.HI.U32 R3, R7.reuse, R40, RZ ;  /* 0x0000002807037227 */ /* 0x040fe200078e00ff */
[C---:B------:R-:W-:Y:S01]  /*2860*/  ISETP.GT.U32.AND P3, PT, R6.reuse, R117, PT ;  /* 0x000000750600720c */ /* 0x040fe20003f64070 */
[----:B------:R-:W-:Y:S01]  /*2870*/  STL [R1+0x924], R201 ;  /* 0x000924c901007387 */ /* 0x000fe20000100800 */
[----:B------:R-:W-:Y:S01]  /*2880*/  IABS R172, R140 ;  /* 0x0000008c00ac7213 */ /* 0x000fe20000000000 */
[----:B------:R-:W-:Y:S01]  /*2890*/  IMAD R45, R6, R10, R45 ;  /* 0x0000000a062d7224 */ /* 0x000fe200078e022d */
[----:B------:R-:W-:Y:S01]  /*28a0*/  IABS R151, R146 ;  /* 0x0000009200977213 */ /* 0x000fe20000000000 */
[C---:B------:R-:W-:Y:S01]  /*28b0*/  IMAD.HI.U32 R10, R7.reuse, R41, RZ ;  /* 0x00000029070a7227 */ /* 0x040fe200078e00ff */
[C---:B------:R-:W-:Y:S01]  /*28c0*/  LOP3.LUT R137, R0.reuse, 0xf0, RZ, 0xfc, !PT ;  /* 0x000000f000897812 */ /* 0x040fe200078efcff */
[----:B------:R-:W-:Y:S01]  /*28d0*/  STL [R1+0x920], R200 ;  /* 0x000920c801007387 */ /* 0x000fe20000100800 */
[----:B------:R-:W-:Y:S01]  /*28e0*/  LOP3.LUT R134, R0, 0xf4, RZ, 0xfc, !PT ;  /* 0x000000f400867812 */ /* 0x000fe200078efcff */
[----:B------:R-:W-:Y:S01]  /*28f0*/  IMAD.MOV R3, RZ, RZ, -R3 ;  /* 0x000000ffff037224 */ /* 0x000fe200078e0a03 */
[----:B------:R-:W-:Y:S01]  /*2900*/  IABS R203, R137 ;  /* 0x0000008900cb7213 */ /* 0x000fe20000000000 */
[----:B------:R-:W-:Y:S01]  /*2910*/  IMAD R61, R6, R14, R61 ;  /* 0x0000000e063d7224 */ /* 0x000fe200078e023d */
[C---:B------:R-:W-:Y:S01]  /*2920*/  LOP3.LUT R136, R0.reuse, 0xf2, RZ, 0xfc, !PT ;  /* 0x000000f200887812 */ /* 0x040fe200078efcff */
[----:B------:R-:W-:Y:S01]  /*2930*/  IMAD.MOV R14, RZ, RZ, -R10 ;  /* 0x000000ffff0e7224 */ /* 0x000fe200078e0a0a */
[C---:B------:R-:W-:Y:S01]  /*2940*/  LOP3.LUT R132, R0.reuse, 0xf8, RZ, 0xfc, !PT ;  /* 0x000000f800847812 */ /* 0x040fe200078efcff */
[----:B------:R-:W-:Y:S01]  /*2950*/  IMAD.HI.U32 R10, R7, R38, RZ ;  /* 0x00000026070a7227 */ /* 0x000fe200078e00ff */
[----:B------:R-:W-:Y:S01]  /*2960*/  LOP3.LUT R141, R0, 0xea, RZ, 0xfc, !PT ;  /* 0x000000ea008d7812 */ /* 0x000fe200078efcff */
[----:B------:R-:W-:Y:S02]  /*2970*/  STL [R1+0x91c], R199 ;  /* 0x00091cc701007387 */ /* 0x000fe40000100800 */
[----:B------:R-:W-:-:S02]  /*2980*/  IMAD R42, R6, R13, R42 ;  /* 0x0000000d062a7224 */ /* 0x000fc400078e022a */
[C---:B------:R-:W-:Y:S02]  /*2990*/  IMAD R48, R6.reuse, R15, R48 ;  /* 0x0000000f06307224 */ /* 0x040fe400078e0230 */
[----:B------:R-:W-:Y:S02]  /*29a0*/  @!P5 IMAD.IADD R125, R125, 0x1, -R6 ;  /* 0x000000017d7dd824 */ /* 0x000fe400078e0a06 */
[----:B------:R-:W-:Y:S02]  /*29b0*/  IMAD R86, R6, R17, R86 ;  /* 0x0000001106567224 */ /* 0x000fe400078e0256 */
[--C-:B------:R-:W-:Y:S02]  /*29c0*/  @!P0 IMAD.IADD R122, R122, 0x1, -R6.reuse ;  /* 0x000000017a7a8824 */ /* 0x100fe400078e0a06 */
[--C-:B------:R-:W-:Y:S02]  /*29d0*/  @!P1 IMAD.IADD R121, R121, 0x1, -R6.reuse ;  /* 0x0000000179799824 */ /* 0x100fe400078e0a06 */
[----:B------:R-:W-:-:S02]  /*29e0*/  @!P2 IMAD.IADD R120, R120, 0x1, -R6 ;  /* 0x000000017878a824 */ /* 0x000fc400078e0a06 */
[--C-:B------:R-:W-:Y:S02]  /*29f0*/  @!P4 IMAD.IADD R124, R124, 0x1, -R6.reuse ;  /* 0x000000017c7cc824 */ /* 0x100fe400078e0a06 */
[--C-:B------:R-:W-:Y:S02]  /*2a00*/  @!P6 IMAD.IADD R118, R118, 0x1, -R6.reuse ;  /* 0x000000017676e824 */ /* 0x100fe400078e0a06 */
[----:B------:R-:W-:Y:S01]  /*2a10*/  @!P3 IMAD.IADD R117, R117, 0x1, -R6 ;  /* 0x000000017575b824 */ /* 0x000fe200078e0a06 */
[----:B------:R-:W-:Y:S01]  /*2a20*/  IABS R205, R134 ;  /* 0x0000008600cd7213 */ /* 0x000fe20000000000 */
[----:B------:R-:W-:Y:S01]  /*2a30*/  IMAD R40, R6, R3, R40 ;  /* 0x0000000306287224 */ /* 0x000fe200078e0228 */
[----:B------:R-:W-:Y:S01]  /*2a40*/  STL [R1+0x918], R198 ;  /* 0x000918c601007387 */ /* 0x000fe20000100800 */
[----:B------:R-:W-:Y:S01]  /*2a50*/  IMAD.HI.U32 R3, R7, R37, RZ ;  /* 0x0000002507037227 */ /* 0x000fe200078e00ff */
[----:B------:R-:W-:-:S03]  /*2a60*/  IABS R204, R136 ;  /* 0x0000008800cc7213 */ /* 0x000fc60000000000 */
[----:B------:R-:W-:Y:S02]  /*2a70*/  IMAD.MOV R13, RZ, RZ, -R10 ;  /* 0x000000ffff0d7224 */ /* 0x000fe400078e0a0a */
[C---:B------:R-:W-:Y:S01]  /*2a80*/  IMAD R41, R6.reuse, R14, R41 ;  /* 0x0000000e06297224 */ /* 0x040fe200078e0229 */
[C---:B------:R-:W-:Y:S01]  /*2a90*/  ISETP.GT.U32.AND P5, PT, R6.reuse, R114, PT ;  /* 0x000000720600720c */ /* 0x040fe20003fa4070 */
[----:B------:R-:W-:Y:S02]  /*2aa0*/  IMAD.MOV R10, RZ, RZ, -R3 ;  /* 0x000000ffff0a7224 */ /* 0x000fe400078e0a03 */
[----:B------:R-:W-:Y:S01]  /*2ab0*/  IMAD.MOV.U32 R17, RZ, RZ, R126 ;  /* 0x000000ffff117224 */ /* 0x000fe200078e007e */
[C---:B------:R-:W-:Y:S01]  /*2ac0*/  ISETP.GT.U32.AND P0, PT, R6.reuse, R113, PT ;  /* 0x000000710600720c */ /* 0x040fe20003f04070 */
[----:B------:R-:W-:Y:S01]  /*2ad0*/  IMAD.HI.U32 R3, R7, R36, RZ ;  /* 0x0000002407037227 */ /* 0x000fe200078e00ff */
[C---:B------:R-:W-:Y:S01]  /*2ae0*/  ISETP.GT.U32.AND P1, PT, R6.reuse, R112, PT ;  /* 0x000000700600720c */ /* 0x040fe20003f24070 */
[----:B------:R-:W-:Y:S02]  /*2af0*/  STL [R1+0x914], R197 ;  /* 0x000914c501007387 */ /* 0x000fe40000100800 */
[----:B------:R-:W-:-:S02]  /*2b00*/  IMAD R38, R6, R13, R38 ;  /* 0x0000000d06267224 */ /* 0x000fc400078e0226 */
[C---:B------:R-:W-:Y:S01]  /*2b10*/  IMAD R37, R6.reuse, R10, R37 ;  /* 0x0000000a06257224 */ /* 0x040fe200078e0225 */
[C---:B------:R-:W-:Y:S01]  /*2b20*/  ISETP.GT.U32.AND P2, PT, R6.reuse, R110, PT ;  /* 0x0000006e0600720c */ /* 0x040fe20003f44070 */
[C---:B------:R-:W-:Y:S01]  /*2b30*/  IMAD.HI.U32 R10, R7.reuse, R34, RZ ;  /* 0x00000022070a7227 */ /* 0x040fe200078e00ff */
[C---:B------:R-:W-:Y:S01]  /*2b40*/  ISETP.GT.U32.AND P4, PT, R6.reuse, R116, PT ;  /* 0x000000740600720c */ /* 0x040fe20003f84070 */
[----:B------:R-:W-:Y:S02]  /*2b50*/  STL [R1+0x910], R196 ;  /* 0x000910c401007387 */ /* 0x000fe40000100800 */
[----:B------:R-:W-:Y:S02]  /*2b60*/  IMAD.MOV R13, RZ, RZ, -R3 ;  /* 0x000000ffff0d7224 */ /* 0x000fe400078e0a03 */
[----:B------:R-:W-:Y:S01]  /*2b70*/  IMAD.HI.U32 R3, R7, R33, RZ ;  /* 0x0000002107037227 */ /* 0x000fe200078e00ff */
[----:B------:R-:W-:Y:S01]  /*2b80*/  ISETP.GT.U32.AND P6, PT, R6, R125, PT ;  /* 0x0000007d0600720c */ /* 0x000fe20003fc4070 */
[----:B------:R-:W-:Y:S02]  /*2b90*/  STL [R1+0x90c], R195 ;  /* 0x00090cc301007387 */ /* 0x000fe40000100800 */
[----:B------:R-:W-:-:S02]  /*2ba0*/  IMAD.MOV R15, RZ, RZ, -R10 ;  /* 0x000000ffff0f7224 */ /* 0x000fc400078e0a0a */
[C---:B------:R-:W-:Y:S01]  /*2bb0*/  IMAD.HI.U32 R10, R7.reuse, R32, RZ ;  /* 0x00000020070a7227 */ /* 0x040fe200078e00ff */
[----:B------:R-:W-:Y:S01]  /*2bc0*/  IABS R207, R132 ;  /* 0x0000008400cf7213 */ /* 0x000fe20000000000 */
[----:B------:R-:W-:Y:S02]  /*2bd0*/  STL [R1+0x908], R194 ;  /* 0x000908c201007387 */ /* 0x000fe40000100800 */
[----:B------:R-:W-:Y:S02]  /*2be0*/  IMAD.MOV R3, RZ, RZ, -R3 ;  /* 0x000000ffff037224 */ /* 0x000fe400078e0a03 */
[C---:B------:R-:W-:Y:S01]  /*2bf0*/  IMAD R36, R6.reuse, R13, R36 ;  /* 0x0000000d06247224 */ /* 0x040fe200078e0224 */
[----:B------:R-:W-:Y:S01]  /*2c00*/  STL [R1+0x904], R193 ;  /* 0x000904c101007387 */ /* 0x000fe20000100800 */
[----:B------:R-:W-:Y:S02]  /*2c10*/  IMAD.MOV R13, RZ, RZ, -R10 ;  /* 0x000000ffff0d7224 */ /* 0x000fe400078e0a0a */
[----:B------:R-:W-:Y:S01]  /*2c20*/  IMAD R33, R6, R3, R33 ;  /* 0x0000000306217224 */ /* 0x000fe200078e0221 */
[----:B------:R-:W-:Y:S01]  /*2c30*/  LOP3.LUT R133, R0, 0xf6, RZ, 0xfc, !PT ;  /* 0x000000f600857812 */ /* 0x000fe200078efcff */
[----:B------:R-:W-:Y:S01]  /*2c40*/  IMAD.HI.U32 R3, R7, R30, RZ ;  /* 0x0000001e07037227 */ /* 0x000fe200078e00ff */
[----:B------:R-:W-:Y:S03]  /*2c50*/  STL [R1+0x900], R192 ;  /* 0x000900c001007387 */ /* 0x000fe60000100800 */
[----:B------:R-:W-:Y:S01]  /*2c60*/  IMAD R32, R6, R13, R32 ;  /* 0x0000000d06207224 */ /* 0x000fe200078e0220 */
[----:B------:R-:W-:Y:S01]  /*2c70*/  STL [R1+0x8d0], R191 ;  /* 0x0008d0bf01007387 */ /* 0x000fe20000100800 */
[----:B------:R-:W-:-:S02]  /*2c80*/  IMAD.MOV R13, RZ, RZ, -R3 ;  /* 0x000000ffff0d7224 */ /* 0x000fc400078e0a03 */
[C---:B------:R-:W-:Y:S01]  /*2c90*/  IMAD.HI.U32 R3, R7.reuse, R29, RZ ;  /* 0x0000001d07037227 */ /* 0x040fe200078e00ff */
[----:B------:R-:W-:Y:S03]  /*2ca0*/  STL [R1+0x8cc], R190 ;  /* 0x0008ccbe01007387 */ /* 0x000fe60000100800 */
[----:B------:R-:W-:Y:S01]  /*2cb0*/  IMAD R30, R6, R13, R30 ;  /* 0x0000000d061e7224 */ /* 0x000fe200078e021e */
[----:B------:R-:W-:Y:S01]  /*2cc0*/  STL [R1+0x8c8], R189 ;  /* 0x0008c8bd01007387 */ /* 0x000fe20000100800 */
[----:B------:R-:W-:Y:S02]  /*2cd0*/  IMAD.MOV R13, RZ, RZ, -R3 ;  /* 0x000000ffff0d7224 */ /* 0x000fe400078e0a03 */
[----:B------:R-:W-:-:S04]  /*2ce0*/  IMAD.HI.U32 R3, R7, R26, RZ ;  /* 0x0000001a07037227 */ /* 0x000fc800078e00ff */
[----:B------:R-:W-:-:S04]  /*2cf0*/  IMAD.HI.U32 R10, R7, R28, RZ ;  /* 0x0000001c070a7227 */ /* 0x000fc800078e00ff */
[----:B------:R-:W-:Y:S02]  /*2d00*/  IMAD R34, R6, R15, R34 ;  /* 0x0000000f06227224 */ /* 0x000fe400078e0222 */
[----:B------:R-:W-:Y:S02]  /*2d10*/  IMAD R126, R12, 0x40, R252 ;  /* 0x000000400c7e7824 */ /* 0x000fe400078e02fc */
[--C-:B------:R-:W-:Y:S02]  /*2d20*/  @!P5 IMAD.IADD R114, R114, 0x1, -R6.reuse ;  /* 0x000000017272d824 */ /* 0x100fe400078e0a06 */
[--C-:B------:R-:W-:Y:S02]  /*2d30*/  @!P0 IMAD.IADD R113, R113, 0x1, -R6.reuse ;  /* 0x0000000171718824 */ /* 0x100fe400078e0a06 */
[--C-:B------:R-:W-:Y:S02]  /*2d40*/  @!P1 IMAD.IADD R112, R112, 0x1, -R6.reuse ;  /* 0x0000000170709824 */ /* 0x100fe400078e0a06 */
[----:B------:R-:W-:-:S02]  /*2d50*/  @!P2 IMAD.IADD R110, R110, 0x1, -R6 ;  /* 0x000000016e6ea824 */ /* 0x000fc400078e0a06 */
[--C-:B------:R-:W-:Y:S02]  /*2d60*/  @!P4 IMAD.IADD R116, R116, 0x1, -R6.reuse ;  /* 0x000000017474c824 */ /* 0x100fe400078e0a06 */
[----:B------:R-:W-:Y:S02]  /*2d70*/  @!P6 IMAD.IADD R125, R125, 0x1, -R6 ;  /* 0x000000017d7de824 */ /* 0x000fe400078e0a06 */
[----:B------:R-:W-:Y:S02]  /*2d80*/  IMAD.MOV.U32 R2, RZ, RZ, R130 ;  /* 0x000000ffff027224 */ /* 0x000fe400078e0082 */
[----:B------:R-:W-:Y:S01]  /*2d90*/  IMAD.MOV.U32 R129, RZ, RZ, R128 ;  /* 0x000000ffff817224 */ /* 0x000fe200078e0080 */
[----:B------:R-:W-:Y:S01]  /*2da0*/  IABS R206, R133 ;  /* 0x0000008500ce7213 */ /* 0x000fe20000000000 */
[----:B------:R-:W-:Y:S01]  /*2db0*/  IMAD.MOV R3, RZ, RZ, -R3 ;  /* 0x000000ffff037224 */ /* 0x000fe200078e0a03 */
[----:B------:R-:W-:Y:S01]  /*2dc0*/  STL [R1+0x8c4], R188 ;  /* 0x0008c4bc01007387 */ /* 0x000fe20000100800 */
[----:B------:R-:W-:-:S02]  /*2dd0*/  IMAD.MOV R15, RZ, RZ, -R10 ;  /* 0x000000ffff0f7224 */ /* 0x000fc400078e0a0a */
[C---:B------:R-:W-:Y:S02]  /*2de0*/  IMAD R26, R6.reuse, R3, R26 ;  /* 0x00000003061a7224 */ /* 0x040fe400078e021a */
[C---:B------:R-:W-:Y:S01]  /*2df0*/  IMAD R29, R6.reuse, R13, R29 ;  /* 0x0000000d061d7224 */ /* 0x040fe200078e021d */
[C---:B------:R-:W-:Y:S01]  /*2e00*/  ISETP.GT.U32.AND P5, PT, R6.reuse, R122, PT ;  /* 0x0000007a0600720c */ /* 0x040fe20003fa4070 */
[C---:B------:R-:W-:Y:S01]  /*2e10*/  IMAD.HI.U32 R3, R7.reuse, R24, RZ ;  /* 0x0000001807037227 */ /* 0x040fe200078e00ff */
[C---:B------:R-:W-:Y:S01]  /*2e20*/  ISETP.GT.U32.AND P0, PT, R6.reuse, R121, PT ;  /* 0x000000790600720c */ /* 0x040fe20003f04070 */
[----:B------:R-:W-:Y:S02]  /*2e30*/  STL [R1+0x8c0], R187 ;  /* 0x0008c0bb01007387 */ /* 0x000fe40000100800 */
[----:B------:R-:W-:Y:S01]  /*2e40*/  IMAD.HI.U32 R10, R7, R25, RZ ;  /* 0x00000019070a7227 */ /* 0x000fe200078e00ff */
[----:B------:R-:W-:Y:S01]  /*2e50*/  ISETP.GT.U32.AND P1, PT, R6, R120, PT ;  /* 0x000000780600720c */ /* 0x000fe20003f24070 */
[----:B------:R-:W-:Y:S02]  /*2e60*/  STL [R1+0x8bc], R186 ;  /* 0x0008bcba01007387 */ /* 0x000fe40000100800 */
[----:B------:R-:W-:-:S02]  /*2e70*/  IMAD.MOV R13, RZ, RZ, -R3 ;  /* 0x000000ffff0d7224 */ /* 0x000fc400078e0a03 */
[C---:B------:R-:W-:Y:S01]  /*2e80*/  IMAD.HI.U32 R3, R7.reuse, R22, RZ ;  /* 0x0000001607037227 */ /* 0x040fe200078e00ff */
[C---:B------:R-:W-:Y:S01]  /*2e90*/  ISETP.GT.U32.AND P2, PT, R6.reuse, R118, PT ;  /* 0x000000760600720c */ /* 0x040fe20003f44070 */
[----:B------:R-:W-:Y:S02]  /*2ea0*/  STL [R1+0x8b8], R185 ;  /* 0x0008b8b901007387 */ /* 0x000fe40000100800 */
[----:B------:R-:W-:Y:S02]  /*2eb0*/  IMAD.MOV R10, RZ, RZ, -R10 ;  /* 0x000000ffff0a7224 */ /* 0x000fe400078e0a0a */
[C---:B------:R-:W-:Y:S01]  /*2ec0*/  IMAD R24, R6.reuse, R13, R24 ;  /* 0x0000000d06187224 */ /* 0x040fe200078e0218 */
[C---:B------:R-:W-:Y:S01]  /*2ed0*/  ISETP.GT.U32.AND P4, PT, R6.reuse, R124, PT ;  /* 0x0000007c0600720c */ /* 0x040fe20003f84070 */
[----:B------:R-:W-:Y:S01]  /*2ee0*/  IMAD.MOV R13, RZ, RZ, -R3 ;  /* 0x000000ffff0d7224 */ /* 0x000fe200078e0a03 */
[----:B------:R-:W-:Y:S01]  /*2ef0*/  ISETP.GT.U32.AND P6, PT, R6, R110, PT ;  /* 0x0000006e0600720c */ /* 0x000fe20003fc4070 */
[----:B------:R-:W-:Y:S01]  /*2f00*/  IMAD.HI.U32 R3, R7, R20, RZ ;  /* 0x0000001407037227 */ /* 0x000fe200078e00ff */
[----:B------:R-:W-:Y:S01]  /*2f10*/  LOP3.LUT R130, R0, 0xfa, RZ, 0xfc, !PT ;  /* 0x000000fa00827812 */ /* 0x000fe200078efcff */
[----:B------:R-:W-:Y:S02]  /*2f20*/  STL [R1+0x8b4], R184 ;  /* 0x0008b4b801007387 */ /* 0x000fe40000100800 */
[----:B------:R-:W-:-:S02]  /*2f30*/  IMAD R25, R6, R10, R25 ;  /* 0x0000000a06197224 */ /* 0x000fc400078e0219 */
[----:B------:R-:W-:-:S04]  /*2f40*/  IMAD.HI.U32 R10, R7, R21, RZ ;  /* 0x00000015070a7227 */ /* 0x000fc800078e00ff */
[----:B------:R-:W-:Y:S02]  /*2f50*/  IMAD.MOV R3, RZ, RZ, -R3 ;  /* 0x000000ffff037224 */ /* 0x000fe400078e0a03 */
[----:B------:R-:W-:Y:S02]  /*2f60*/  IMAD R22, R6, R13, R22 ;  /* 0x0000000d06167224 */ /* 0x000fe400078e0216 */
[--C-:B------:R-:W-:Y:S02]  /*2f70*/  @!P5 IMAD.IADD R122, R122, 0x1, -R6.reuse ;  /* 0x000000017a7ad824 */ /* 0x100fe400078e0a06 */
[--C-:B------:R-:W-:Y:S02]  /*2f80*/  @!P0 IMAD.IADD R121, R121, 0x1, -R6.reuse ;  /* 0x0000000179798824 */ /* 0x100fe400078e0a06 */
[--C-:B------:R-:W-:Y:S02]  /*2f90*/  @!P1 IMAD.IADD R120, R120, 0x1, -R6.reuse ;  /* 0x0000000178789824 */ /* 0x100fe400078e0a06 */
[----:B------:R-:W-:-:S02]  /*2fa0*/  @!P2 IMAD.IADD R118, R118, 0x1, -R6 ;  /* 0x000000017676a824 */ /* 0x000fc400078e0a06 */
[--C-:B------:R-:W-:Y:S02]  /*2fb0*/  @!P4 IMAD.IADD R124, R124, 0x1, -R6.reuse ;  /* 0x000000017c7cc824 */ /* 0x100fe400078e0a06 */
[----:B------:R-:W-:Y:S02]  /*2fc0*/  @!P6 IMAD.IADD R110, R110, 0x1, -R6 ;  /* 0x000000016e6ee824 */ /* 0x000fe400078e0a06 */
[----:B------:R-:W-:Y:S01]  /*2fd0*/  IMAD R28, R6, R15, R28 ;  /* 0x0000000f061c7224 */ /* 0x000fe200078e021c */
[----:B------:R-:W-:Y:S01]  /*2fe0*/  LOP3.LUT R128, R0, 0xfc, RZ, 0xfc, !PT ;  /* 0x000000fc00807812 */ /* 0x000fe200078efcff */
[----:B------:R-:W-:Y:S02]  /*2ff0*/  IMAD.MOV R14, RZ, RZ, -R10 ;  /* 0x000000ffff0e7224 */ /* 0x000fe400078e0a0a */
[C---:B------:R-:W-:Y:S01]  /*3000*/  IMAD.HI.U32 R12, R7.reuse, R204, RZ ;  /* 0x000000cc070c7227 */ /* 0x040fe200078e00ff */
[----:B------:R-:W-:Y:S01]  /*3010*/  IABS R208, R130 ;  /* 0x0000008200d07213 */ /* 0x000fe20000000000 */
[----:B------:R-:W-:Y:S02]  /*3020*/  STL [R1+0x8b0], R183 ;  /* 0x0008b0b701007387 */ /* 0x000fe40000100800 */
[C---:B------:R-:W-:Y:S01]  /*3030*/  IMAD R20, R6.reuse, R3, R20 ;  /* 0x0000000306147224 */ /* 0x040fe200078e0214 */
[C---:B------:R-:W-:Y:S01]  /*3040*/  ISETP.GT.U32.AND P5, PT, R6.reuse, R114, PT ;  /* 0x000000720600720c */ /* 0x040fe20003fa4070 */
[C---:B------:R-:W-:Y:S01]  /*3050*/  IMAD.HI.U32 R10, R7.reuse, R18, RZ ;  /* 0x00000012070a7227 */ /* 0x040fe200078e00ff */
[C---:B------:R-:W-:Y:S01]  /*3060*/  ISETP.GT.U32.AND P0, PT, R6.reuse, R113, PT ;  /* 0x000000710600720c */ /* 0x040fe20003f04070 */
[----:B------:R-:W-:Y:S01]  /*3070*/  STL [R1+0x8ac], R182 ;  /* 0x0008acb601007387 */ /* 0x000fe20000100800 */
[C---:B------:R-:W-:Y:S01]  /*3080*/  ISETP.GT.U32.AND P1, PT, R6.reuse, R112, PT ;  /* 0x000000700600720c */ /* 0x040fe20003f24070 */
[C---:B------:R-:W-:Y:S01]  /*3090*/  IMAD.HI.U32 R3, R7.reuse, R19, RZ ;  /* 0x0000001307037227 */ /* 0x040fe200078e00ff */
[C---:B------:R-:W-:Y:S01]  /*30a0*/  ISETP.GT.U32.AND P2, PT, R6.reuse, R109, PT ;  /* 0x0000006d0600720c */ /* 0x040fe20003f44070 */
[----:B------:R-:W-:Y:S01]  /*30b0*/  ULEA UR11, UR5, UR11, 0x18 ;  /* 0x0000000b050b7291 */ /* 0x000fe2000f8ec0ff */
[C---:B------:R-:W-:Y:S01]  /*30c0*/  ISETP.GT.U32.AND P4, PT, R6.reuse, R116, PT ;  /* 0x000000740600720c */ /* 0x040fe20003f84070 */
[----:B------:R-:W-:Y:S01]  /*30d0*/  IMAD.MOV R13, RZ, RZ, -R10 ;  /* 0x000000ffff0d7224 */ /* 0x000fe200078e0a0a */
[C---:B------:R-:W-:Y:S01]  /*30e0*/  ISETP.GT.U32.AND P6, PT, R6.reuse, R101, PT ;  /* 0x000000650600720c */ /* 0x040fe20003fc4070 */
[----:B------:R-:W-:Y:S01]  /*30f0*/  IMAD.MOV R10, RZ, RZ, -R3 ;  /* 0x000000ffff0a7224 */ /* 0x000fe200078e0a03 */
[----:B------:R-:W-:Y:S01]  /*3100*/  IABS R15, R144 ;  /* 0x00000090000f7213 */ /* 0x000fe20000000000 */
[----:B------:R-:W-:Y:S01]  /*3110*/  IMAD.HI.U32 R3, R7, R23, RZ ;  /* 0x0000001707037227 */ /* 0x000fe200078e00ff */
[----:B------:R-:W-:Y:S01]  /*3120*/  IABS R209, R128 ;  /* 0x0000008000d17213 */ /* 0x000fe20000000000 */
[----:B------:R-:W-:Y:S02]  /*3130*/  STL [R1+0x8a8], R181 ;  /* 0x0008a8b501007387 */ /* 0x000fe40000100800 */
[----:B------:R-:W-:-:S02]  /*3140*/  IMAD R18, R6, R13, R18 ;  /* 0x0000000d06127224 */ /* 0x000fc400078e0212 */
[----:B------:R-:W-:Y:S01]  /*3150*/  IMAD R19, R6, R10, R19 ;  /* 0x0000000a06137224 */ /* 0x000fe200078e0213 */
[----:B------:R-:W-:Y:S01]  /*3160*/  STL [R1+0x8a4], R180 ;  /* 0x0008a4b401007387 */ /* 0x000fe20000100800 */
[----:B------:R-:W-:-:S03]  /*3170*/  IMAD.HI.U32 R10, R7, R27, RZ ;  /* 0x0000001b070a7227 */ /* 0x000fc600078e00ff */
[----:B------:R-:W-:Y:S01]  /*3180*/  STL [R1+0x8a0], R179 ;  /* 0x0008a0b301007387 */ /* 0x000fe20000100800 */
[----:B------:R-:W-:Y:S02]  /*3190*/  IMAD.MOV R13, RZ, RZ, -R3 ;  /* 0x000000ffff0d7224 */ /* 0x000fe400078e0a03 */
[C---:B------:R-:W-:Y:S01]  /*31a0*/  IMAD.HI.U32 R3, R7.reuse, R31, RZ ;  /* 0x0000001f07037227 */ /* 0x040fe200078e00ff */
[----:B------:R-:W-:Y:S03]  /*31b0*/  STL [R1+0x89c], R178 ;  /* 0x00089cb201007387 */ /* 0x000fe60000100800 */
[----:B------:R-:W-:Y:S01]  /*31c0*/  IMAD R21, R6, R14, R21 ;  /* 0x0000000e06157224 */ /* 0x000fe200078e0215 */
[----:B------:R-:W-:Y:S01]  /*31d0*/  STL [R1+0x898], R177 ;  /* 0x000898b101007387 */ /* 0x000fe20000100800 */
[----:B------:R-:W-:Y:S02]  /*31e0*/  IMAD.MOV R14, RZ, RZ, -R10 ;  /* 0x000000ffff0e7224 */ /* 0x000fe400078e0a0a */
[----:B------:R-:W-:Y:S01]  /*31f0*/  IMAD.HI.U32 R10, R7, R35, RZ ;  /* 0x00000023070a7227 */ /* 0x000fe200078e00ff */
[----:B------:R-:W-:Y:S03]  /*3200*/  STL [R1+0x830], R176 ;  /* 0x000830b001007387 */ /* 0x000fe60000100800 */
[----:B------:R-:W-:Y:S01]  /*3210*/  IMAD.MOV R3, RZ, RZ, -R3 ;  /* 0x000000ffff037224 */ /* 0x000fe200078e0a03 */
[----:B------:R-:W-:Y:S01]  /*3220*/  STL [R1+0x82c], R175 ;  /* 0x00082caf01007387 */ /* 0x000fe20000100800 */
[----:B------:R-:W-:-:S02]  /*3230*/  IMAD.MOV R10, RZ, RZ, -R10 ;  /* 0x000000ffff0a7224 */ /* 0x000fc400078e0a0a */
[----:B------:R-:W-:Y:S01]  /*3240*/  IMAD R31, R6, R3, R31 ;  /* 0x00000003061f7224 */ /* 0x000fe200078e021f */
[----:B------:R-:W-:Y:S01]  /*3250*/  STL [R1+0x828], R174 ;  /* 0x000828ae01007387 */ /* 0x000fe20000100800 */
[----:B------:R-:W-:-:S03]  /*3260*/  IMAD.HI.U32 R3, R7, R39, RZ ;  /* 0x0000002707037227 */ /* 0x000fc600078e00ff */
[----:B------:R-:W-:Y:S01]  /*3270*/  STL [R1+0x824], R173 ;  /* 0x000824ad01007387 */ /* 0x000fe20000100800 */
[----:B------:R-:W-:Y:S02]  /*3280*/  IMAD R35, R6, R10, R35 ;  /* 0x0000000a06237224 */ /* 0x000fe400078e0223 */
[----:B------:R-:W-:Y:S01]  /*3290*/  IMAD.MOV R10, RZ, RZ, -R3 ;  /* 0x000000ffff0a7224 */ /* 0x000fe200078e0a03 */
[----:B------:R-:W-:Y:S01]  /*32a0*/  STL [R1+0x820], R171 ;  /* 0x000820ab01007387 */ /* 0x000fe20000100800 */
[----:B------:R-:W-:-:S03]  /*32b0*/  IMAD.HI.U32 R3, R7, R43, RZ ;  /* 0x0000002b07037227 */ /* 0x000fc600078e00ff */
[----:B------:R-:W-:Y:S01]  /*32c0*/  STL [R1+0x81c], R170 ;  /* 0x00081caa01007387 */ /* 0x000fe20000100800 */
[C---:B------:R-:W-:Y:S02]  /*32d0*/  IMAD R23, R6.reuse, R13, R23 ;  /* 0x0000000d06177224 */ /* 0x040fe400078e0217 */
        /* <DEDUP_REMOVED lines=76> */
[----:B-1----:R-:W3:Y:S01]  /*37a0*/  LDL R4, [R1+0x63c] ;  /* 0x00063c0001047983 */ /* 0x002ee20000100800 */
[----:B------:R-:W-:-:S03]  /*37b0*/  IMAD.HI.U32 R10, R7, R107, RZ ;  /* 0x0000006b070a7227 */ /* 0x000fc600078e00ff */
[----:B------:R-:W4:Y:S01]  /*37c0*/  LDL R9, [R1+0x638] ;  /* 0x0006380001097983 */ /* 0x000f220000100800 */
[----:B------:R-:W-:Y:S02]  /*37d0*/  IMAD.MOV R13, RZ, RZ, -R3 ;  /* 0x000000ffff0d7224 */ /* 0x000fe400078e0a03 */
[----:B------:R-:W-:-:S04]  /*37e0*/  IMAD.HI.U32 R3, R7, R111, RZ ;  /* 0x0000006f07037227 */ /* 0x000fc800078e00ff */
[----:B------:R-:W-:Y:S02]  /*37f0*/  IMAD R87, R6, R14, R87 ;  /* 0x0000000e06577224 */ /* 0x000fe400078e0257 */
[----:B------:R-:W-:Y:S02]  /*3800*/  IMAD.MOV R14, RZ, RZ, -R10 ;  /* 0x000000ffff0e7224 */ /* 0x000fe400078e0a0a */
[----:B------:R-:W-:-:S04]  /*3810*/  IMAD.HI.U32 R10, R7, R115, RZ ;  /* 0x00000073070a7227 */ /* 0x000fc800078e00ff */
[----:B------:R-:W-:Y:S02]  /*3820*/  IMAD.MOV R3, RZ, RZ, -R3 ;  /* 0x000000ffff037224 */ /* 0x000fe400078e0a03 */
[----:B------:R-:W-:Y:S02]  /*3830*/  IMAD.MOV R10, RZ, RZ, -R10 ;  /* 0x000000ffff0a7224 */ /* 0x000fe400078e0a0a */
[----:B------:R-:W-:Y:S02]  /*3840*/  IMAD R111, R6, R3, R111 ;  /* 0x00000003066f7224 */ /* 0x000fe400078e026f */
[----:B------:R-:W-:-:S04]  /*3850*/  IMAD.HI.U32 R3, R7, R119, RZ ;  /* 0x0000007707037227 */ /* 0x000fc800078e00ff */
[----:B------:R-:W-:Y:S02]  /*3860*/  IMAD R115, R6, R10, R115 ;  /* 0x0000000a06737224 */ /* 0x000fe400078e0273 */
[----:B------:R-:W-:Y:S02]  /*3870*/  IMAD.MOV R10, RZ, RZ, -R3 ;  /* 0x000000ffff0a7224 */ /* 0x000fe400078e0a03 */
[----:B------:R-:W-:-:S04]  /*3880*/  IMAD.HI.U32 R3, R7, R123, RZ ;  /* 0x0000007b07037227 */ /* 0x000fc800078e00ff */
[C---:B------:R-:W-:Y:S02]  /*3890*/  IMAD R103, R6.reuse, R13, R103 ;  /* 0x0000000d06677224 */ /* 0x040fe400078e0267 */
[----:B------:R-:W-:Y:S02]  /*38a0*/  IMAD R119, R6, R10, R119 ;  /* 0x0000000a06777224 */ /* 0x000fe400078e0277 */
[----:B------:R-:W-:-:S04]  /*38b0*/  IMAD.HI.U32 R10, R7, R127, RZ ;  /* 0x0000007f070a7227 */ /* 0x000fc800078e00ff */
        /* <DEDUP_REMOVED lines=12> */
[----:B------:R-:W-:Y:S02]  /*3980*/  IMAD R139, R6, R10, R139 ;  /* 0x0000000a068b7224 */ /* 0x000fe400078e028b */
[----:B------:R-:W-:-:S04]  /*3990*/  IMAD.HI.U32 R10, R7, R147, RZ ;  /* 0x00000093070a7227 */ /* 0x000fc800078e00ff */
[C---:B------:R-:W-:Y:S02]  /*39a0*/  IMAD R123, R6.reuse, R13, R123 ;  /* 0x0000000d067b7224 */ /* 0x040fe400078e027b */
[----:B------:R-:W-:Y:S02]  /*39b0*/  IMAD R127, R6, R14, R127 ;  /* 0x0000000e067f7224 */ /* 0x000fe400078e027f */
[----:B------:R-:W-:Y:S02]  /*39c0*/  IMAD.MOV R13, RZ, RZ, -R3 ;  /* 0x000000ffff0d7224 */ /* 0x000fe400078e0a03 */
[----:B------:R-:W-:Y:S02]  /*39d0*/  IMAD.MOV R14, RZ, RZ, -R10 ;  /* 0x000000ffff0e7224 */ /* 0x000fe400078e0a0a */
[----:B------:R-:W-:-:S04]  /*39e0*/  IMAD.HI.U32 R10, R7, R155, RZ ;  /* 0x0000009b070a7227 */ /* 0x000fc800078e00ff */
[C---:B------:R-:W-:Y:S02]  /*39f0*/  IMAD R143, R6.reuse, R13, R143 ;  /* 0x0000000d068f7224 */ /* 0x040fe400078e028f */
[----:B------:R-:W-:Y:S01]  /*3a00*/  IMAD R147, R6, R14, R147 ;  /* 0x0000000e06937224 */ /* 0x000fe200078e0293 */
[----:B------:R-:W-:Y:S01]  /*3a10*/  IABS R14, R142 ;  /* 0x0000008e000e7213 */ /* 0x000fe20000000000 */
[----:B------:R-:W-:Y:S02]  /*3a20*/  IMAD.MOV R13, RZ, RZ, -R10 ;  /* 0x000000ffff0d7224 */ /* 0x000fe400078e0a0a */
[----:B------:R-:W-:Y:S02]  /*3a30*/  @!P5 IMAD.IADD R114, R114, 0x1, -R6 ;  /* 0x000000017272d824 */ /* 0x000fe400078e0a06 */
[----:B------:R-:W-:Y:S02]  /*3a40*/  IMAD R155, R6, R13, R155 ;  /* 0x0000000d069b7224 */ /* 0x000fe400078e029b */
[----:B------:R-:W-:-:S02]  /*3a50*/  IMAD.MOV.U32 R13, RZ, RZ, R14 ;  /* 0x000000ffff0d7224 */ /* 0x000fc400078e000e */
[----:B------:R-:W-:Y:S02]  /*3a60*/  @!P0 IMAD.IADD R113, R113, 0x1, -R6 ;  /* 0x0000000171718824 */ /* 0x000fe400078e0a06 */
[----:B------:R-:W-:-:S04]  /*3a70*/  IMAD.HI.U32 R14, R7, R13, RZ ;  /* 0x0000000d070e7227 */ /* 0x000fc800078e00ff */
[----:B------:R-:W-:Y:S02]  /*3a80*/  IMAD.MOV R14, RZ, RZ, -R14 ;  /* 0x000000ffff0e7224 */ /* 0x000fe400078e0a0e */
[----:B------:R-:W-:Y:S02]  /*3a90*/  @!P1 IMAD.IADD R112, R112, 0x1, -R6 ;  /* 0x0000000170709824 */ /* 0x000fe400078e0a06 */
[----:B------:R-:W-:Y:S02]  /*3aa0*/  IMAD R13, R6, R14, R13 ;  /* 0x0000000e060d7224 */ /* 0x000fe400078e020d */
[----:B------:R-:W-:-:S04]  /*3ab0*/  IMAD.HI.U32 R14, R7, R202, RZ ;  /* 0x000000ca070e7227 */ /* 0x000fc800078e00ff */
[----:B------:R-:W-:Y:S02]  /*3ac0*/  IMAD.MOV R14, RZ, RZ, -R14 ;  /* 0x000000ffff0e7224 */ /* 0x000fe400078e0a0e */
[----:B------:R-:W-:Y:S02]  /*3ad0*/  @!P2 IMAD.IADD R109, R109, 0x1, -R6 ;  /* 0x000000016d6da824 */ /* 0x000fe400078e0a06 */
[----:B------:R-:W-:Y:S01]  /*3ae0*/  IMAD R202, R6, R14, R202 ;  /* 0x0000000e06ca7224 */ /* 0x000fe200078e02ca */
[----:B------:R-:W-:Y:S01]  /*3af0*/  IABS R14, R126 ;  /* 0x0000007e000e7213 */ /* 0x000fe20000000000 */
[--C-:B------:R-:W-:Y:S02]  /*3b00*/  @!P4 IMAD.IADD R116, R116, 0x1, -R6.reuse ;  /* 0x000000017474c824 */ /* 0x100fe400078e0a06 */
[----:B------:R-:W-:Y:S02]  /*3b10*/  @!P6 IMAD.IADD R101, R101, 0x1, -R6 ;  /* 0x000000016565e824 */ /* 0x000fe400078e0a06 */
[----:B------:R-:W-:-:S04]  /*3b20*/  IMAD.HI.U32 R11, R11, R14, RZ ;  /* 0x0000000e0b0b7227 */ /* 0x000fc800078e00ff */
[----:B------:R-:W-:Y:S02]  /*3b30*/  IMAD.MOV R11, RZ, RZ, -R11 ;  /* 0x000000ffff0b7224 */ /* 0x000fe400078e0a0b */
[----:B------:R-:W-:-:S04]  /*3b40*/  IMAD.HI.U32 R10, R7, R15, RZ ;  /* 0x0000000f070a7227 */ /* 0x000fc800078e00ff */
[----:B------:R-:W-:Y:S01]  /*3b50*/  IMAD R14, R5, R11, R14 ;  /* 0x0000000b050e7224 */ /* 0x000fe200078e020e */
[C---:B------:R-:W-:Y:S01]  /*3b60*/  ISETP.GT.U32.AND P5, PT, R6.reuse, R105, PT ;  /* 0x000000690600720c */ /* 0x040fe20003fa4070 */
[----:B------:R-:W-:Y:S02]  /*3b70*/  IMAD.MOV R10, RZ, RZ, -R10 ;  /* 0x000000ffff0a7224 */ /* 0x000fe400078e0a0a */
[----:B------:R-:W-:Y:S01]  /*3b80*/  IMAD.HI.U32 R3, R7, R151, RZ ;  /* 0x0000009707037227 */ /* 0x000fe200078e00ff */
[----:B------:R-:W-:Y:S02]  /*3b90*/  ISETP.GT.U32.AND P3, PT, R5, R14, PT ;  /* 0x0000000e0500720c */ /* 0x000fe40003f64070 */
[C---:B------:R-:W-:Y:S01]  /*3ba0*/  ISETP.GT.U32.AND P0, PT, R6.reuse, R104, PT ;  /* 0x000000680600720c */ /* 0x040fe20003f04070 */
[C---:B------:R-:W-:Y:S01]  /*3bb0*/  IMAD R15, R6.reuse, R10, R15 ;  /* 0x0000000a060f7224 */ /* 0x040fe200078e020f */
[----:B------:R-:W-:Y:S01]  /*3bc0*/  ISETP.GT.U32.AND P1, PT, R6, R102, PT ;  /* 0x000000660600720c */ /* 0x000fe20003f24070 */
[----:B------:R-:W-:-:S04]  /*3bd0*/  IMAD.HI.U32 R10, R7, R172, RZ ;  /* 0x000000ac070a7227 */ /* 0x000fc800078e00ff */
[----:B------:R-:W-:Y:S01]  /*3be0*/  @!P5 IMAD.IADD R105, R105, 0x1, -R6 ;  /* 0x000000016969d824 */ /* 0x000fe200078e0a06 */
[----:B------:R-:W-:Y:S01]  /*3bf0*/  ISETP.GT.U32.AND P2, PT, R6, R100, PT ;  /* 0x000000640600720c */ /* 0x000fe20003f44070 */
[----:B------:R-:W-:Y:S02]  /*3c00*/  IMAD.MOV R10, RZ, RZ, -R10 ;  /* 0x000000ffff0a7224 */ /* 0x000fe400078e0a0a */
[----:B------:R-:W-:Y:S01]  /*3c10*/  @!P3 IMAD.IADD R14, R14, 0x1, -R5 ;  /* 0x000000010e0eb824 */ /* 0x000fe200078e0a05 */
[----:B------:R-:W-:Y:S01]  /*3c20*/  ISETP.GT.U32.AND P3, PT, R6, R117, PT ;  /* 0x000000750600720c */ /* 0x000fe20003f64070 */
[--C-:B------:R-:W-:Y:S01]  /*3c30*/  @!P0 IMAD.IADD R104, R104, 0x1, -R6.reuse ;  /* 0x0000000168688824 */ /* 0x100fe200078e0a06 */
[----:B------:R-:W-:Y:S01]  /*3c40*/  ISETP.GT.U32.AND P5, PT, R6, R96, PT ;  /* 0x000000600600720c */ /* 0x000fe20003fa4070 */
[----:B------:R-:W-:Y:S01]  /*3c50*/  @!P1 IMAD.IADD R102, R102, 0x1, -R6 ;  /* 0x0000000166669824 */ /* 0x000fe200078e0a06 */
[C---:B------:R-:W-:Y:S01]  /*3c60*/  ISETP.GT.U32.AND P0, PT, R6.reuse, R94, PT ;  /* 0x0000005e0600720c */ /* 0x040fe20003f04070 */
[C---:B------:R-:W-:Y:S01]  /*3c70*/  IMAD R172, R6.reuse, R10, R172 ;  /* 0x0000000a06ac7224 */ /* 0x040fe200078e02ac */
[----:B------:R-:W-:Y:S01]  /*3c80*/  ISETP.GT.U32.AND P4, PT, R6, R106, PT ;  /* 0x0000006a0600720c */ /* 0x000fe20003f84070 */
[----:B------:R-:W-:-:S06]  /*3c90*/  IMAD.MOV R3, RZ, RZ, -R3 ;  /* 0x000000ffff037224 */ /* 0x000fcc00078e0a03 */
[--C-:B------:R-:W-:Y:S01]  /*3ca0*/  @!P3 IMAD.IADD R117, R117, 0x1, -R6.reuse ;  /* 0x000000017575b824 */ /* 0x100fe200078e0a06 */
[----:B------:R-:W-:Y:S01]  /*3cb0*/  ISETP.GT.U32.AND P3, PT, R6, R108, PT ;  /* 0x0000006c0600720c */ /* 0x000fe20003f64070 */
[--C-:B------:R-:W-:Y:S01]  /*3cc0*/  @!P5 IMAD.IADD R96, R96, 0x1, -R6.reuse ;  /* 0x000000016060d824 */ /* 0x100fe200078e0a06 */
[----:B------:R-:W-:Y:S01]  /*3cd0*/  ISETP.GT.U32.AND P1, PT, R6, R93, PT ;  /* 0x0000005d0600720c */ /* 0x000fe20003f24070 */
[--C-:B------:R-:W-:Y:S01]  /*3ce0*/  @!P2 IMAD.IADD R100, R100, 0x1, -R6.reuse ;  /* 0x000000016464a824 */ /* 0x100fe200078e0a06 */
[----:B------:R-:W-:Y:S01]  /*3cf0*/  ISETP.GT.U32.AND P5, PT, R6, R104, PT ;  /* 0x000000680600720c */ /* 0x000fe20003fa4070 */
[--C-:B------:R-:W-:Y:S02]  /*3d00*/  @!P0 IMAD.IADD R94, R94, 0x1, -R6.reuse ;  /* 0x000000015e5e8824 */ /* 0x100fe400078e0a06 */
[----:B------:R-:W-:Y:S01]  /*3d10*/  @!P4 IMAD.IADD R106, R106, 0x1, -R6 ;  /* 0x000000016a6ac824 */ /* 0x000fe200078e0a06 */
[----:B------:R-:W-:Y:S01]  /*3d20*/  ISETP.GT.U32.AND P6, PT, R6, R109, PT ;  /* 0x0000006d0600720c */ /* 0x000fe20003fc4070 */
[----:B------:R-:W-:-:S04]  /*3d30*/  IMAD.HI.U32 R10, R7, R203, RZ ;  /* 0x000000cb070a7227 */ /* 0x000fc800078e00ff */
[--C-:B------:R-:W-:Y:S01]  /*3d40*/  @!P3 IMAD.IADD R108, R108, 0x1, -R6.reuse ;  /* 0x000000016c6cb824 */ /* 0x100fe200078e0a06 */
[C---:B------:R-:W-:Y:S01]  /*3d50*/  ISETP.GT.U32.AND P3, PT, R6.reuse, R98, PT ;  /* 0x000000620600720c */ /* 0x040fe20003f64070 */
[--C-:B------:R-:W-:Y:S02]  /*3d60*/  @!P1 IMAD.IADD R93, R93, 0x1, -R6.reuse ;  /* 0x000000015d5d9824 */ /* 0x100fe400078e0a06 */
[C---:B------:R-:W-:Y:S01]  /*3d70*/  IMAD R151, R6.reuse, R3, R151 ;  /* 0x0000000306977224 */ /* 0x040fe200078e0297 */
[C---:B------:R-:W-:Y:S02]  /*3d80*/  ISETP.GT.U32.AND P2, PT, R6.reuse, R108, PT ;  /* 0x0000006c0600720c */ /* 0x040fe40003f44070 */
[C---:B------:R-:W-:Y:S02]  /*3d90*/  ISETP.GT.U32.AND P0, PT, R6.reuse, R102, PT ;  /* 0x000000660600720c */ /* 0x040fe40003f04070 */
[----:B------:R-:W-:Y:S01]  /*3da0*/  ISETP.GT.U32.AND P1, PT, R6, R101, PT ;  /* 0x000000650600720c */ /* 0x000fe20003f24070 */
[----:B------:R-:W-:Y:S01]  /*3db0*/  @!P5 IMAD.IADD R104, R104, 0x1, -R6 ;  /* 0x000000016868d824 */ /* 0x000fe200078e0a06 */
[----:B------:R-:W-:-:S02]  /*3dc0*/  ISETP.GT.U32.AND P4, PT, R6, R97, PT ;  /* 0x000000610600720c */ /* 0x000fc40003f84070 */
[----:B------:R-:W-:Y:S01]  /*3dd0*/  ISETP.GT.U32.AND P5, PT, R6, R96, PT ;  /* 0x000000600600720c */ /* 0x000fe20003fa4070 */
[--C-:B------:R-:W-:Y:S01]  /*3de0*/  @!P3 IMAD.IADD R98, R98, 0x1, -R6.reuse ;  /* 0x000000016262b824 */ /* 0x100fe200078e0a06 */
[----:B------:R-:W-:Y:S01]  /*3df0*/  ISETP.GT.U32.AND P3, PT, R6, R106, PT ;  /* 0x0000006a0600720c */ /* 0x000fe20003f64070 */
[--C-:B------:R-:W-:Y:S01]  /*3e00*/  @!P6 IMAD.IADD R109, R109, 0x1, -R6.reuse ;  /* 0x000000016d6de824 */ /* 0x100fe200078e0a06 */
[----:B------:R-:W-:Y:S01]  /*3e10*/  IABS R3, R141 ;  /* 0x0000008d00037213 */ /* 0x000fe20000000000 */
[--C-:B------:R-:W-:Y:S01]  /*3e20*/  @!P2 IMAD.IADD R108, R108, 0x1, -R6.reuse ;  /* 0x000000016c6ca824 */ /* 0x100fe200078e0a06 */
[----:B------:R-:W-:Y:S01]  /*3e30*/  ISETP.GT.U32.AND P2, PT, R6, R100, PT ;  /* 0x000000640600720c */ /* 0x000fe20003f44070 */
[--C-:B------:R-:W-:Y:S01]  /*3e40*/  @!P0 IMAD.IADD R102, R102, 0x1, -R6.reuse ;  /* 0x0000000166668824 */ /* 0x100fe200078e0a06 */
[C---:B------:R-:W-:Y:S01]  /*3e50*/  ISETP.GT.U32.AND P0, PT, R6.reuse, R94, PT ;  /* 0x0000005e0600720c */ /* 0x040fe20003f04070 */
[--C-:B------:R-:W-:Y:S01]  /*3e60*/  @!P1 IMAD.IADD R101, R101, 0x1, -R6.reuse ;  /* 0x0000000165659824 */ /* 0x100fe200078e0a06 */
[C---:B------:R-:W-:Y:S01]  /*3e70*/  ISETP.GT.U32.AND P1, PT, R6.reuse, R92, PT ;  /* 0x0000005c0600720c */ /* 0x040fe20003f24070 */
[--C-:B------:R-:W-:Y:S01]  /*3e80*/  @!P4 IMAD.IADD R97, R97, 0x1, -R6.reuse ;  /* 0x000000016161c824 */ /* 0x100fe200078e0a06 */
[----:B------:R-:W-:Y:S01]  /*3e90*/  ISETP.GT.U32.AND P4, PT, R6, R105, PT ;  /* 0x000000690600720c */ /* 0x000fe20003f84070 */
[--C-:B------:R-:W-:Y:S01]  /*3ea0*/  @!P5 IMAD.IADD R96, R96, 0x1, -R6.reuse ;  /* 0x000000016060d824 */ /* 0x100fe200078e0a06 */
[----:B------:R-:W-:Y:S01]  /*3eb0*/  ISETP.GT.U32.AND P5, PT, R6, R86, PT ;  /* 0x000000560600720c */ /* 0x000fe20003fa4070 */
[----:B------:R-:W-:Y:S01]  /*3ec0*/  @!P3 IMAD.IADD R106, R106, 0x1, -R6 ;  /* 0x000000016a6ab824 */ /* 0x000fe200078e0a06 */
[C---:B------:R-:W-:Y:S01]  /*3ed0*/  ISETP.GT.U32.AND P3, PT, R6.reuse, R98, PT ;  /* 0x000000620600720c */ /* 0x040fe20003f64070 */
[----:B------:R-:W-:Y:S01]  /*3ee0*/  IMAD.MOV R10, RZ, RZ, -R10 ;  /* 0x000000ffff0a7224 */ /* 0x000fe200078e0a0a */
[----:B------:R-:W-:Y:S01]  /*3ef0*/  ISETP.GT.U32.AND P6, PT, R6, R93, PT ;  /* 0x0000005d0600720c */ /* 0x000fe20003fc4070 */
[--C-:B------:R-:W-:Y:S01]  /*3f00*/  @!P2 IMAD.IADD R100, R100, 0x1, -R6.reuse ;  /* 0x000000016464a824 */ /* 0x100fe200078e0a06 */
[----:B------:R-:W-:Y:S01]  /*3f10*/  ISETP.GT.U32.AND P2, PT, R6, R90, PT ;  /* 0x0000005a0600720c */ /* 0x000fe20003f44070 */
[--C-:B------:R-:W-:Y:S01]  /*3f20*/  @!P0 IMAD.IADD R94, R94, 0x1, -R6.reuse ;  /* 0x000000015e5e8824 */ /* 0x100fe200078e0a06 */
[----:B------:R-:W-:Y:S01]  /*3f30*/  ISETP.GT.U32.AND P0, PT, R6, R85, PT ;  /* 0x000000550600720c */ /* 0x000fe20003f04070 */
[--C-:B------:R-:W-:Y:S01]  /*3f40*/  @!P1 IMAD.IADD R92, R92, 0x1, -R6.reuse ;  /* 0x000000015c5c9824 */ /* 0x100fe200078e0a06 */
[C---:B------:R-:W-:Y:S01]  /*3f50*/  ISETP.GT.U32.AND P1, PT, R6.reuse, R82, PT ;  /* 0x000000520600720c */ /* 0x040fe20003f24070 */
        /* <DEDUP_REMOVED lines=15> */
[C---:B------:R-:W-:Y:S01]  /*4050*/  ISETP.GT.U32.AND P4, PT, R6.reuse, R88, PT ;  /* 0x000000580600720c */ /* 0x040fe20003f84070 */
[--C-:B------:R-:W-:Y:S01]  /*4060*/  @!P5 IMAD.IADD R77, R77, 0x1, -R6.reuse ;  /* 0x000000014d4dd824 */ /* 0x100fe200078e0a06 */
[C---:B------:R-:W-:Y:S01]  /*4070*/  ISETP.GT.U32.AND P5, PT, R6.reuse, R85, PT ;  /* 0x000000550600720c */ /* 0x040fe20003fa4070 */
[--C-:B------:R-:W-:Y:S01]  /*4080*/  @!P3 IMAD.IADD R89, R89, 0x1, -R6.reuse ;  /* 0x000000015959b824 */ /* 0x100fe200078e0a06 */
[----:B------:R-:W-:Y:S01]  /*4090*/  ISETP.GT.U32.AND P3, PT, R6, R80, PT ;  /* 0x000000500600720c */ /* 0x000fe20003f64070 */
[----:B------:R-:W-:-:S02]  /*40a0*/  @!P6 IMAD.IADD R84, R84, 0x1, -R6 ;  /* 0x000000015454e824 */ /* 0x000fc400078e0a06 */
[--C-:B------:R-:W-:Y:S01]  /*40b0*/  @!P2 IMAD.IADD R81, R81, 0x1, -R6.reuse ;  /* 0x000000015151a824 */ /* 0x100fe200078e0a06 */
        /* <DEDUP_REMOVED lines=9> */
[----:B------:R-:W-:Y:S01]  /*4150*/  @!P3 IMAD.IADD R80, R80, 0x1, -R6 ;  /* 0x000000015050b824 */ /* 0x000fe200078e0a06 */
[C---:B------:R-:W-:Y:S01]  /*4160*/  ISETP.GT.U32.AND P5, PT, R6.reuse, R77, PT ;  /* 0x0000004d0600720c */ /* 0x040fe20003fa4070 */
[----:B------:R-:W-:Y:S01]  /*4170*/  IMAD.MOV R12, RZ, RZ, -R12 ;  /* 0x000000ffff0c7224 */ /* 0x000fe200078e0a0c */
[C---:B------:R-:W-:Y:S01]  /*4180*/  ISETP.GT.U32.AND P3, PT, R6.reuse, R88, PT ;  /* 0x000000580600720c */ /* 0x040fe20003f64070 */
[--C-:B------:R-:W-:Y:S01]  /*4190*/  @!P2 IMAD.IADD R89, R89, 0x1, -R6.reuse ;  /* 0x000000015959a824 */ /* 0x100fe200078e0a06 */
[----:B------:R-:W-:Y:S01]  /*41a0*/  ISETP.GT.U32.AND P2, PT, R6, R81, PT ;  /* 0x000000510600720c */ /* 0x000fe20003f44070 */
        /* <DEDUP_REMOVED lines=40> */
[----:B------:R-:W-:Y:S01]  /*4430*/  IMAD.HI.U32 R16, R7, R3, RZ ;  /* 0x0000000307107227 */ /* 0x000fe200078e00ff */
[----:B------:R-:W-:-:S03]  /*4440*/  ISETP.GT.U32.AND P2, PT, R6, R70, PT ;  /* 0x000000460600720c */ /* 0x000fc60003f44070 */
        /* <DEDUP_REMOVED lines=12> */
[----:B------:R-:W-:-:S02]  /*4510*/  IMAD R203, R6, R10, R203 ;  /* 0x0000000a06cb7224 */ /* 0x000fc400078e02cb */
[--C-:B------:R-:W-:Y:S01]  /*4520*/  @!P0 IMAD.IADD R65, R65, 0x1, -R6.reuse ;  /* 0x0000000141418824 */ /* 0x100fe200078e0a06 */
[----:B------:R-:W-:Y:S01]  /*4530*/  ISETP.GT.U32.AND P0, PT, R6, R56, PT ;  /* 0x000000380600720c */ /* 0x000fe20003f04070 */
        /* <DEDUP_REMOVED lines=8> */
[----:B------:R-:W-:Y:S01]  /*45c0*/  @!P2 IMAD.IADD R62, R62, 0x1, -R6 ;  /* 0x000000013e3ea824 */ /* 0x000fe200078e0a06 */
[C---:B------:R-:W-:Y:S01]  /*45d0*/  ISETP.GT.U32.AND P6, PT, R6.reuse, R74, PT ;  /* 0x0000004a0600720c */ /* 0x040fe20003fc4070 */
[C---:B------:R-:W-:Y:S01]  /*45e0*/  IMAD R204, R6.reuse, R12, R204 ;  /* 0x0000000c06cc7224 */ /* 0x040fe200078e02cc */
        /* <DEDUP_REMOVED lines=123> */
[----:B------:R-:W-:-:S02]  /*4da0*/  @!P6 IMAD.IADD R23, R23, 0x1, -R6 ;  /* 0x000000011717e824 */ /* 0x000fc400078e0a06 */
[--C-:B------:R-:W-:Y:S01]  /*4db0*/  @!P2 IMAD.IADD R27, R27, 0x1, -R6.reuse ;  /* 0x000000011b1ba824 */ /* 0x100fe200078e0a06 */
[C---:B------:R-:W-:Y:S01]  /*4dc0*/  ISETP.GT.U32.AND P2, PT, R6.reuse, R22, PT ;  /* 0x000000160600720c */ /* 0x040fe20003f44070 */
[--C-:B------:R-:W-:Y:S01]  /*4dd0*/  @!P0 IMAD.IADD R43, R43, 0x1, -R6.reuse ;  /* 0x000000012b2b8824 */ /* 0x100fe200078e0a06 */
[C---:B------:R-:W-:Y:S01]  /*4de0*/  ISETP.GT.U32.AND P0, PT, R6.reuse, R19, PT ;  /* 0x000000130600720c */ /* 0x040fe20003f04070 */
[--C-:B------:R-:W-:Y:S01]  /*4df0*/  @!P1 IMAD.IADD R47, R47, 0x1, -R6.reuse ;  /* 0x000000012f2f9824 */ /* 0x100fe200078e0a06 */
[----:B------:R-:W-:Y:S01]  /*4e00*/  ISETP.GT.U32.AND P1, PT, R6, R23, PT ;  /* 0x000000170600720c */ /* 0x000fe20003f24070 */
[--C-:B------:R-:W-:Y:S02]  /*4e10*/  @!P4 IMAD.IADD R21, R21, 0x1, -R6.reuse ;  /* 0x000000011515c824 */ /* 0x100fe400078e0a06 */
[--C-:B------:R-:W-:Y:S01]  /*4e20*/  @!P5 IMAD.IADD R18, R18, 0x1, -R6.reuse ;  /* 0x000000011212d824 */ /* 0x100fe200078e0a06 */
[C---:B------:R-:W-:Y:S01]  /*4e30*/  ISETP.GT.U32.AND P5, PT, R6.reuse, R39, PT ;  /* 0x000000270600720c */ /* 0x040fe20003fa4070 */
[--C-:B------:R-:W-:Y:S01]  /*4e40*/  @!P3 IMAD.IADD R31, R31, 0x1, -R6.reuse ;  /* 0x000000011f1fb824 */ /* 0x100fe200078e0a06 */
[C---:B------:R-:W-:Y:S01]  /*4e50*/  ISETP.GT.U32.AND P6, PT, R6.reuse, R51, PT ;  /* 0x000000330600720c */ /* 0x040fe20003fc4070 */
[----:B------:R-:W-:Y:S01]  /*4e60*/  STL [R1+0x7a0], R133 ;  /* 0x0007a08501007387 */ /* 0x000fe20000100800 */
[----:B------:R-:W-:Y:S01]  /*4e70*/  ISETP.GT.U32.AND P3, PT, R6, R21, PT ;  /* 0x000000150600720c */ /* 0x000fe20003f64070 */
[--C-:B------:R-:W-:Y:S01]  /*4e80*/  @!P2 IMAD.IADD R22, R22, 0x1, -R6.reuse ;  /* 0x000000011616a824 */ /* 0x100fe200078e0a06 */
[C---:B------:R-:W-:Y:S01]  /*4e90*/  ISETP.GT.U32.AND P2, PT, R6.reuse, R27, PT ;  /* 0x0000001b0600720c */ /* 0x040fe20003f44070 */
[--C-:B------:R-:W-:Y:S01]  /*4ea0*/  @!P0 IMAD.IADD R19, R19, 0x1, -R6.reuse ;  /* 0x0000000113138824 */ /* 0x100fe200078e0a06 */
[C---:B------:R-:W-:Y:S01]  /*4eb0*/  ISETP.GT.U32.AND P0, PT, R6.reuse, R43, PT ;  /* 0x0000002b0600720c */ /* 0x040fe20003f04070 */
[----:B------:R-:W-:Y:S01]  /*4ec0*/  @!P1 IMAD.IADD R23, R23, 0x1, -R6 ;  /* 0x0000000117179824 */ /* 0x000fe200078e0a06 */
[----:B------:R-:W-:Y:S01]  /*4ed0*/  ISETP.GT.U32.AND P1, PT, R6, R47, PT ;  /* 0x0000002f0600720c */ /* 0x000fe20003f24070 */
[----:B------:R-:W-:-:S02]  /*4ee0*/  IMAD.MOV R16, RZ, RZ, -R16 ;  /* 0x000000ffff107224 */ /* 0x000fc400078e0a10 */
[--C-:B------:R-:W-:Y:S01]  /*4ef0*/  @!P5 IMAD.IADD R39, R39, 0x1, -R6.reuse ;  /* 0x000000012727d824 */ /* 0x100fe200078e0a06 */
[C---:B------:R-:W-:Y:S01]  /*4f00*/  ISETP.GT.U32.AND P5, PT, R6.reuse, R67, PT ;  /* 0x000000430600720c */ /* 0x040fe20003fa4070 */
[--C-:B------:R-:W-:Y:S02]  /*4f10*/  @!P6 IMAD.IADD R51, R51, 0x1, -R6.reuse ;  /* 0x000000013333e824 */ /* 0x100fe400078e0a06 */
[--C-:B------:R-:W-:Y:S01]  /*4f20*/  @!P3 IMAD.IADD R21, R21, 0x1, -R6.reuse ;  /* 0x000000011515b824 */ /* 0x100fe200078e0a06 */
[C---:B------:R-:W-:Y:S01]  /*4f30*/  ISETP.GT.U32.AND P3, PT, R6.reuse, R31, PT ;  /* 0x0000001f0600720c */ /* 0x040fe20003f64070 */
[--C-:B------:R-:W-:Y:S01]  /*4f40*/  @!P2 IMAD.IADD R27, R27, 0x1, -R6.reuse ;  /* 0x000000011b1ba824 */ /* 0x100fe200078e0a06 */
[C---:B------:R-:W-:Y:S01]  /*4f50*/  ISETP.GT.U32.AND P6, PT, R6.reuse, R51, PT ;  /* 0x000000330600720c */ /* 0x040fe20003fc4070 */
[--C-:B------:R-:W-:Y:S01]  /*4f60*/  @!P0 IMAD.IADD R43, R43, 0x1, -R6.reuse ;  /* 0x000000012b2b8824 */ /* 0x100fe200078e0a06 */
[C---:B------:R-:W-:Y:S01]  /*4f70*/  ISETP.GT.U32.AND P2, PT, R6.reuse, R55, PT ;  /* 0x000000370600720c */ /* 0x040fe20003f44070 */
[----:B------:R-:W-:Y:S01]  /*4f80*/  @!P1 IMAD.IADD R47, R47, 0x1, -R6 ;  /* 0x000000012f2f9824 */ /* 0x000fe200078e0a06 */
[C---:B------:R-:W-:Y:S01]  /*4f90*/  ISETP.GT.U32.AND P0, PT, R6.reuse, R71, PT ;  /* 0x000000470600720c */ /* 0x040fe20003f04070 */
[----:B------:R-:W-:Y:S01]  /*4fa0*/  IMAD.HI.U32 R10, R7, R205, RZ ;  /* 0x000000cd070a7227 */ /* 0x000fe200078e00ff */
[----:B------:R-:W-:-:S03]  /*4fb0*/  ISETP.GT.U32.AND P1, PT, R6, R75, PT ;  /* 0x0000004b0600720c */ /* 0x000fc60003f24070 */
[--C-:B------:R-:W-:Y:S01]  /*4fc0*/  @!P5 IMAD.IADD R67, R67, 0x1, -R6.reuse ;  /* 0x000000014343d824 */ /* 0x100fe200078e0a06 */
[C---:B------:R-:W-:Y:S01]  /*4fd0*/  ISETP.GT.U32.AND P5, PT, R6.reuse, R95, PT ;  /* 0x0000005f0600720c */ /* 0x040fe20003fa4070 */
        /* <DEDUP_REMOVED lines=8> */
[----:B------:R-:W-:Y:S01]  /*5060*/  @!P1 IMAD.IADD R75, R75, 0x1, -R6 ;  /* 0x000000014b4b9824 */ /* 0x000fe200078e0a06 */
[----:B------:R-:W-:Y:S01]  /*5070*/  ISETP.GT.U32.AND P1, PT, R6, R103, PT ;  /* 0x000000670600720c */ /* 0x000fe20003f24070 */
[----:B------:R-:W-:-:S04]  /*5080*/  IMAD.HI.U32 R12, R7, R206, RZ ;  /* 0x000000ce070c7227 */ /* 0x000fc800078e00ff */
[--C-:B------:R-:W-:Y:S01]  /*5090*/  @!P5 IMAD.IADD R95, R95, 0x1, -R6.reuse ;  /* 0x000000015f5fd824 */ /* 0x100fe200078e0a06 */
[C---:B------:R-:W-:Y:S01]  /*50a0*/  ISETP.GT.U32.AND P5, PT, R6.reuse, R71, PT ;  /* 0x000000470600720c */ /* 0x040fe20003fa4070 */
[--C-:B------:R-:W-:Y:S02]  /*50b0*/  @!P3 IMAD.IADD R59, R59, 0x1, -R6.reuse ;  /* 0x000000013b3bb824 */ /* 0x100fe400078e0a06 */
[--C-:B------:R-:W-:Y:S02]  /*50c0*/  @!P6 IMAD.IADD R79, R79, 0x1, -R6.reuse ;  /* 0x000000014f4fe824 */ /* 0x100fe400078e0a06 */
[--C-:B------:R-:W-:Y:S01]  /*50d0*/  @!P2 IMAD.IADD R83, R83, 0x1, -R6.reuse ;  /* 0x000000015353a824 */ /* 0x100fe200078e0a06 */
[C---:B------:R-:W-:Y:S01]  /*50e0*/  ISETP.GT.U32.AND P2, PT, R6.reuse, R59, PT ;  /* 0x0000003b0600720c */ /* 0x040fe20003f44070 */
[--C-:B------:R-:W-:Y:S01]  /*50f0*/  @!P0 IMAD.IADD R99, R99, 0x1, -R6.reuse ;  /* 0x0000000163638824 */ /* 0x100fe200078e0a06 */
[C---:B------:R-:W-:Y:S01]  /*5100*/  ISETP.GT.U32.AND P6, PT, R6.reuse, R55, PT ;  /* 0x000000370600720c */ /* 0x040fe20003fc4070 */
[--C-:B------:R-:W-:Y:S01]  /*5110*/  @!P1 IMAD.IADD R103, R103, 0x1, -R6.reuse ;  /* 0x0000000167679824 */ /* 0x100fe200078e0a06 */
[C---:B------:R-:W-:Y:S01]  /*5120*/  ISETP.GT.U32.AND P0, PT, R6.reuse, R75, PT ;  /* 0x0000004b0600720c */ /* 0x040fe20003f04070 */
[----:B------:R-:W-:Y:S01]  /*5130*/  STL [R1+0x710], R126 ;  /* 0x0007107e01007387 */ /* 0x000fe20000100800 */
[C---:B------:R-:W-:Y:S01]  /*5140*/  ISETP.GT.U32.AND P1, PT, R6.reuse, R79, PT ;  /* 0x0000004f0600720c */ /* 0x040fe20003f24070 */
[----:B------:R-:W-:Y:S01]  /*5150*/  @!P5 IMAD.IADD R71, R71, 0x1, -R6 ;  /* 0x000000014747d824 */ /* 0x000fe200078e0a06 */
[C---:B------:R-:W-:Y:S01]  /*5160*/  ISETP.GT.U32.AND P5, PT, R6.reuse, R95, PT ;  /* 0x0000005f0600720c */ /* 0x040fe20003fa4070 */
[----:B------:R-:W-:-:S04]  /*5170*/  IMAD R3, R6, R16, R3 ;  /* 0x0000001006037224 */ /* 0x000fc800078e0203 */
        /* <DEDUP_REMOVED lines=9> */
[----:B------:R-:W-:-:S05]  /*5210*/  ISETP.GT.U32.AND P5, PT, R6, R123, PT ;  /* 0x0000007b0600720c */ /* 0x000fca0003fa4070 */
        /* <DEDUP_REMOVED lines=10> */
[----:B------:R-:W-:-:S04]  /*52c0*/  IMAD.MOV R10, RZ, RZ, -R10 ;  /* 0x000000ffff0a7224 */ /* 0x000fc800078e0a0a */
[----:B------:R-:W-:Y:S02]  /*52d0*/  @!P2 IMAD.IADD R111, R111, 0x1, -R6 ;  /* 0x000000016f6fa824 */ /* 0x000fe400078e0a06 */
[----:B------:R-:W-:Y:S02]  /*52e0*/  IMAD R205, R6, R10, R205 ;  /* 0x0000000a06cd7224 */ /* 0x000fe400078e02cd */
[----:B------:R-:W-:-:S04]  /*52f0*/  IMAD.HI.U32 R10, R7, R207, RZ ;  /* 0x000000cf070a7227 */ /* 0x000fc800078e00ff */
[--C-:B------:R-:W-:Y:S01]  /*5300*/  @!P6 IMAD.IADD R127, R127, 0x1, -R6.reuse ;  /* 0x000000017f7fe824 */ /* 0x100fe200078e0a06 */
[C---:B------:R-:W-:Y:S01]  /*5310*/  ISETP.GT.U32.AND P6, PT, R6.reuse, R155, PT ;  /* 0x0000009b0600720c */ /* 0x040fe20003fc4070 */
[--C-:B------:R-:W-:Y:S01]  /*5320*/  @!P0 IMAD.IADD R131, R131, 0x1, -R6.reuse ;  /* 0x0000000183838824 */ /* 0x100fe200078e0a06 */
[C---:B------:R-:W-:Y:S01]  /*5330*/  ISETP.GT.U32.AND P0, PT, R6.reuse, R107, PT ;  /* 0x0000006b0600720c */ /* 0x040fe20003f04070 */
[----:B------:R-:W-:Y:S01]  /*5340*/  @!P1 IMAD.IADD R135, R135, 0x1, -R6 ;  /* 0x0000000187879824 */ /* 0x000fe200078e0a06 */
[C---:B------:R-:W-:Y:S01]  /*5350*/  ISETP.GT.U32.AND P1, PT, R6.reuse, R111, PT ;  /* 0x0000006f0600720c */ /* 0x040fe20003f24070 */
[----:B------:R-:W-:Y:S02]  /*5360*/  IMAD.MOV R10, RZ, RZ, -R10 ;  /* 0x000000ffff0a7224 */ /* 0x000fe400078e0a0a */
[----:B------:R-:W-:Y:S01]  /*5370*/  @!P5 IMAD.IADD R151, R151, 0x1, -R6 ;  /* 0x000000019797d824 */ /* 0x000fe200078e0a06 */
[C---:B------:R-:W-:Y:S01]  /*5380*/  ISETP.GT.U32.AND P5, PT, R6.reuse, R127, PT ;  /* 0x0000007f0600720c */ /* 0x040fe20003fa4070 */
[----:B------:R-:W-:-:S02]  /*5390*/  IMAD R207, R6, R10, R207 ;  /* 0x0000000a06cf7224 */ /* 0x000fc400078e02cf */
[----:B------:R-:W-:-:S04]  /*53a0*/  IMAD.HI.U32 R10, R7, R208, RZ ;  /* 0x000000d0070a7227 */ /* 0x000fc800078e00ff */
[----:B------:R-:W-:-:S04]  /*53b0*/  IMAD.HI.U32 R7, R7, R209, RZ ;  /* 0x000000d107077227 */ /* 0x000fc800078e00ff */
[----:B------:R-:W-:Y:S02]  /*53c0*/  IMAD.MOV R7, RZ, RZ, -R7 ;  /* 0x000000ffff077224 */ /* 0x000fe400078e0a07 */
[--C-:B------:R-:W-:Y:S02]  /*53d0*/  @!P6 IMAD.IADD R155, R155, 0x1, -R6.reuse ;  /* 0x000000019b9be824 */ /* 0x100fe400078e0a06 */
[--C-:B------:R-:W-:Y:S01]  /*53e0*/  @!P0 IMAD.IADD R107, R107, 0x1, -R6.reuse ;  /* 0x000000016b6b8824 */ /* 0x100fe200078e0a06 */
[C---:B------:R-:W-:Y:S01]  /*53f0*/  ISETP.GT.U32.AND P0, PT, R6.reuse, R131, PT ;  /* 0x000000830600720c */ /* 0x040fe20003f04070 */
[--C-:B------:R-:W-:Y:S01]  /*5400*/  @!P1 IMAD.IADD R111, R111, 0x1, -R6.reuse ;  /* 0x000000016f6f9824 */ /* 0x100fe200078e0a06 */
[C---:B------:R-:W-:Y:S01]  /*5410*/  ISETP.GT.U32.AND P1, PT, R6.reuse, R135, PT ;  /* 0x000000870600720c */ /* 0x040fe20003f24070 */
[----:B------:R-:W-:Y:S01]  /*5420*/  @!P5 IMAD.IADD R127, R127, 0x1, -R6 ;  /* 0x000000017f7fd824 */ /* 0x000fe200078e0a06 */
[C---:B------:R-:W-:Y:S01]  /*5430*/  ISETP.GT.U32.AND P5, PT, R6.reuse, R155, PT ;  /* 0x0000009b0600720c */ /* 0x040fe20003fa4070 */
[----:B------:R-:W-:-:S02]  /*5440*/  IMAD R209, R6, R7, R209 ;  /* 0x0000000706d17224 */ /* 0x000fc400078e02d1 */
[----:B------:R-:W1:Y:S06]  /*5450*/  LDS R7, [UR11] ;  /* 0x0000000bff077984 */ /* 0x000e6c0008000800 */
[--C-:B------:R-:W-:Y:S01]  /*5460*/  @!P0 IMAD.IADD R131, R131, 0x1, -R6.reuse ;  /* 0x0000000183838824 */ /* 0x100fe200078e0a06 */
[C---:B------:R-:W-:Y:S01]  /*5470*/  ISETP.GT.U32.AND P0, PT, R6.reuse, R15, PT ;  /* 0x0000000f0600720c */ /* 0x040fe20003f04070 */
[--C-:B------:R-:W-:Y:S01]  /*5480*/  @!P1 IMAD.IADD R135, R135, 0x1, -R6.reuse ;  /* 0x0000000187879824 */ /* 0x100fe200078e0a06 */
[C---:B------:R-:W-:Y:S01]  /*5490*/  ISETP.GT.U32.AND P1, PT, R6.reuse, R13, PT ;  /* 0x0000000d0600720c */ /* 0x040fe20003f24070 */
[----:B------:R-:W-:Y:S01]  /*54a0*/  @!P5 IMAD.IADD R155, R155, 0x1, -R6 ;  /* 0x000000019b9bd824 */ /* 0x000fe200078e0a06 */
[----:B------:R-:W-:-:S09]  /*54b0*/  ISETP.GT.U32.AND P5, PT, R6, R204, PT ;  /* 0x000000cc0600720c */ /* 0x000fd20003fa4070 */
[--C-:B------:R-:W-:Y:S01]  /*54c0*/  @!P0 IMAD.IADD R15, R15, 0x1, -R6.reuse ;  /* 0x000000010f0f8824 */ /* 0x100fe200078e0a06 */
[----:B------:R-:W-:Y:S01]  /*54d0*/  ISETP.GT.U32.AND P0, PT, R6, R205, PT ;  /* 0x000000cd0600720c */ /* 0x000fe20003f04070 */
[--C-:B------:R-:W-:Y:S02]  /*54e0*/  @!P1 IMAD.IADD R13, R13, 0x1, -R6.reuse ;  /* 0x000000010d0d9824 */ /* 0x100fe400078e0a06 */
[----:B------:R-:W-:-:S03]  /*54f0*/  @!P5 IMAD.IADD R204, R204, 0x1, -R6 ;  /* 0x00000001ccccd824 */ /* 0x000fc600078e0a06 */
[C---:B------:R-:W-:Y:S01]  /*5500*/  ISETP.GT.U32.AND P5, PT, R6.reuse, R13, PT ;  /* 0x0000000d0600720c */ /* 0x040fe20003fa4070 */
[----:B------:R-:W-:Y:S02]  /*5510*/  IMAD.MOV R12, RZ, RZ, -R12 ;  /* 0x000000ffff0c7224 */ /* 0x000fe400078e0a0c */
[----:B------:R-:W-:Y:S01]  /*5520*/  IMAD.MOV R10, RZ, RZ, -R10 ;  /* 0x000000ffff0a7224 */ /* 0x000fe200078e0a0a */
[----:B------:R-:W-:Y:S01]  /*5530*/  STL [R1+0x79c], R132 ;  /* 0x00079c8401007387 */ /* 0x000fe20000100800 */
[C---:B------:R-:W-:Y:S02]  /*5540*/  IMAD R206, R6.reuse, R12, R206 ;  /* 0x0000000c06ce7224 */ /* 0x040fe400078e02ce */
[----:B------:R-:W-:Y:S01]  /*5550*/  @!P0 IMAD.IADD R205, R205, 0x1, -R6 ;  /* 0x00000001cdcd8824 */ /* 0x000fe200078e0a06 */
[----:B------:R-:W5:Y:S01]  /*5560*/  LDL R12, [R1+0x640] ;  /* 0x00064000010c7983 */ /* 0x000f620000100800 */
[----:B------:R-:W-:-:S03]  /*5570*/  IMAD R208, R6, R10, R208 ;  /* 0x0000000a06d07224 */ /* 0x000fc600078e02d0 */
[----:B------:R-:W2:Y:S01]  /*5580*/  LDL R11, [R1+0x644] ;  /* 0x00064400010b7983 */ /* 0x000ea20000100800 */
[----:B------:R-:W-:Y:S01]  /*5590*/  @!P5 IMAD.IADD R13, R13, 0x1, -R6 ;  /* 0x000000010d0dd824 */ /* 0x000fe200078e0a06 */
[----:B-1----:R-:W-:Y:S02]  /*55a0*/  R2UR UR10, R7 ;  /* 0x00000000070a72ca */ /* 0x002fe400000e0000 */
[----:B------:R1:W-:Y:S01]  /*55b0*/  STL [R1+0x798], R130 ;  /* 0x0007988201007387 */ /* 0x0003e20000100800 */
[----:B------:R-:W-:-:S03]  /*55c0*/  ISETP.GT.U32.AND P5, PT, R6, R205, PT ;  /* 0x000000cd0600720c */ /* 0x000fc60003fa4070 */
[----:B------:R-:W2:Y:S04]  /*55d0*/  LDL R10, [R1+0x648] ;  /* 0x00064800010a7983 */ /* 0x000ea80000100800 */
[----:B------:R-:W-:Y:S04]  /*55e0*/  STL [R1+0x794], R128 ;  /* 0x0007948001007387 */ /* 0x000fe80000100800 */
[----:B------:R-:W4:Y:S02]  /*55f0*/  LDL R7, [R1+0x71c] ;  /* 0x00071c0001077983 */ /* 0x000f240000100800 */
[----:B------:R-:W-:Y:S01]  /*5600*/  @!P5 IMAD.IADD R205, R205, 0x1, -R6 ;  /* 0x00000001cdcdd824 */ /* 0x000fe200078e0a06 */
[----:B------:R-:W-:-:S02]  /*5610*/  ISETP.GE.AND P5, PT, R129, RZ, PT ;  /* 0x000000ff8100720c */ /* 0x000fc40003fa6270 */
[----:B------:R-:W4:Y:S01]  /*5620*/  LDL R129, [R1+0x634] ;  /* 0x0006340001817983 */ /* 0x000f220000100800 */
[----:B------:R-:W-:-:S13]  /*5630*/  ISETP.GT.U32.AND P4, PT, R6, R35, PT ;  /* 0x000000230600720c */ /* 0x000fda0003f84070 */
[----:B------:R-:W-:Y:S01]  /*5640*/  @!P4 IMAD.IADD R35, R35, 0x1, -R6 ;  /* 0x000000012323c824 */ /* 0x000fe200078e0a06 */
[----:B------:R-:W-:-:S13]  /*5650*/  ISETP.GT.U32.AND P4, PT, R6, R20, PT ;  /* 0x000000140600720c */ /* 0x000fda0003f84070 */
[----:B------:R-:W-:Y:S01]  /*5660*/  @!P4 IMAD.IADD R20, R20, 0x1, -R6 ;  /* 0x000000011414c824 */ /* 0x000fe200078e0a06 */
[C---:B------:R-:W-:Y:S02]  /*5670*/  ISETP.GT.U32.AND P4, PT, R6.reuse, R35, PT ;  /* 0x000000230600720c */ /* 0x040fe40003f84070 */
[----:B------:R-:W-:-:S11]  /*5680*/  ISETP.GT.U32.AND P3, PT, R6, R87, PT ;  /* 0x000000570600720c */ /* 0x000fd60003f64070 */
[--C-:B------:R-:W-:Y:S01]  /*5690*/  @!P4 IMAD.IADD R35, R35, 0x1, -R6.reuse ;  /* 0x000000012323c824 */ /* 0x100fe200078e0a06 */
[----:B------:R-:W-:Y:S01]  /*56a0*/  ISETP.GT.U32.AND P4, PT, R6, R63, PT ;  /* 0x0000003f0600720c */ /* 0x000fe20003f84070 */
[----:B------:R-:W-:-:S12]  /*56b0*/  @!P3 IMAD.IADD R87, R87, 0x1, -R6 ;  /* 0x000000015757b824 */ /* 0x000fd800078e0a06 */
[----:B------:R-:W-:Y:S01]  /*56c0*/  @!P4 IMAD.IADD R63, R63, 0x1, -R6 ;  /* 0x000000013f3fc824 */ /* 0x000fe200078e0a06 */
[----:B------:R-:W-:-:S04]  /*56d0*/  ISETP.GT.U32.AND P4, PT, R6, R91, PT ;  /* 0x0000005b0600720c */ /* 0x000fc80003f84070 */
[----:B------:R-:W-:-:S09]  /*56e0*/  ISETP.GT.U32.AND P3, PT, R6, R63, PT ;  /* 0x0000003f0600720c */ /* 0x000fd20003f64070 */
[----:B------:R-:W-:Y:S01]  /*56f0*/  @!P4 IMAD.IADD R91, R91, 0x1, -R6 ;  /* 0x000000015b5bc824 */ /* 0x000fe200078e0a06 */
[----:B------:R-:W-:-:S03]  /*5700*/  ISETP.GT.U32.AND P4, PT, R6, R67, PT ;  /* 0x000000430600720c */ /* 0x000fc60003f84070 */
[----:B------:R-:W-:Y:S01]  /*5710*/  @!P3 IMAD.IADD R63, R63, 0x1, -R6 ;  /* 0x000000013f3fb824 */ /* 0x000fe200078e0a06 */
[----:B------:R-:W-:-:S09]  /*5720*/  ISETP.GT.U32.AND P3, PT, R6, R87, PT ;  /* 0x000000570600720c */ /* 0x000fd20003f64070 */
[----:B------:R-:W-:Y:S01]  /*5730*/  @!P4 IMAD.IADD R67, R67, 0x1, -R6 ;  /* 0x000000014343c824 */ /* 0x000fe200078e0a06 */
[----:B------:R-:W-:-:S03]  /*5740*/  ISETP.GT.U32.AND P4, PT, R6, R91, PT ;  /* 0x0000005b0600720c */ /* 0x000fc60003f84070 */
[----:B------:R-:W-:Y:S01]  /*5750*/  @!P3 IMAD.IADD R87, R87, 0x1, -R6 ;  /* 0x000000015757b824 */ /* 0x000fe200078e0a06 */
[C---:B------:R-:W-:Y:S02]  /*5760*/  ISETP.GT.U32.AND P3, PT, R6.reuse, R115, PT ;  /* 0x000000730600720c */ /* 0x040fe40003f64070 */
[----:B------:R-:W-:-:S07]  /*5770*/  ISETP.GT.U32.AND P2, PT, R6, R139, PT ;  /* 0x0000008b0600720c */ /* 0x000fce0003f44070 */
[----:B------:R-:W-:Y:S01]  /*5780*/  @!P4 IMAD.IADD R91, R91, 0x1, -R6 ;  /* 0x000000015b5bc824 */ /* 0x000fe200078e0a06 */
[----:B------:R-:W-:-:S03]  /*5790*/  ISETP.GT.U32.AND P4, PT, R6, R119, PT ;  /* 0x000000770600720c */ /* 0x000fc60003f84070 */
[--C-:B------:R-:W-:Y:S01]  /*57a0*/  @!P3 IMAD.IADD R115, R115, 0x1, -R6.reuse ;  /* 0x000000017373b824 */ /* 0x100fe200078e0a06 */
[----:B------:R-:W-:Y:S01]  /*57b0*/  ISETP.GT.U32.AND P3, PT, R6, R143, PT ;  /* 0x0000008f0600720c */ /* 0x000fe20003f64070 */
[----:B------:R-:W-:-:S03]  /*57c0*/  @!P2 IMAD.IADD R139, R139, 0x1, -R6 ;  /* 0x000000018b8ba824 */ /* 0x000fc600078e0a06 */
[----:B------:R-:W-:-:S05]  /*57d0*/  ISETP.GT.U32.AND P2, PT, R6, R115, PT ;  /* 0x000000730600720c */ /* 0x000fca0003f44070 */
[----:B------:R-:W-:Y:S01]  /*57e0*/  @!P4 IMAD.IADD R119, R119, 0x1, -R6 ;  /* 0x000000017777c824 */ /* 0x000fe200078e0a06 */
[----:B------:R-:W-:-:S03]  /*57f0*/  ISETP.GT.U32.AND P4, PT, R6, R147, PT ;  /* 0x000000930600720c */ /* 0x000fc60003f84070 */
[----:B------:R-:W-:Y:S01]  /*5800*/  @!P3 IMAD.IADD R143, R143, 0x1, -R6 ;  /* 0x000000018f8fb824 */ /* 0x000fe200078e0a06 */
[----:B------:R-:W-:-:S03]  /*5810*/  ISETP.GT.U32.AND P3, PT, R6, R119, PT ;  /* 0x000000770600720c */ /* 0x000fc60003f64070 */
[----:B------:R-:W-:Y:S01]  /*5820*/  @!P2 IMAD.IADD R115, R115, 0x1, -R6 ;  /* 0x000000017373a824 */ /* 0x000fe200078e0a06 */
[----:B------:R-:W-:-:S05]  /*5830*/  ISETP.GT.U32.AND P2, PT, R6, R139, PT ;  /* 0x0000008b0600720c */ /* 0x000fca0003f44070 */
[----:B------:R-:W-:Y:S01]  /*5840*/  @!P4 IMAD.IADD R147, R147, 0x1, -R6 ;  /* 0x000000019393c824 */ /* 0x000fe200078e0a06 */
[----:B------:R-:W-:-:S03]  /*5850*/  ISETP.GT.U32.AND P4, PT, R6, R123, PT ;  /* 0x0000007b0600720c */ /* 0x000fc60003f84070 */
[--C-:B------:R-:W-:Y:S01]  /*5860*/  @!P3 IMAD.IADD R119, R119, 0x1, -R6.reuse ;  /* 0x000000017777b824 */ /* 0x100fe200078e0a06 */
[C---:B------:R-:W-:Y:S02]  /*5870*/  ISETP.GT.U32.AND P3, PT, R6.reuse, R143, PT ;  /* 0x0000008f0600720c */ /* 0x040fe40003f64070 */
[C---:B------:R-:W-:Y:S01]  /*5880*/  ISETP.GT.U32.AND P6, PT, R6.reuse, R151, PT ;  /* 0x000000970600720c */ /* 0x040fe20003fc4070 */
[----:B------:R-:W-:Y:S01]  /*5890*/  @!P2 IMAD.IADD R139, R139, 0x1, -R6 ;  /* 0x000000018b8ba824 */ /* 0x000fe200078e0a06 */
[----:B------:R-:W-:-:S05]  /*58a0*/  ISETP.GT.U32.AND P2, PT, R6, R3, PT ;  /* 0x000000030600720c */ /* 0x000fca0003f44070 */
[----:B------:R-:W-:Y:S01]  /*58b0*/  @!P4 IMAD.IADD R123, R123, 0x1, -R6 ;  /* 0x000000017b7bc824 */ /* 0x000fe200078e0a06 */
[----:B------:R-:W-:-:S03]  /*58c0*/  ISETP.GT.U32.AND P4, PT, R6, R147, PT ;  /* 0x000000930600720c */ /* 0x000fc60003f84070 */
[--C-:B------:R-:W-:Y:S01]  /*58d0*/  @!P3 IMAD.IADD R143, R143, 0x1, -R6.reuse ;  /* 0x000000018f8fb824 */ /* 0x100fe200078e0a06 */
[C---:B------:R-:W-:Y:S01]  /*58e0*/  ISETP.GT.U32.AND P3, PT, R6.reuse, R172, PT ;  /* 0x000000ac0600720c */ /* 0x040fe20003f64070 */
[--C-:B------:R-:W-:Y:S01]  /*58f0*/  @!P6 IMAD.IADD R151, R151, 0x1, -R6.reuse ;  /* 0x000000019797e824 */ /* 0x100fe200078e0a06 */
[C---:B------:R-:W-:Y:S01]  /*5900*/  ISETP.GT.U32.AND P6, PT, R6.reuse, R203, PT ;  /* 0x000000cb0600720c */ /* 0x040fe20003fc4070 */
[----:B------:R-:W-:Y:S01]  /*5910*/  @!P2 IMAD.IADD R3, R3, 0x1, -R6 ;  /* 0x000000010303a824 */ /* 0x000fe200078e0a06 */
[----:B------:R-:W-:-:S05]  /*5920*/  ISETP.GT.U32.AND P1, PT, R6, R206, PT ;  /* 0x000000ce0600720c */ /* 0x000fca0003f24070 */
[--C-:B------:R-:W-:Y:S01]  /*5930*/  @!P4 IMAD.IADD R147, R147, 0x1, -R6.reuse ;  /* 0x000000019393c824 */ /* 0x100fe200078e0a06 */
[C---:B------:R-:W-:Y:S02]  /*5940*/  ISETP.GT.U32.AND P4, PT, R6.reuse, R202, PT ;  /* 0x000000ca0600720c */ /* 0x040fe40003f84070 */
[----:B------:R-:W-:Y:S01]  /*5950*/  ISETP.GT.U32.AND P2, PT, R6, R207, PT ;  /* 0x000000cf0600720c */ /* 0x000fe20003f44070 */
[--C-:B------:R-:W-:Y:S01]  /*5960*/  @!P3 IMAD.IADD R172, R172, 0x1, -R6.reuse ;  /* 0x00000001acacb824 */ /* 0x100fe200078e0a06 */
[----:B------:R-:W-:Y:S01]  /*5970*/  ISETP.GT.U32.AND P3, PT, R6, R208, PT ;  /* 0x000000d00600720c */ /* 0x000fe20003f64070 */
[--C-:B------:R-:W-:Y:S02]  /*5980*/  @!P6 IMAD.IADD R203, R203, 0x1, -R6.reuse ;  /* 0x00000001cbcbe824 */ /* 0x100fe400078e0a06 */
[----:B------:R-:W-:Y:S01]  /*5990*/  @!P1 IMAD.IADD R206, R206, 0x1, -R6 ;  /* 0x00000001cece9824 */ /* 0x000fe200078e0a06 */
[----:B------:R-:W-:-:S05]  /*59a0*/  ISETP.GT.U32.AND P1, PT, R6, R172, PT ;  /* 0x000000ac0600720c */ /* 0x000fca0003f24070 */
[--C-:B------:R-:W-:Y:S01]  /*59b0*/  @!P4 IMAD.IADD R202, R202, 0x1, -R6.reuse ;  /* 0x00000001cacac824 */ /* 0x100fe200078e0a06 */
[----:B------:R-:W-:Y:S01]  /*59c0*/  ISETP.GT.U32.AND P4, PT, R6, R209, PT ;  /* 0x000000d10600720c */ /* 0x000fe20003f84070 */
[--C-:B------:R-:W-:Y:S02]  /*59d0*/  @!P2 IMAD.IADD R207, R207, 0x1, -R6.reuse ;  /* 0x00000001cfcfa824 */ /* 0x100fe400078e0a06 */
[----:B------:R-:W-:Y:S01]  /*59e0*/  @!P3 IMAD.IADD R208, R208, 0x1, -R6 ;  /* 0x00000001d0d0b824 */ /* 0x000fe200078e0a06 */
[C---:B------:R-:W-:Y:S02]  /*59f0*/  ISETP.GT.U32.AND P2, PT, R6.reuse, R202, PT ;  /* 0x000000ca0600720c */ /* 0x040fe40003f44070 */
[C---:B------:R-:W-:Y:S02]  /*5a00*/  ISETP.GT.U32.AND P3, PT, R6.reuse, R203, PT ;  /* 0x000000cb0600720c */ /* 0x040fe40003f64070 */
[C---:B------:R-:W-:Y:S02]  /*5a10*/  ISETP.GT.U32.AND P6, PT, R6.reuse, R15, PT ;  /* 0x0000000f0600720c */ /* 0x040fe40003fc4070 */
[----:B------:R-:W-:-:S03]  /*5a20*/  ISETP.GT.U32.AND P0, PT, R6, R3, PT ;  /* 0x000000030600720c */ /* 0x000fc60003f04070 */
        /* <DEDUP_REMOVED lines=10> */
[----:B------:R-:W-:Y:S01]  /*5ad0*/  @!P0 IMAD.IADD R3, R3, 0x1, -R6 ;  /* 0x0000000103038824 */ /* 0x000fe200078e0a06 */
[----:B------:R-:W-:-:S03]  /*5ae0*/  ISETP.GT.U32.AND P0, PT, R6, R206, PT ;  /* 0x000000ce0600720c */ /* 0x000fc60003f04070 */
[--C-:B------:R-:W-:Y:S01]  /*5af0*/  @!P4 IMAD.IADD R204, R204, 0x1, -R6.reuse ;  /* 0x00000001ccccc824 */ /* 0x100fe200078e0a06 */
[----:B------:R-:W-:Y:S01]  /*5b00*/  ISETP.GE.AND P4, PT, R0, RZ, PT ;  /* 0x000000ff0000720c */ /* 0x000fe20003f86270 */
[--C-:B------:R-:W-:Y:S01]  /*5b10*/  @!P1 IMAD.IADD R207, R207, 0x1, -R6.reuse ;  /* 0x00000001cfcf9824 */ /* 0x100fe200078e0a06 */
[----:B------:R-:W-:Y:S01]  /*5b20*/  ISETP.GE.AND P1, PT, R2, RZ, PT ;  /* 0x000000ff0200720c */ /* 0x000fe20003f26270 */
[--C-:B------:R-:W-:Y:S01]  /*5b30*/  @!P2 IMAD.IADD R209, R209, 0x1, -R6.reuse ;  /* 0x00000001d1d1a824 */ /* 0x100fe200078e0a06 */
[----:B------:R-:W4:Y:S01]  /*5b40*/  LDL R2, [R1+0x62c] ;  /* 0x00062c0001027983 */ /* 0x000f220000100800 */
[----:B------:R-:W-:Y:S02]  /*5b50*/  @!P3 IMAD.IADD R14, R14, 0x1, -R5 ;  /* 0x000000010e0eb824 */ /* 0x000fe400078e0a05 */
[--C-:B------:R-:W-:Y:S01]  /*5b60*/  @!P6 IMAD.IADD R208, R208, 0x1, -R6.reuse ;  /* 0x00000001d0d0e824 */ /* 0x100fe200078e0a06 */
[----:B------:R-:W4:Y:S01]  /*5b70*/  LDL R5, [R1+0x718] ;  /* 0x0007180001057983 */ /* 0x000f220000100800 */
[----:B------:R-:W-:-:S02]  /*5b80*/  @!P0 IMAD.IADD R206, R206, 0x1, -R6 ;  /* 0x00000001cece8824 */ /* 0x000fc400078e0a06 */
[----:B------:R-:W-:Y:S02]  /*5b90*/  IMAD.MOV.U32 R6, RZ, RZ, R17 ;  /* 0x000000ffff067224 */ /* 0x000fe400078e0011 */
[----:B------:R-:W-:Y:S01]  /*5ba0*/  @!P4 IMAD.MOV R125, RZ, RZ, -R125 ;  /* 0x000000ffff7dc224 */ /* 0x000fe200078e0a7d */
[----:B------:R-:W1:Y:S01]  /*5bb0*/  LDC.64 R16, c[0x0][0x3a8] ;  /* 0x0000ea00ff107b82 */ /* 0x000e620000000a00 */
[----:B------:R-:W-:Y:S01]  /*5bc0*/  @!P5 IMAD.MOV R124, RZ, RZ, -R124 ;  /* 0x000000ffff7cd224 */ /* 0x000fe200078e0a7c */
[----:B------:R-:W-:Y:S01]  /*5bd0*/  ISETP.GE.AND P6, PT, R6, RZ, PT ;  /* 0x000000ff0600720c */ /* 0x000fe20003fc6270 */
[----:B------:R-:W-:Y:S01]  /*5be0*/  @!P1 IMAD.MOV R121, RZ, RZ, -R121 ;  /* 0x000000ffff799224 */ /* 0x000fe200078e0a79 */
[----:B------:R-:W4:Y:S01]  /*5bf0*/  LDL R6, [R1+0x714] ;  /* 0x0007140001067983 */ /* 0x000f220000100800 */
[----:B---3--:R-:W-:Y:S02]  /*5c00*/  ISETP.GE.AND P1, PT, R4, RZ, PT ;  /* 0x000000ff0400720c */ /* 0x008fe40003f26270 */
[----:B-----5:R-:W-:-:S02]  /*5c10*/  ISETP.GE.AND P4, PT, R12, RZ, PT ;  /* 0x000000ff0c00720c */ /* 0x020fc40003f86270 */
[----:B------:R-:W3:Y:S01]  /*5c20*/  LDL R12, [R1+0x6b0] ;  /* 0x0006b000010c7983 */ /* 0x000ee20000100800 */
[----:B--2---:R-:W-:Y:S02]  /*5c30*/  ISETP.GE.AND P3, PT, R10, RZ, PT ;  /* 0x000000ff0a00720c */ /* 0x004fe40003f66270 */
[----:B----4-:R-:W-:Y:S01]  /*5c40*/  ISETP.GE.AND P2, PT, R7, RZ, PT ;  /* 0x000000ff0700720c */ /* 0x010fe20003f46270 */
[----:B------:R-:W2:Y:S01]  /*5c50*/  LDL R10, [R1+0x6b8] ;  /* 0x0006b800010a7983 */ /* 0x000ea20000100800 */
[----:B------:R-:W-:-:S03]  /*5c60*/  ISETP.GE.AND P5, PT, R11, RZ, PT ;  /* 0x000000ff0b00720c */ /* 0x000fc60003fa6270 */
[----:B------:R-:W4:Y:S06]  /*5c70*/  LDL R7, [R1+0x6bc] ;  /* 0x0006bc0001077983 */ /* 0x000f2c0000100800 */
[----:B------:R-:W-:Y:S01]  /*5c80*/  @!P3 IMAD.MOV R118, RZ, RZ, -R118 ;  /* 0x000000ffff76b224 */ /* 0x000fe200078e0a76 */
[----:B------:R-:W-:Y:S01]  /*5c90*/  ISETP.GE.AND P3, PT, R129, RZ, PT ;  /* 0x000000ff8100720c */ /* 0x000fe20003f66270 */
[----:B------:R-:W5:Y:S01]  /*5ca0*/  LDL R11, [R1+0x6b4] ;  /* 0x0006b400010b7983 */ /* 0x000f620000100800 */
[----:B------:R-:W-:-:S03]  /*5cb0*/  @!P2 IMAD.MOV R120, RZ, RZ, -R120 ;  /* 0x000000ffff78a224 */ /* 0x000fc600078e0a78 */
[----:B------:R-:W2:Y:S01]  /*5cc0*/  LDL.LU R4, [R1+0x95c] ;  /* 0x00095c0001047983 */ /* 0x000ea20000300800 */
[----:B------:R-:W-:-:S03]  /*5cd0*/  ISETP.GE.AND P2, PT, R9, RZ, PT ;  /* 0x000000ff0900720c */ /* 0x000fc60003f46270 */
[----:B------:R-:W2:Y:S04]  /*5ce0*/  LDL.LU R9, [R1+0x958] ;  /* 0x0009580001097983 */ /* 0x000ea80000300800 */
[----:B------:R-:W2:Y:S01]  /*5cf0*/  LDL.LU R129, [R1+0x954] ;  /* 0x0009540001817983 */ /* 0x000ea20000300800 */
[----:B------:R-:W-:Y:S02]  /*5d00*/  @!P5 IMAD.MOV R117, RZ, RZ, -R117 ;  /* 0x000000ffff75d224 */ /* 0x000fe400078e0a75 */
[----:B------:R-:W-:Y:S02]  /*5d10*/  @!P4 IMAD.MOV R116, RZ, RZ, -R116 ;  /* 0x000000ffff74c224 */ /* 0x000fe400078e0a74 */
[----:B------:R-:W-:Y:S02]  /*5d20*/  @!P1 IMAD.MOV R114, RZ, RZ, -R114 ;  /* 0x000000ffff729224 */ /* 0x000fe400078e0a72 */
[----:B------:R-:W-:-:S02]  /*5d30*/  @!P2 IMAD.MOV R113, RZ, RZ, -R113 ;  /* 0x000000ffff71a224 */ /* 0x000fc400078e0a71 */
[----:B------:R-:W-:Y:S01]  /*5d40*/  @!P3 IMAD.MOV R112, RZ, RZ, -R112 ;  /* 0x000000ffff70b224 */ /* 0x000fe200078e0a70 */
[----:B------:R-:W-:Y:S02]  /*5d50*/  ISETP.GE.AND P4, PT, R2, RZ, PT ;  /* 0x000000ff0200720c */ /* 0x000fe40003f86270 */
[----:B------:R-:W-:-:S11]  /*5d60*/  ISETP.GE.AND P1, PT, R5, RZ, PT ;  /* 0x000000ff0500720c */ /* 0x000fd60003f26270 */
[----:B------:R-:W-:Y:S01]  /*5d70*/  @!P4 IMAD.MOV R109, RZ, RZ, -R109 ;  /* 0x000000ffff6dc224 */ /* 0x000fe200078e0a6d */
[----:B------:R-:W-:Y:S01]  /*5d80*/  ISETP.GE.AND P2, PT, R6, RZ, PT ;  /* 0x000000ff0600720c */ /* 0x000fe20003f46270 */
[----:B------:R-:W-:-:S12]  /*5d90*/  @!P1 IMAD.MOV R108, RZ, RZ, -R108 ;  /* 0x000000ffff6c9224 */ /* 0x000fd800078e0a6c */
[----:B------:R-:W-:Y:S01]  /*5da0*/  @!P2 IMAD.MOV R106, RZ, RZ, -R106 ;  /* 0x000000ffff6aa224 */ /* 0x000fe200078e0a6a */
[----:B---3--:R-:W-:Y:S02]  /*5db0*/  ISETP.GE.AND P1, PT, R12, RZ, PT ;  /* 0x000000ff0c00720c */ /* 0x008fe40003f26270 */
[----:B----4-:R-:W-:Y:S02]  /*5dc0*/  ISETP.GE.AND P3, PT, R7, RZ, PT ;  /* 0x000000ff0700720c */ /* 0x010fe40003f66270 */
[----:B--2---:R-:W-:Y:S02]  /*5dd0*/  ISETP.GE.AND P5, PT, R129, RZ, PT ;  /* 0x000000ff8100720c */ /* 0x004fe40003fa6270 */
[----:B-----5:R-:W-:-:S09]  /*5de0*/  ISETP.GE.AND P4, PT, R11, RZ, PT ;  /* 0x000000ff0b00720c */ /* 0x020fd20003f86270 */
[----:B------:R-:W-:Y:S01]  /*5df0*/  @!P3 IMAD.MOV R105, RZ, RZ, -R105 ;  /* 0x000000ffff69b224 */ /* 0x000fe200078e0a69 */
[----:B------:R-:W-:Y:S01]  /*5e00*/  ISETP.GE.AND P2, PT, R9, RZ, PT ;  /* 0x000000ff0900720c */ /* 0x000fe20003f46270 */
[----:B------:R-:W-:Y:S01]  /*5e10*/  @!P1 IMAD.MOV R101, RZ, RZ, -R101 ;  /* 0x000000ffff659224 */ /* 0x000fe200078e0a65 */
[----:B------:R-:W2:Y:S01]  /*5e20*/  S2R R2, SR_TID.X ;  /* 0x0000000000027919 */ /* 0x000ea20000002100 */
[----:B------:R-:W3:Y:S01]  /*5e30*/  LDC R129, c[0x0][0x3a0] ;  /* 0x0000e800ff817b82 */ /* 0x000ee20000000800 */
[----:B------:R-:W-:Y:S01]  /*5e40*/  @!P5 IMAD.MOV R110, RZ, RZ, -R110 ;  /* 0x000000ffff6ed224 */ /* 0x000fe200078e0a6e */
[----:B------:R-:W-:Y:S01]  /*5e50*/  ISETP.GE.AND P5, PT, R10, RZ, PT ;  /* 0x000000ff0a00720c */ /* 0x000fe20003fa6270 */
[----:B------:R-:W-:Y:S01]  /*5e60*/  @!P4 IMAD.MOV R102, RZ, RZ, -R102 ;  /* 0x000000ffff66c224 */ /* 0x000fe200078e0a66 */
[----:B------:R-:W-:Y:S01]  /*5e70*/  ISETP.GE.AND P3, PT, R4, RZ, PT ;  /* 0x000000ff0400720c */ /* 0x000fe20003f66270 */
[----:B------:R-:W4:Y:S01]  /*5e80*/  LDL.LU R9, [R1+0x950] ;  /* 0x0009500001097983 */ /* 0x000f220000300800 */
[----:B------:R-:W-:-:S04]  /*5e90*/  ISETP.GE.AND P4, PT, R250, RZ, PT ;  /* 0x000000fffa00720c */ /* 0x000fc80003f86270 */
[----:B------:R-:W-:-:S05]  /*5ea0*/  @!P2 IMAD.MOV R100, RZ, RZ, -R100 ;  /* 0x000000ffff64a224 */ /* 0x000fca00078e0a64 */
[----:B------:R-:W-:Y:S01]  /*5eb0*/  @!P5 IMAD.MOV R104, RZ, RZ, -R104 ;  /* 0x000000ffff68d224 */ /* 0x000fe200078e0a68 */
[----:B------:R-:W-:Y:S01]  /*5ec0*/  ISETP.GE.AND P5, PT, R251, RZ, PT ;  /* 0x000000fffb00720c */ /* 0x000fe20003fa6270 */
[----:B------:R-:W-:Y:S01]  /*5ed0*/  @!P3 IMAD.MOV R98, RZ, RZ, -R98 ;  /* 0x000000ffff62b224 */ /* 0x000fe200078e0a62 */
[----:B------:R-:W-:Y:S01]  /*5ee0*/  ISETP.GE.AND P1, PT, R249, RZ, PT ;  /* 0x000000fff900720c */ /* 0x000fe20003f26270 */
[----:B------:R-:W-:Y:S01]  /*5ef0*/  @!P4 IMAD.MOV R96, RZ, RZ, -R96 ;  /* 0x000000ffff60c224 */ /* 0x000fe200078e0a60 */
[----:B------:R-:W-:Y:S01]  /*5f00*/  ISETP.GE.AND P2, PT, R248, RZ, PT ;  /* 0x000000fff800720c */ /* 0x000fe20003f46270 */
[----:B------:R-:W5:Y:S01]  /*5f10*/  LDL.LU R4, [R1+0x94c] ;  /* 0x00094c0001047983 */ /* 0x000f620000300800 */
[----:B------:R-:W-:Y:S02]  /*5f20*/  ISETP.GE.AND P3, PT, R247, RZ, PT ;  /* 0x000000fff700720c */ /* 0x000fe40003f66270 */
[----:B------:R-:W-:-:S05]  /*5f30*/  ISETP.GE.AND P4, PT, R245, RZ, PT ;  /* 0x000000fff500720c */ /* 0x000fca0003f86270 */
[----:B------:R-:W-:Y:S01]  /*5f40*/  @!P5 IMAD.MOV R97, RZ, RZ, -R97 ;  /* 0x000000ffff61d224 */ /* 0x000fe200078e0a61 */
[----:B------:R-:W-:Y:S01]  /*5f50*/  ISETP.GE.AND P5, PT, R246, RZ, PT ;  /* 0x000000fff600720c */ /* 0x000fe20003fa6270 */
[----:B------:R-:W-:Y:S01]  /*5f60*/  @!P1 IMAD.MOV R94, RZ, RZ, -R94 ;  /* 0x000000ffff5e9224 */ /* 0x000fe200078e0a5e */
[----:B------:R-:W-:Y:S01]  /*5f70*/  ISETP.GE.AND P1, PT, R244, RZ, PT ;  /* 0x000000fff400720c */ /* 0x000fe20003f26270 */
[----:B------:R-:W-:Y:S01]  /*5f80*/  @!P2 IMAD.MOV R93, RZ, RZ, -R93 ;  /* 0x000000ffff5da224 */ /* 0x000fe200078e0a5d */
[----:B------:R-:W-:Y:S01]  /*5f90*/  ISETP.GE.AND P2, PT, R243, RZ, PT ;  /* 0x000000fff300720c */ /* 0x000fe20003f46270 */
[----:B------:R-:W-:Y:S01]  /*5fa0*/  @!P3 IMAD.MOV R92, RZ, RZ, -R92 ;  /* 0x000000ffff5cb224 */ /* 0x000fe200078e0a5c */
[----:B------:R-:W-:Y:S01]  /*5fb0*/  ISETP.GE.AND P3, PT, R242, RZ, PT ;  /* 0x000000fff200720c */ /* 0x000fe20003f66270 */
[----:B------:R-:W-:Y:S01]  /*5fc0*/  @!P4 IMAD.MOV R89, RZ, RZ, -R89 ;  /* 0x000000ffff59c224 */ /* 0x000fe200078e0a59 */
        /* <DEDUP_REMOVED lines=186> */
[----:B------:R-:W-:Y:S01]  /*6b70*/  ISETP.NE.AND P0, PT, R8, RZ, PT ;  /* 0x000000ff0800720c */ /* 0x000fe20003f05270 */
[----:B------:R-:W-:Y:S01]  /*6b80*/  @!P2 IMAD.MOV R172, RZ, RZ, -R172 ;  /* 0x000000ffffaca224 */ /* 0x000fe200078e0aac */
[----:B------:R-:W-:Y:S01]  /*6b90*/  ISETP.GE.AND P1, PT, R134, RZ, PT ;  /* 0x000000ff8600720c */ /* 0x000fe20003f26270 */
[----:B------:R-:W-:Y:S01]  /*6ba0*/  @!P3 IMAD.MOV R202, RZ, RZ, -R202 ;  /* 0x000000ffffcab224 */ /* 0x000fe200078e0aca */
[----:B------:R-:W-:Y:S01]  /*6bb0*/  ISETP.GE.AND P2, PT, R133, RZ, PT ;  /* 0x000000ff8500720c */ /* 0x000fe20003f46270 */
[----:B------:R-:W-:Y:S01]  /*6bc0*/  @!P4 IMAD.MOV R204, RZ, RZ, -R204 ;  /* 0x000000ffffccc224 */ /* 0x000fe200078e0acc */
[----:B------:R-:W-:-:S02]  /*6bd0*/  ISETP.GE.AND P3, PT, R132, RZ, PT ;  /* 0x000000ff8400720c */ /* 0x000fc40003f66270 */
[----:B------:R-:W-:Y:S01]  /*6be0*/  ISETP.GE.AND P4, PT, R128, RZ, PT ;  /* 0x000000ff8000720c */ /* 0x000fe20003f86270 */
[----:B------:R-:W-:Y:S01]  /*6bf0*/  @!P5 IMAD.MOV R203, RZ, RZ, -R203 ;  /* 0x000000ffffcbd224 */ /* 0x000fe200078e0acb */
[----:B------:R-:W-:Y:S02]  /*6c00*/  ISETP.GE.AND P5, PT, R130, RZ, PT ;  /* 0x000000ff8200720c */ /* 0x000fe40003fa6270 */
[----:B--2---:R-:W-:Y:S01]  /*6c10*/  SHF.R.U32.HI R2, RZ, 0x6, R2 ;  /* 0x00000006ff027819 */ /* 0x004fe20000011602 */
[----:B---3--:R-:W-:-:S03]  /*6c20*/  VIADD R212, R129, 0x3f ;  /* 0x0000003f81d47836 */ /* 0x008fc60000000000 */
[----:B------:R-:W-:Y:S01]  /*6c30*/  SGXT.U32 R2, R2, 0x1 ;  /* 0x000000010202781a */ /* 0x000fe20000000000 */
[----:B------:R-:W-:Y:S01]  /*6c40*/  @!P6 IMAD.MOV R14, RZ, RZ, -R14 ;  /* 0x000000ffff0ee224 */ /* 0x000fe200078e0a0e */
[----:B------:R-:W-:Y:S01]  /*6c50*/  @!P0 LOP3.LUT R14, RZ, R8, RZ, 0x33, !PT ;  /* 0x00000008ff0e8212 */ /* 0x000fe200078e33ff */
[----:B------:R-:W-:Y:S01]  /*6c60*/  @!P1 IMAD.MOV R205, RZ, RZ, -R205 ;  /* 0x000000ffffcd9224 */ /* 0x000fe200078e0acd */
[----:B----4-:R-:W-:Y:S01]  /*6c70*/  ISETP.NE.AND P1, PT, R9, RZ, PT ;  /* 0x000000ff0900720c */ /* 0x010fe20003f25270 */
[----:B------:R-:W-:Y:S01]  /*6c80*/  @!P2 IMAD.MOV R206, RZ, RZ, -R206 ;  /* 0x000000ffffcea224 */ /* 0x000fe200078e0ace */
[----:B------:R-:W-:Y:S01]  /*6c90*/  LOP3.LUT R196, R2, 0x6, RZ, 0xfc, !PT ;  /* 0x0000000602c47812 */ /* 0x000fe200078efcff */
[----:B------:R-:W-:Y:S01]  /*6ca0*/  @!P3 IMAD.MOV R207, RZ, RZ, -R207 ;  /* 0x000000ffffcfb224 */ /* 0x000fe200078e0acf */
[----:B------:R-:W-:Y:S01]  /*6cb0*/  ISETP.GT.AND P0, PT, R212, 0x3f, PT ;  /* 0x0000003fd400780c */ /* 0x000fe20003f04270 */
[----:B------:R-:W-:Y:S01]  /*6cc0*/  @!P5 IMAD.MOV R208, RZ, RZ, -R208 ;  /* 0x000000ffffd0d224 */ /* 0x000fe200078e0ad0 */
[----:B------:R-:W-:Y:S01]  /*6cd0*/  LOP3.LUT R9, RZ, R9, RZ, 0x33, !PT ;  /* 0x00000009ff097212 */ /* 0x000fe200078e33ff */
[----:B------:R-:W-:Y:S01]  /*6ce0*/  @!P4 IMAD.MOV R209, RZ, RZ, -R209 ;  /* 0x000000ffffd1c224 */ /* 0x000fe200078e0ad1 */
[----:B------:R-:W-:Y:S01]  /*6cf0*/  LOP3.LUT R200, R2, 0x2, RZ, 0xfc, !PT ;  /* 0x0000000202c87812 */ /* 0x000fe200078efcff */
[----:B-1----:R-:W-:Y:S01]  /*6d00*/  IMAD R6, R252, R17, RZ ;  /* 0x00000011fc067224 */ /* 0x002fe200078e02ff */
[----:B------:R-:W-:-:S02]  /*6d10*/  ISETP.GE.AND P3, PT, R2, R129, PT ;  /* 0x000000810200720c */ /* 0x000fc40003f66270 */
[----:B------:R-:W-:Y:S02]  /*6d20*/  SEL R8, RZ, 0x4, !P0 ;  /* 0x00000004ff087807 */ /* 0x000fe40004000000 */
[----:B------:R-:W-:Y:S02]  /*6d30*/  ISETP.GE.AND P6, PT, R196, R129, PT ;  /* 0x00000081c400720c */ /* 0x000fe40003fc6270 */
[C---:B------:R-:W-:Y:S02]  /*6d40*/  SEL R125, R9.reuse, R125, !P1 ;  /* 0x0000007d097d7207 */ /* 0x040fe40004800000 */
[C---:B------:R-:W-:Y:S02]  /*6d50*/  SEL R124, R9.reuse, R124, !P1 ;  /* 0x0000007c097c7207 */ /* 0x040fe40004800000 */
[C---:B------:R-:W-:Y:S02]  /*6d60*/  SEL R122, R9.reuse, R122, !P1 ;  /* 0x0000007a097a7207 */ /* 0x040fe40004800000 */
[----:B------:R-:W-:-:S02]  /*6d70*/  SEL R121, R9, R121, !P1 ;  /* 0x0000007909797207 */ /* 0x000fc40004800000 */
[C---:B------:R-:W-:Y:S02]  /*6d80*/  SEL R120, R9.reuse, R120, !P1 ;  /* 0x0000007809787207 */ /* 0x040fe40004800000 */
[C---:B------:R-:W-:Y:S02]  /*6d90*/  SEL R118, R9.reuse, R118, !P1 ;  /* 0x0000007609767207 */ /* 0x040fe40004800000 */
        /* <DEDUP_REMOVED lines=121> */
[----:B------:R-:W-:Y:S02]  /*7530*/  SEL R209, R9, R209, !P1 ;  /* 0x000000d109d17207 */ /* 0x000fe40004800000 */
[----:B------:R-:W-:Y:S02]  /*7540*/  LOP3.LUT R195, R2, 0x24, RZ, 0xfc, !PT ;  /* 0x0000002402c37812 */ /* 0x000fe400078efcff */
[----:B------:R-:W-:-:S02]  /*7550*/  ISETP.GE.AND P5, PT, R200, R129, PT ;  /* 0x00000081c800720c */ /* 0x000fc40003fa6270 */
[----:B------:R-:W-:Y:S02]  /*7560*/  LEA R5, P1, R6, UR14, 0x2 ;  /* 0x0000000e06057c11 */ /* 0x000fe4000f8210ff */
[C---:B------:R-:W-:Y:S02]  /*7570*/  LOP3.LUT R199, R2.reuse, 0x20, RZ, 0xfc, !PT ;  /* 0x0000002002c77812 */ /* 0x040fe400078efcff */
[C---:B------:R-:W-:Y:S02]  /*7580*/  LOP3.LUT R194, R2.reuse, 0x26, RZ, 0xfc, !PT ;  /* 0x0000002602c27812 */ /* 0x040fe400078efcff */
[----:B------:R-:W-:Y:S02]  /*7590*/  LOP3.LUT R198, R2, 0x22, RZ, 0xfc, !PT ;  /* 0x0000002202c67812 */ /* 0x000fe400078efcff */
[C---:B------:R-:W-:Y:S02]  /*75a0*/  SEL R11, R8.reuse, RZ, !P3 ;  /* 0x000000ff080b7207 */ /* 0x040fe40005800000 */
[----:B------:R-:W-:-:S02]  /*75b0*/  SEL R130, R8, RZ, !P6 ;  /* 0x000000ff08827207 */ /* 0x000fc40007000000 */
[-C--:B------:R-:W-:Y:S02]  /*75c0*/  ISETP.GE.AND P3, PT, R195, R129.reuse, PT ;  /* 0x00000081c300720c */ /* 0x080fe40003f66270 */
[----:B------:R-:W-:Y:S02]  /*75d0*/  SEL R126, R8, RZ, !P5 ;  /* 0x000000ff087e7207 */ /* 0x000fe40006800000 */
[----:B------:R-:W-:Y:S02]  /*75e0*/  LEA.HI.X.SX32 R10, R6, UR15, 0x2, P1 ;  /* 0x0000000f060a7c11 */ /* 0x000fe400088f16ff */
[-C--:B------:R-:W-:Y:S02]  /*75f0*/  ISETP.GE.AND P2, PT, R199, R129.reuse, PT ;  /* 0x00000081c700720c */ /* 0x080fe40003f46270 */
[----:B------:R-:W-:Y:S02]  /*7600*/  ISETP.GE.AND P5, PT, R194, R129, PT ;  /* 0x00000081c200720c */ /* 0x000fe40003fa6270 */
[----:B------:R-:W-:-:S02]  /*7610*/  LOP3.LUT R193, R2, 0x8, RZ, 0xfc, !PT ;  /* 0x0000000802c17812 */ /* 0x000fc400078efcff */
[-C--:B------:R-:W-:Y:S01]  /*7620*/  ISETP.GE.AND P1, PT, R198, R129.reuse, PT ;  /* 0x00000081c600720c */ /* 0x080fe20003f26270 */
[----:B------:R1:W-:Y:S01]  /*7630*/  STL [R1+0x178], R130 ;  /* 0x0001788201007387 */ /* 0x0003e20000100800 */
[C---:B------:R-:W-:Y:S02]  /*7640*/  LOP3.LUT R197, R2.reuse, 0x4, RZ, 0xfc, !PT ;  /* 0x0000000402c57812 */ /* 0x040fe400078efcff */
[----:B------:R-:W-:Y:S02]  /*7650*/  LOP3.LUT R192, R2, 0xa, RZ, 0xfc, !PT ;  /* 0x0000000a02c07812 */ /* 0x000fe400078efcff */
[C---:B------:R-:W-:Y:S02]  /*7660*/  SEL R132, R8.reuse, RZ, !P3 ;  /* 0x000000ff08847207 */ /* 0x040fe40005800000 */
[----:B------:R-:W-:Y:S02]  /*7670*/  SEL R9, R8, RZ, !P2 ;  /* 0x000000ff08097207 */ /* 0x000fe40005000000 */
[----:B------:R-:W-:-:S02]  /*7680*/  ISETP.GE.AND P2, PT, R193, R129, PT ;  /* 0x00000081c100720c */ /* 0x000fc40003f46270 */
[C---:B-1----:R-:W-:Y:S02]  /*7690*/  SEL R130, R8.reuse, RZ, !P5 ;  /* 0x000000ff08827207 */ /* 0x042fe40006800000 */
[----:B------:R-:W-:Y:S02]  /*76a0*/  SEL R7, R8, RZ, !P1 ;  /* 0x000000ff08077207 */ /* 0x000fe40004800000 */
[-C--:B------:R-:W-:Y:S02]  /*76b0*/  ISETP.GE.AND P0, PT, R197, R129.reuse, PT ;  /* 0x00000081c500720c */ /* 0x080fe40003f06270 */
[----:B------:R-:W-:Y:S01]  /*76c0*/  ISETP.GE.AND P1, PT, R192, R129, PT ;  /* 0x00000081c000720c */ /* 0x000fe20003f26270 */
[----:B------:R1:W-:Y:S01]  /*76d0*/  STL [R1+0x174], R132 ;  /* 0x0001748401007387 */ /* 0x0003e20000100800 */
[C---:B------:R-:W-:Y:S02]  /*76e0*/  LOP3.LUT R191, R2.reuse, 0x28, RZ, 0xfc, !PT ;  /* 0x0000002802bf7812 */ /* 0x040fe400078efcff */
[----:B------:R-:W-:Y:S01]  /*76f0*/  LOP3.LUT R190, R2, 0x2a, RZ, 0xfc, !PT ;  /* 0x0000002a02be7812 */ /* 0x000fe200078efcff */
[----:B------:R2:W-:Y:S01]  /*7700*/  STL [R1+0x170], R130 ;  /* 0x0001708201007387 */ /* 0x0005e20000100800 */
[----:B------:R-:W-:-:S02]  /*7710*/  SEL R12, R8, RZ, !P0 ;  /* 0x000000ff080c7207 */ /* 0x000fc40004000000 */
[-C--:B------:R-:W-:Y:S02]  /*7720*/  ISETP.GE.AND P0, PT, R191, R129.reuse, PT ;  /* 0x00000081bf00720c */ /* 0x080fe40003f06270 */
[----:B-1----:R-:W-:Y:S02]  /*7730*/  SEL R132, R8, RZ, !P2 ;  /* 0x000000ff08847207 */ /* 0x002fe40005000000 */
[-C--:B------:R-:W-:Y:S02]  /*7740*/  ISETP.GE.AND P6, PT, R190, R129.reuse, PT ;  /* 0x00000081be00720c */ /* 0x080fe40003fc6270 */
[----:B--2---:R-:W-:Y:S01]  /*7750*/  SEL R130, R8, RZ, !P1 ;  /* 0x000000ff08827207 */ /* 0x004fe20004800000 */
[----:B------:R1:W-:Y:S01]  /*7760*/  STL [R1+0x188], R132 ;  /* 0x0001888401007387 */ /* 0x0003e20000100800 */
[C---:B------:R-:W-:Y:S02]  /*7770*/  LOP3.LUT R189, R2.reuse, 0xc, RZ, 0xfc, !PT ;  /* 0x0000000c02bd7812 */ /* 0x040fe400078efcff */
[----:B------:R-:W-:Y:S01]  /*7780*/  LOP3.LUT R188, R2, 0xe, RZ, 0xfc, !PT ;  /* 0x0000000e02bc7812 */ /* 0x000fe200078efcff */
[----:B------:R2:W-:Y:S01]  /*7790*/  STL [R1+0x184], R130 ;  /* 0x0001848201007387 */ /* 0x0005e20000100800 */
[----:B------:R-:W-:-:S02]  /*77a0*/  ISETP.GE.AND P3, PT, R189, R129, PT ;  /* 0x00000081bd00720c */ /* 0x000fc40003f66270 */
[----:B------:R-:W-:Y:S02]  /*77b0*/  ISETP.GE.AND P5, PT, R188, R129, PT ;  /* 0x00000081bc00720c */ /* 0x000fe40003fa6270 */
[C---:B-1----:R-:W-:Y:S02]  /*77c0*/  SEL R132, R8.reuse, RZ, !P0 ;  /* 0x000000ff08847207 */ /* 0x042fe40004000000 */
[----:B--2---:R-:W-:-:S03]  /*77d0*/  SEL R130, R8, RZ, !P6 ;  /* 0x000000ff08827207 */ /* 0x004fc60007000000 */
[----:B------:R1:W-:Y:S01]  /*77e0*/  STL [R1+0x180], R132 ;  /* 0x0001808401007387 */ /* 0x0003e20000100800 */
[C---:B------:R-:W-:Y:S02]  /*77f0*/  LOP3.LUT R187, R2.reuse, 0x2c, RZ, 0xfc, !PT ;  /* 0x0000002c02bb7812 */ /* 0x040fe400078efcff */
[----:B------:R-:W-:Y:S01]  /*7800*/  LOP3.LUT R186, R2, 0x2e, RZ, 0xfc, !PT ;  /* 0x0000002e02ba7812 */ /* 0x000fe200078efcff */
[----:B------:R2:W-:Y:S01]  /*7810*/  STL [R1+0x17c], R130 ;  /* 0x00017c8201007387 */ /* 0x0005e20000100800 */
[-C--:B------:R-:W-:Y:S02]  /*7820*/  ISETP.GE.AND P2, PT, R187, R129.reuse, PT ;  /* 0x00000081bb00720c */ /* 0x080fe40003f46270 */
        /* <DEDUP_REMOVED lines=44> */
[----:B------:R-:W-:-:S03]  /*7af0*/  LOP3.LUT R175, R2, 0x38, RZ, 0xfc, !PT ;  /* 0x0000003802af7812 */ /* 0x000fc600078efcff */
[----:B------:R2:W-:Y:S01]  /*7b00*/  STL [R1+0x1ac], R130 ;  /* 0x0001ac8201007387 */ /* 0x0005e20000100800 */
[----:B------:R-:W-:Y:S01]  /*7b10*/  VIADD R128, R129, 0xffffffc0 ;  /* 0xffffffc081807836 */ /* 0x000fe20000000000 */
[----:B------:R-:W-:Y:S02]  /*7b20*/  ISETP.GE.AND P2, PT, R175, R129, PT ;  /* 0x00000081af00720c */ /* 0x000fe40003f46270 */
[C---:B-1----:R-:W-:Y:S02]  /*7b30*/  SEL R132, R8.reuse, RZ, !P3 ;  /* 0x000000ff08847207 */ /* 0x042fe40005800000 */
[----:B--2---:R-:W-:-:S03]  /*7b40*/  SEL R130, R8, RZ, !P5 ;  /* 0x000000ff08827207 */ /* 0x004fc60006800000 */
[----:B------:R-:W-:Y:S04]  /*7b50*/  STL [R1+0x1c8], R132 ;  /* 0x0001c88401007387 */ /* 0x000fe80000100800 */
[----:B------:R1:W-:Y:S02]  /*7b60*/  STL [R1+0x1c4], R130 ;  /* 0x0001c48201007387 */ /* 0x0003e40000100800 */
[----:B-1----:R-:W-:Y:S02]  /*7b70*/  SEL R130, R8, RZ, !P2 ;  /* 0x000000ff08827207 */ /* 0x002fe40005000000 */
[----:B------:R-:W-:-:S04]  /*7b80*/  ISETP.GE.AND P2, PT, R2, R128, PT ;  /* 0x000000800200720c */ /* 0x000fc80003f46270 */
[----:B------:R-:W-:Y:S02]  /*7b90*/  SEL R162, RZ, 0x4, P2 ;  /* 0x00000004ffa27807 */ /* 0x000fe40001000000 */
[-C--:B------:R-:W-:Y:S02]  /*7ba0*/  ISETP.GE.AND P2, PT, R195, R128.reuse, PT ;  /* 0x00000080c300720c */ /* 0x080fe40003f46270 */
[C---:B------:R-:W-:Y:S02]  /*7bb0*/  LOP3.LUT R174, R2.reuse, 0x3a, RZ, 0xfc, !PT ;  /* 0x0000003a02ae7812 */ /* 0x040fe400078efcff */
[----:B------:R-:W-:Y:S02]  /*7bc0*/  SEL R156, RZ, 0x4, P2 ;  /* 0x00000004ff9c7807 */ /* 0x000fe40001000000 */
[----:B------:R-:W-:Y:S02]  /*7bd0*/  ISETP.GE.AND P2, PT, R189, R128, PT ;  /* 0x00000080bd00720c */ /* 0x000fe40003f46270 */
[----:B------:R-:W-:-:S02]  /*7be0*/  LOP3.LUT R173, R2, 0x1c, RZ, 0xfc, !PT ;  /* 0x0000001c02ad7812 */ /* 0x000fc400078efcff */
[C---:B------:R-:W-:Y:S02]  /*7bf0*/  LOP3.LUT R171, R2.reuse, 0x1e, RZ, 0xfc, !PT ;  /* 0x0000001e02ab7812 */ /* 0x040fe400078efcff */
[C---:B------:R-:W-:Y:S02]  /*7c00*/  LOP3.LUT R170, R2.reuse, 0x3c, RZ, 0xfc, !PT ;  /* 0x0000003c02aa7812 */ /* 0x040fe400078efcff */
[----:B------:R-:W-:Y:S02]  /*7c10*/  LOP3.LUT R213, R2, 0x3e, RZ, 0xfc, !PT ;  /* 0x0000003e02d57812 */ /* 0x000fe400078efcff */
[----:B------:R-:W-:Y:S02]  /*7c20*/  ISETP.GE.AND P1, PT, R174, R129, PT ;  /* 0x00000081ae00720c */ /* 0x000fe40003f26270 */
[----:B------:R-:W-:Y:S02]  /*7c30*/  SEL R148, RZ, 0x4, P2 ;  /* 0x00000004ff947807 */ /* 0x000fe40001000000 */
[----:B------:R-:W-:-:S02]  /*7c40*/  ISETP.GE.AND P2, PT, R183, R128, PT ;  /* 0x00000080b700720c */ /* 0x000fc40003f46270 */
[-C--:B------:R-:W-:Y:S02]  /*7c50*/  ISETP.GE.AND P4, PT, R252, R129.reuse, PT ;  /* 0x00000081fc00720c */ /* 0x080fe40003f86270 */
[-C--:B------:R-:W-:Y:S02]  /*7c60*/  ISETP.GE.AND P0, PT, R173, R129.reuse, PT ;  /* 0x00000081ad00720c */ /* 0x080fe40003f06270 */
[-C--:B------:R-:W-:Y:S01]  /*7c70*/  ISETP.GE.AND P6, PT, R171, R129.reuse, PT ;  /* 0x00000081ab00720c */ /* 0x080fe20003fc6270 */
[----:B------:R-:W-:Y:S01]  /*7c80*/  BAR.SYNC.DEFER_BLOCKING 0x0 ;  /* 0x0000000000007b1d */ /* 0x000fe20000010000 */
[-C--:B------:R-:W-:Y:S02]  /*7c90*/  ISETP.GE.AND P3, PT, R170, R129.reuse, PT ;  /* 0x00000081aa00720c */ /* 0x080fe40003f66270 */
[----:B------:R-:W-:Y:S02]  /*7ca0*/  ISETP.GE.AND P5, PT, R213, R129, PT ;  /* 0x00000081d500720c */ /* 0x000fe40003fa6270 */
[----:B------:R-:W-:-:S02]  /*7cb0*/  SEL R129, R8, RZ, !P1 ;  /* 0x000000ff08817207 */ /* 0x000fc40004800000 */
[----:B------:R-:W-:Y:S01]  /*7cc0*/  SEL R140, RZ, 0x4, P2 ;  /* 0x00000004ff8c7807 */ /* 0x000fe20001000000 */
[----:B------:R1:W-:Y:S01]  /*7cd0*/  STL [R1+0x1c0], R130 ;  /* 0x0001c08201007387 */ /* 0x0003e20000100800 */
[----:B------:R-:W-:-:S03]  /*7ce0*/  ISETP.GE.AND P2, PT, R177, R128, PT ;  /* 0x00000080b100720c */ /* 0x000fc60003f46270 */
[----:B------:R2:W-:Y:S01]  /*7cf0*/  STL [R1+0x1bc], R129 ;  /* 0x0001bc8101007387 */ /* 0x0005e20000100800 */
[----:B------:R-:W-:Y:S02]  /*7d00*/  SEL R132, RZ, 0x4, P2 ;  /* 0x00000004ff847807 */ /* 0x000fe40001000000 */
[----:B------:R-:W-:Y:S02]  /*7d10*/  ISETP.GE.AND P2, PT, R170, R128, PT ;  /* 0x00000080aa00720c */ /* 0x000fe40003f46270 */
[C---:B-1----:R-:W-:Y:S02]  /*7d20*/  SEL R130, R8.reuse, RZ, !P0 ;  /* 0x000000ff08827207 */ /* 0x042fe40004000000 */
[----:B--2---:R-:W-:-:S03]  /*7d30*/  SEL R129, R8, RZ, !P6 ;  /* 0x000000ff08817207 */ /* 0x004fc60007000000 */
[----:B------:R1:W-:Y:S01]  /*7d40*/  STL [R1+0x1d8], R130 ;  /* 0x0001d88201007387 */ /* 0x0003e20000100800 */
[-C--:B------:R-:W-:Y:S02]  /*7d50*/  ISETP.GE.AND P0, PT, R200, R128.reuse, PT ;  /* 0x00000080c800720c */ /* 0x080fe40003f06270 */
[-C--:B------:R-:W-:Y:S01]  /*7d60*/  ISETP.GE.AND P6, PT, R199, R128.reuse, PT ;  /* 0x00000080c700720c */ /* 0x080fe20003fc6270 */
[----:B------:R2:W-:Y:S01]  /*7d70*/  STL [R1+0x1d4], R129 ;  /* 0x0001d48101007387 */ /* 0x0005e20000100800 */
[----:B------:R-:W-:Y:S02]  /*7d80*/  SEL R211, RZ, 0x4, P2 ;  /* 0x00000004ffd37807 */ /* 0x000fe40001000000 */
[----:B------:R-:W-:Y:S02]  /*7d90*/  ISETP.GT.AND P2, PT, R212, 0x7f, PT ;  /* 0x0000007fd400780c */ /* 0x000fe40003f44270 */
[----:B-1----:R-:W-:Y:S02]  /*7da0*/  SEL R130, R8, RZ, !P3 ;  /* 0x000000ff08827207 */ /* 0x002fe40005800000 */
[----:B------:R-:W-:-:S02]  /*7db0*/  ISETP.GE.AND P3, PT, R198, R128, PT ;  /* 0x00000080c600720c */ /* 0x000fc40003f66270 */
[C---:B--2---:R-:W-:Y:S02]  /*7dc0*/  SEL R129, R8.reuse, RZ, !P5 ;  /* 0x000000ff08817207 */ /* 0x044fe40006800000 */
[-C--:B------:R-:W-:Y:S02]  /*7dd0*/  ISETP.GE.AND P5, PT, R197, R128.reuse, PT ;  /* 0x00000080c500720c */ /* 0x080fe40003fa6270 */
[----:B------:R-:W-:Y:S02]  /*7de0*/  SEL R8, R8, RZ, !P4 ;  /* 0x000000ff08087207 */ /* 0x000fe40006000000 */
[----:B------:R-:W-:Y:S02]  /*7df0*/  ISETP.GE.AND P4, PT, R196, R128, PT ;  /* 0x00000080c400720c */ /* 0x000fe40003f86270 */
[----:B------:R-:W-:Y:S02]  /*7e00*/  SEL R161, RZ, 0x4, P0 ;  /* 0x00000004ffa17807 */ /* 0x000fe40000000000 */
[----:B------:R-:W-:-:S02]  /*7e10*/  SEL R160, RZ, 0x4, P6 ;  /* 0x00000004ffa07807 */ /* 0x000fc40003000000 */
[-C--:B------:R-:W-:Y:S02]  /*7e20*/  ISETP.GE.AND P0, PT, R194, R128.reuse, PT ;  /* 0x00000080c200720c */ /* 0x080fe40003f06270 */
[----:B------:R-:W-:Y:S02]  /*7e30*/  SEL R159, RZ, 0x4, P3 ;  /* 0x00000004ff9f7807 */ /* 0x000fe40001800000 */
[-C--:B------:R-:W-:Y:S02]  /*7e40*/  ISETP.GE.AND P6, PT, R193, R128.reuse, PT ;  /* 0x00000080c100720c */ /* 0x080fe40003fc6270 */
[----:B------:R-:W-:Y:S02]  /*7e50*/  SEL R158, RZ, 0x4, P5 ;  /* 0x00000004ff9e7807 */ /* 0x000fe40002800000 */
[----:B------:R-:W-:Y:S02]  /*7e60*/  SEL R162, R162, RZ, P2 ;  /* 0x000000ffa2a27207 */ /* 0x000fe40001000000 */
[----:B------:R-:W-:-:S02]  /*7e70*/  ISETP.GE.AND P3, PT, R192, R128, PT ;  /* 0x00000080c000720c */ /* 0x000fc40003f66270 */
[----:B------:R-:W-:Y:S02]  /*7e80*/  SEL R157, RZ, 0x4, P4 ;  /* 0x00000004ff9d7807 */ /* 0x000fe40002000000 */
[----:B------:R-:W-:Y:S01]  /*7e90*/  SEL R161, R161, RZ, P2 ;  /* 0x000000ffa1a17207 */ /* 0x000fe20001000000 */
[----:B------:R1:W-:Y:S01]  /*7ea0*/  STL [R1+0x1d0], R130 ;  /* 0x0001d08201007387 */ /* 0x0003e20000100800 */
[-C--:B------:R-:W-:Y:S02]  /*7eb0*/  ISETP.GE.AND P5, PT, R191, R128.reuse, PT ;  /* 0x00000080bf00720c */ /* 0x080fe40003fa6270 */
[----:B------:R-:W-:Y:S01]  /*7ec0*/  SEL R160, R160, RZ, P2 ;  /* 0x000000ffa0a07207 */ /* 0x000fe20001000000 */
[----:B------:R2:W-:Y:S01]  /*7ed0*/  STL [R1+0x1cc], R129 ;  /* 0x0001cc8101007387 */ /* 0x0005e20000100800 */
[----:B------:R-:W-:Y:S02]  /*7ee0*/  ISETP.GE.AND P4, PT, R190, R128, PT ;  /* 0x00000080be00720c */ /* 0x000fe40003f86270 */
[----:B------:R-:W-:-:S02]  /*7ef0*/  SEL R154, RZ, 0x4, P0 ;  /* 0x00000004ff9a7807 */ /* 0x000fc40000000000 */
[----:B------:R-:W-:Y:S01]  /*7f00*/  SEL R159, R159, RZ, P2 ;  /* 0x000000ff9f9f7207 */ /* 0x000fe20001000000 */
[----:B------:R-:W-:Y:S01]  /*7f10*/  STL [R1+0x1e0], R162 ;  /* 0x0001e0a201007387 */ /* 0x000fe20000100800 */
[----:B------:R-:W-:Y:S02]  /*7f20*/  SEL R153, RZ, 0x4, P6 ;  /* 0x00000004ff997807 */ /* 0x000fe40003000000 */
[----:B------:R-:W-:Y:S01]  /*7f30*/  SEL R158, R158, RZ, P2 ;  /* 0x000000ff9e9e7207 */ /* 0x000fe20001000000 */
[----:B------:R-:W-:Y:S01]  /*7f40*/  STL [R1+0x1dc], R161 ;  /* 0x0001dca101007387 */ /* 0x000fe20000100800 */
[-C--:B------:R-:W-:Y:S02]  /*7f50*/  ISETP.GE.AND P0, PT, R188, R128.reuse, PT ;  /* 0x00000080bc00720c */ /* 0x080fe40003f06270 */
[----:B------:R-:W-:Y:S02]  /*7f60*/  SEL R152, RZ, 0x4, P3 ;  /* 0x00000004ff987807 */ /* 0x000fe40001800000 */
[----:B------:R-:W-:Y:S01]  /*7f70*/  SEL R157, R157, RZ, P2 ;  /* 0x000000ff9d9d7207 */ /* 0x000fe20001000000 */
[----:B------:R-:W-:Y:S01]  /*7f80*/  STL [R1+0x1e4], R160 ;  /* 0x0001e4a001007387 */ /* 0x000fe20000100800 */
[----:B------:R-:W-:-:S02]  /*7f90*/  ISETP.GE.AND P6, PT, R187, R128, PT ;  /* 0x00000080bb00720c */ /* 0x000fc40003fc6270 */
        /* <DEDUP_REMOVED lines=8> */
[----:B------:R-:W-:Y:S01]  /*8020*/  SEL R153, R153, RZ, P2 ;  /* 0x000000ff99997207 */ /* 0x000fe20001000000 */
[----:B------:R-:W-:Y:S01]  /*8030*/  STL [R1+0x1f0], R157 ;  /* 0x0001f09d01007387 */ /* 0x000fe20000100800 */
[-C--:B------:R-:W-:Y:S02]  /*8040*/  ISETP.GE.AND P4, PT, R184, R128.reuse, PT ;  /* 0x00000080b800720c */ /* 0x080fe40003f86270 */
[----:B------:R-:W-:Y:S02]  /*8050*/  SEL R146, RZ, 0x4, P0 ;  /* 0x00000004ff927807 */ /* 0x000fe40000000000 */
[----:B------:R-:W-:Y:S01]  /*8060*/  SEL R152, R152, RZ, P2 ;  /* 0x000000ff98987207 */ /* 0x000fe20001000000 */
[----:B------:R-:W-:Y:S01]  /*8070*/  STL [R1+0x1f4], R156 ;  /* 0x0001f49c01007387 */ /* 0x000fe20000100800 */
        /* <DEDUP_REMOVED lines=16> */
[----:B------:R-:W-:Y:S01]  /*8180*/  SEL R145, R145, RZ, P2 ;  /* 0x000000ff91917207 */ /* 0x000fe20001000000 */
[----:B------:R-:W-:Y:S01]  /*8190*/  STL [R1+0x250], R149 ;  /* 0x0002509501007387 */ /* 0x000fe20000100800 */
[----:B------:R-:W-:Y:S02]  /*81a0*/  ISETP.GE.AND P4, PT, R178, R128, PT ;  /* 0x00000080b200720c */ /* 0x000fe40003f86270 */
[----:B------:R-:W-:-:S02]  /*81b0*/  SEL R138, RZ, 0x4, P0 ;  /* 0x00000004ff8a7807 */ /* 0x000fc40000000000 */
        /* <DEDUP_REMOVED lines=18> */
[----:B-1----:R-:W-:Y:S02]  /*82e0*/  SEL R130, RZ, 0x4, P0 ;  /* 0x00000004ff827807 */ /* 0x002fe40000000000 */
[----:B------:R-:W-:Y:S01]  /*82f0*/  SEL R137, R137, RZ, P2 ;  /* 0x000000ff89897207 */ /* 0x000fe20001000000 */
[----:B------:R-:W-:Y:S01]  /*8300*/  STL [R1+0x268], R141 ;  /* 0x0002688d01007387 */ /* 0x000fe20000100800 */
[-C--:B------:R-:W-:Y:S02]  /*8310*/  ISETP.GE.AND P1, PT, R252, R128.reuse, PT ;  /* 0x00000080fc00720c */ /* 0x080fe40003f26270 */
[-C--:B------:R-:W-:Y:S02]  /*8320*/  ISETP.GE.AND P5, PT, R173, R128.reuse, PT ;  /* 0x00000080ad00720c */ /* 0x080fe40003fa6270 */
[----:B------:R-:W-:Y:S02]  /*8330*/  ISETP.GE.AND P0, PT, R213, R128, PT ;  /* 0x00000080d500720c */ /* 0x000fe40003f06270 */
[----:B------:R-:W-:Y:S01]  /*8340*/  SEL R136, R136, RZ, P2 ;  /* 0x000000ff88887207 */ /* 0x000fe20001000000 */
[----:B------:R-:W-:Y:S01]  /*8350*/  STL [R1+0x26c], R140 ;  /* 0x00026c8c01007387 */ /* 0x000fe20000100800 */
[----:B--2---:R-:W-:-:S02]  /*8360*/  SEL R129, RZ, 0x4, P6 ;  /* 0x00000004ff817807 */ /* 0x004fc40003000000 */
[----:B------:R-:W-:Y:S02]  /*8370*/  SEL R128, RZ, 0x4, P3 ;  /* 0x00000004ff807807 */ /* 0x000fe40001800000 */
[----:B------:R-:W-:Y:S01]  /*8380*/  SEL R134, R134, RZ, P2 ;  /* 0x000000ff86867207 */ /* 0x000fe20001000000 */
[----:B------:R-:W-:Y:S01]  /*8390*/  UIADD3 UR4, UPT, UPT, UR4, -0x80, URZ ;  /* 0xffffff8004047890 */ /* 0x000fe2000fffe0ff */
[----:B------:R-:W-:Y:S01]  /*83a0*/  ISETP.NE.U32.AND P3, PT, R126, RZ, PT ;  /* 0x000000ff7e00720c */ /* 0x000fe20003f65070 */
[----:B------:R-:W-:Y:S01]  /*83b0*/  STL [R1+0x270], R138 ;  /* 0x0002708a01007387 */ /* 0x000fe20000100800 */
[----:B------:R-:W-:Y:S02]  /*83c0*/  SEL R133, R133, RZ, P2 ;  /* 0x000000ff85857207 */ /* 0x000fe40001000000 */
[----:B------:R-:W-:Y:S01]  /*83d0*/  SEL R126, RZ, 0x4, P4 ;  /* 0x00000004ff7e7807 */ /* 0x000fe20002000000 */
[----:B------:R-:W-:Y:S01]  /*83e0*/  STL [R1+0x274], R137 ;  /* 0x0002748901007387 */ /* 0x000fe20000100800 */
[----:B------:R-:W-:-:S02]  /*83f0*/  SEL R132, R132, RZ, P2 ;  /* 0x000000ff84847207 */ /* 0x000fc40001000000 */
[----:B------:R-:W-:Y:S01]  /*8400*/  SEL R130, R130, RZ, P2 ;  /* 0x000000ff82827207 */ /* 0x000fe20001000000 */
[----:B------:R-:W-:Y:S01]  /*8410*/  STL [R1+0x278], R136 ;  /* 0x0002788801007387 */ /* 0x000fe20000100800 */
[----:B------:R-:W-:Y:S02]  /*8420*/  SEL R129, R129, RZ, P2 ;  /* 0x000000ff81817207 */ /* 0x000fe40001000000 */
[----:B------:R-:W-:Y:S01]  /*8430*/  SEL R128, R128, RZ, P2 ;  /* 0x000000ff80807207 */ /* 0x000fe20001000000 */
[----:B------:R-:W-:Y:S01]  /*8440*/  STL [R1+0x27c], R134 ;  /* 0x00027c8601007387 */ /* 0x000fe20000100800 */
[----:B------:R-:W-:Y:S02]  /*8450*/  ISETP.NE.U32.AND P4, PT, R7, RZ, PT ;  /* 0x000000ff0700720c */ /* 0x000fe40003f85070 */
[----:B------:R-:W-:Y:S01]  /*8460*/  SEL R126, R126, RZ, P2 ;  /* 0x000000ff7e7e7207 */ /* 0x000fe20001000000 */
[----:B------:R-:W-:Y:S01]  /*8470*/  STL [R1+0x280], R133 ;  /* 0x0002808501007387 */ /* 0x000fe20000100800 */
[----:B------:R-:W-:-:S02]  /*8480*/  SEL R7, RZ, 0x4, P0 ;  /* 0x00000004ff077807 */ /* 0x000fc40000000000 */
[----:B------:R-:W-:Y:S01]  /*8490*/  ISETP.GE.AND P0, PT, R2, UR4, PT ;  /* 0x0000000402007c0c */ /* 0x000fe2000bf06270 */
[----:B------:R-:W-:Y:S04]  /*84a0*/  STL [R1+0x284], R132 ;  /* 0x0002848401007387 */ /* 0x000fe80000100800 */
[----:B------:R-:W-:Y:S04]  /*84b0*/  STL [R1+0x288], R130 ;  /* 0x0002888201007387 */ /* 0x000fe80000100800 */
[----:B------:R-:W-:Y:S04]  /*84c0*/  STL [R1+0x290], R129 ;  /* 0x0002908101007387 */ /* 0x000fe80000100800 */
[----:B------:R-:W-:Y:S04]  /*84d0*/  STL [R1+0x28c], R128 ;  /* 0x00028c8001007387 */ /* 0x000fe80000100800 */
[----:B------:R1:W-:Y:S02]  /*84e0*/  STL [R1+0x294], R126 ;  /* 0x0002947e01007387 */ /* 0x0003e40000100800 */
[----:B-1----:R-:W-:-:S02]  /*84f0*/  SEL R126, RZ, 0x4, P0 ;  /* 0x00000004ff7e7807 */ /* 0x002fc40000000000 */
[----:B------:R-:W-:-:S04]  /*8500*/  ISETP.GE.AND P0, PT, R198, UR4, PT ;  /* 0x00000004c6007c0c */ /* 0x000fc8000bf06270 */
[----:B------:R-:W-:Y:S02]  /*8510*/  SEL R130, RZ, 0x4, P0 ;  /* 0x00000004ff827807 */ /* 0x000fe40000000000 */
[----:B------:R-:W-:-:S04]  /*8520*/  ISETP.GE.AND P0, PT, R195, UR4, PT ;  /* 0x00000004c3007c0c */ /* 0x000fc8000bf06270 */
[----:B------:R-:W-:Y:S02]  /*8530*/  SEL R134, RZ, 0x4, P0 ;  /* 0x00000004ff867807 */ /* 0x000fe40000000000 */
[----:B------:R-:W-:-:S04]  /*8540*/  ISETP.GE.AND P0, PT, R192, UR4, PT ;  /* 0x00000004c0007c0c */ /* 0x000fc8000bf06270 */
[----:B------:R-:W-:Y:S02]  /*8550*/  SEL R138, RZ, 0x4, P0 ;  /* 0x00000004ff8a7807 */ /* 0x000fe40000000000 */
[----:B------:R-:W-:Y:S02]  /*8560*/  ISETP.GE.AND P0, PT, R189, UR4, PT ;  /* 0x00000004bd007c0c */ /* 0x000fe4000bf06270 */
[----:B------:R-:W-:Y:S02]  /*8570*/  SEL R210, RZ, 0x4, P5 ;  /* 0x00000004ffd27807 */ /* 0x000fe40002800000 */
[----:B------:R-:W-:Y:S02]  /*8580*/  ISETP.NE.U32.AND P5, PT, R9, RZ, PT ;  /* 0x000000ff0900720c */ /* 0x000fe40003fa5070 */
[----:B------:R-:W-:Y:S02]  /*8590*/  SEL R142, RZ, 0x4, P0 ;  /* 0x00000004ff8e7807 */ /* 0x000fe40000000000 */
[----:B------:R-:W-:-:S02]  /*85a0*/  SEL R9, RZ, 0x4, P1 ;  /* 0x00000004ff097807 */ /* 0x000fc40000800000 */
[----:B------:R-:W-:Y:S02]  /*85b0*/  ISETP.GE.AND P0, PT, R186, UR4, PT ;  /* 0x00000004ba007c0c */ /* 0x000fe4000bf06270 */
[----:B------:R-:W-:Y:S02]  /*85c0*/  ISETP.GE.AND P1, PT, R200, UR4, PT ;  /* 0x00000004c8007c0c */ /* 0x000fe4000bf26270 */
[----:B------:R-:W-:Y:S02]  /*85d0*/  SEL R146, RZ, 0x4, P0 ;  /* 0x00000004ff927807 */ /* 0x000fe40000000000 */
[----:B------:R-:W-:Y:S02]  /*85e0*/  SEL R210, R210, RZ, P2 ;  /* 0x000000ffd2d27207 */ /* 0x000fe40001000000 */
[----:B------:R-:W-:Y:S02]  /*85f0*/  SEL R211, R211, RZ, P2 ;  /* 0x000000ffd3d37207 */ /* 0x000fe40001000000 */
[----:B------:R-:W-:-:S02]  /*8600*/  SEL R7, R7, RZ, P2 ;  /* 0x000000ff07077207 */ /* 0x000fc40001000000 */
[----:B------:R-:W-:Y:S02]  /*8610*/  SEL R9, R9, RZ, P2 ;  /* 0x000000ff09097207 */ /* 0x000fe40001000000 */
[----:B------:R-:W-:Y:S02]  /*8620*/  SEL R128, RZ, 0x4, P1 ;  /* 0x00000004ff807807 */ /* 0x000fe40000800000 */
[----:B------:R-:W-:Y:S02]  /*8630*/  ISETP.GE.AND P0, PT, R183, UR4, PT ;  /* 0x00000004b7007c0c */ /* 0x000fe4000bf06270 */
[----:B------:R-:W-:Y:S02]  /*8640*/  ISETP.GE.AND P2, PT, R199, UR4, PT ;  /* 0x00000004c7007c0c */ /* 0x000fe4000bf46270 */
[----:B------:R-:W-:Y:S02]  /*8650*/  ISETP.GE.AND P1, PT, R197, UR4, PT ;  /* 0x00000004c5007c0c */ /* 0x000fe4000bf26270 */
[----:B------:R-:W-:-:S02]  /*8660*/  SEL R150, RZ, 0x4, P0 ;  /* 0x00000004ff967807 */ /* 0x000fc40000000000 */
[----:B------:R-:W-:Y:S02]  /*8670*/  SEL R129, RZ, 0x4, P2 ;  /* 0x00000004ff817807 */ /* 0x000fe40001000000 */
        /* <DEDUP_REMOVED lines=31> */
[----:B------:R-:W-:Y:S02]  /*8870*/  ISETP.GT.AND P0, PT, R212, 0xbf, PT ;  /* 0x000000bfd400780c */ /* 0x000fe40003f04270 */
[----:B------:R-:W-:Y:S02]  /*8880*/  ISETP.GE.AND P2, PT, R181, UR4, PT ;  /* 0x00000004b5007c0c */ /* 0x000fe4000bf46270 */
[----:B------:R-:W-:Y:S02]  /*8890*/  ISETP.GE.AND P1, PT, R179, UR4, PT ;  /* 0x00000004b3007c0c */ /* 0x000fe4000bf26270 */
[----:B------:R-:W-:-:S02]  /*88a0*/  SEL R126, R126, RZ, P0 ;  /* 0x000000ff7e7e7207 */ /* 0x000fc40000000000 */
[----:B------:R-:W-:Y:S02]  /*88b0*/  SEL R153, RZ, 0x4, P2 ;  /* 0x00000004ff997807 */ /* 0x000fe40001000000 */
[----:B------:R-:W-:Y:S02]  /*88c0*/  SEL R156, RZ, 0x4, P1 ;  /* 0x00000004ff9c7807 */ /* 0x000fe40000800000 */
[----:B------:R-:W-:Y:S02]  /*88d0*/  ISETP.GE.AND P2, PT, R178, UR4, PT ;  /* 0x00000004b2007c0c */ /* 0x000fe4000bf46270 */
[----:B------:R-:W-:Y:S01]  /*88e0*/  ISETP.GE.AND P1, PT, R176, UR4, PT ;  /* 0x00000004b0007c0c */ /* 0x000fe2000bf26270 */
[----:B------:R1:W-:Y:S01]  /*88f0*/  STL [R1+0x298], R7 ;  /* 0x0002980701007387 */ /* 0x0003e20000100800 */
[----:B------:R-:W-:Y:S02]  /*8900*/  ISETP.NE.U32.AND P6, PT, R11, RZ, PT ;  /* 0x000000ff0b00720c */ /* 0x000fe40003fc5070 */
[----:B------:R-:W-:Y:S01]  /*8910*/  SEL R157, RZ, 0x4, P2 ;  /* 0x00000004ff9d7807 */ /* 0x000fe20001000000 */
[----:B------:R2:W-:Y:S01]  /*8920*/  STL [R1+0x29c], R126 ;  /* 0x00029c7e01007387 */ /* 0x0005e20000100800 */
[----:B------:R-:W-:-:S02]  /*8930*/  SEL R159, RZ, 0x4, P1 ;  /* 0x00000004ff9f7807 */ /* 0x000fc40000800000 */
[----:B------:R-:W-:Y:S02]  /*8940*/  ISETP.GE.AND P2, PT, R175, UR4, PT ;  /* 0x00000004af007c0c */ /* 0x000fe4000bf46270 */
[----:B------:R-:W-:Y:S02]  /*8950*/  ISETP.GE.AND P1, PT, R173, UR4, PT ;  /* 0x00000004ad007c0c */ /* 0x000fe4000bf26270 */
[----:B------:R-:W-:Y:S02]  /*8960*/  SEL R160, RZ, 0x4, P2 ;  /* 0x00000004ffa07807 */ /* 0x000fe40001000000 */
[----:B------:R-:W-:Y:S02]  /*8970*/  SEL R162, RZ, 0x4, P1 ;  /* 0x00000004ffa27807 */ /* 0x000fe40000800000 */
[----:B------:R-:W-:Y:S02]  /*8980*/  ISETP.NE.U32.AND P2, PT, R12, RZ, PT ;  /* 0x000000ff0c00720c */ /* 0x000fe40003f45070 */
[----:B------:R-:W-:-:S02]  /*8990*/  ISETP.GE.AND P1, PT, R170, UR4, PT ;  /* 0x00000004aa007c0c */ /* 0x000fc4000bf26270 */
[----:B-----5:R-:W-:Y:S02]  /*89a0*/  LOP3.LUT R4, R4, 0xfffffffe, RZ, 0xc0, !PT ;  /* 0xfffffffe04047812 */ /* 0x020fe400078ec0ff */
[----:B------:R-:W-:Y:S02]  /*89b0*/  SEL R164, RZ, 0x4, P1 ;  /* 0x00000004ffa47807 */ /* 0x000fe40000800000 */
[----:B------:R-:W-:Y:S02]  /*89c0*/  @P6 LOP3.LUT R4, R4, 0x1, RZ, 0xfc, !PT ;  /* 0x0000000104046812 */ /* 0x000fe400078efcff */
[----:B------:R-:W-:Y:S02]  /*89d0*/  ISETP.GE.AND P1, PT, R252, UR4, PT ;  /* 0x00000004fc007c0c */ /* 0x000fe4000bf26270 */
[----:B------:R-:W-:Y:S02]  /*89e0*/  LOP3.LUT R4, R4, 0xffffdfff, RZ, 0xc0, !PT ;  /* 0xffffdfff04047812 */ /* 0x000fe400078ec0ff */
[----:B-1----:R-:W-:-:S02]  /*89f0*/  SEL R7, RZ, 0x4, P1 ;  /* 0x00000004ff077807 */ /* 0x002fc40000800000 */
[----:B------:R-:W-:Y:S02]  /*8a00*/  @P2 LOP3.LUT R4, R4, 0x2000, RZ, 0xfc, !PT ;  /* 0x0000200004042812 */ /* 0x000fe400078efcff */
[----:B------:R-:W-:Y:S01]  /*8a10*/  SEL R7, R7, RZ, P0 ;  /* 0x000000ff07077207 */ /* 0x000fe20000000000 */
[----:B------:R-:W-:Y:S01]  /*8a20*/  UIADD3 UR7, UPT, UPT, UR18, -0xc0, URZ ;  /* 0xffffff4012077890 */ /* 0x000fe2000fffe0ff */
[----:B--2---:R-:W-:Y:S11]  /*8a30*/  BRA.U UP0, `(.L_x_5) ;  /* 0x0000000100187547 */ /* 0x004ff6000b800000 */
[----:B------:R-:W-:Y:S01]  /*8a40*/  ELECT P1, URZ, PT ;  /* 0x0000000000ff782f */ /* 0x000fe20003820000 */
[----:B------:R-:W-:Y:S01]  /*8a50*/  IMAD.MOV.U32 R126, RZ, RZ, 0x1 ;  /* 0x00000001ff7e7424 */ /* 0x000fe200078e00ff */
[----:B------:R-:W-:Y:S01]  /*8a60*/  UMOV UR4, 0x40 ;  /* 0x0000004000047882 */ /* 0x000fe20000000000 */
[----:B------:R-:W-:Y:S01]  /*8a70*/  UVIRTCOUNT.DEALLOC.SMPOOL 0x80 ;  /* 0x000000800000784c */ /* 0x000fe20000000000 */
[----:B------:R-:W-:-:S09]  /*8a80*/  ULEA UR4, UR5, UR4, 0x18 ;  /* 0x0000000405047291 */ /* 0x000fd2000f8ec0ff */
[----:B------:R1:W-:Y:S03]  /*8a90*/  @P1 STS.U8 [UR4], R126 ;  /* 0x0000007eff001988 */ /* 0x0003e60008000004 */
.L_x_5:
[----:B------:R2:W-:Y:S01]  /*8aa0*/  STL [R1+0xbe8], R6 ;  /* 0x000be80601007387 */ /* 0x0005e20000100800 */
[----:B------:R-:W-:Y:S01]  /*8ab0*/  SEL R4, R130, RZ, P0 ;  /* 0x000000ff82047207 */ /* 0x000fe20000000000 */
[----:B------:R-:W-:Y:S01]  /*8ac0*/  IMAD R124, R124, UR8, RZ ;  /* 0x000000087c7c7c24 */ /* 0x000fe2000f8e02ff */
[----:B------:R-:W3:Y:S01]  /*8ad0*/  LDCU UR4, c[0x0][0x3a4] ;  /* 0x00007480ff0477ac */ /* 0x000ee20008000800 */
[----:B------:R4:W-:Y:S01]  /*8ae0*/  STL [R1+0xa08], R0 ;  /* 0x000a080001007387 */ /* 0x0009e20000100800 */
[----:B------:R-:W-:Y:S01]  /*8af0*/  IMAD R122, R122, UR8, RZ ;  /* 0x000000087a7a7c24 */ /* 0x000fe2000f8e02ff */
[----:B------:R-:W-:Y:S01]  /*8b00*/  ISETP.NE.U32.AND P2, PT, R9, RZ, PT ;  /* 0x000000ff0900720c */ /* 0x000fe20003f45070 */
[----:B------:R-:W-:Y:S01]  /*8b10*/  IMAD R121, R121, UR8, RZ ;  /* 0x0000000879797c24 */ /* 0x000fe2000f8e02ff */
[----:B------:R-:W-:Y:S01]  /*8b20*/  LOP3.LUT R235, R235, 0xfffffffb, RZ, 0xc0, !PT ;  /* 0xfffffffbebeb7812 */ /* 0x000fe200078ec0ff */
[----:B------:R-:W-:Y:S01]  /*8b30*/  IMAD R120, R120, UR8, RZ ;  /* 0x0000000878787c24 */ /* 0x000fe2000f8e02ff */
[----:B--2---:R-:W-:Y:S01]  /*8b40*/  SEL R6, R129, RZ, P0 ;  /* 0x000000ff81067207 */ /* 0x004fe20000000000 */
[----:B------:R-:W-:Y:S01]  /*8b50*/  IMAD R118, R118, UR8, RZ ;  /* 0x0000000876767c24 */ /* 0x000fe2000f8e02ff */
[----:B------:R-:W-:Y:S01]  /*8b60*/  UMOV UR5, 0x1 ;  /* 0x0000000100057882 */ /* 0x000fe20000000000 */
[----:B------:R-:W-:Y:S01]  /*8b70*/  IMAD R117, R117, UR8, RZ ;  /* 0x0000000875757c24 */ /* 0x000fe2000f8e02ff */
[----:B----4-:R-:W-:Y:S01]  /*8b80*/  SEL R0, R128, RZ, P0 ;  /* 0x000000ff80007207 */ /* 0x010fe20000000000 */
[----:B------:R-:W-:-:S02]  /*8b90*/  IMAD R116, R116, UR8, RZ ;  /* 0x0000000874747c24 */ /* 0x000fc4000f8e02ff */
[----:B------:R-:W-:Y:S02]  /*8ba0*/  IMAD R114, R114, UR8, RZ ;  /* 0x0000000872727c24 */ /* 0x000fe4000f8e02ff */
[----:B------:R2:W-:Y:S01]  /*8bb0*/  STL [R1+0x2a0], R0 ;  /* 0x0002a00001007387 */ /* 0x0005e20000100800 */
[----:B------:R-:W-:Y:S01]  /*8bc0*/  IMAD R113, R113, UR8, RZ ;  /* 0x0000000871717c24 */ /* 0x000fe2000f8e02ff */
[----:B------:R-:W-:Y:S01]  /*8bd0*/  @P2 LOP3.LUT R235, R235, 0x4, RZ, 0xfc, !PT ;  /* 0x00000004ebeb2812 */ /* 0x000fe200078efcff */
[----:B------:R-:W-:Y:S01]  /*8be0*/  IMAD R112, R112, UR8, RZ ;  /* 0x0000000870707c24 */ /* 0x000fe2000f8e02ff */
[----:B------:R4:W-:Y:S01]  /*8bf0*/  STL [R1+0x2a4], R6 ;  /* 0x0002a40601007387 */ /* 0x0009e20000100800 */
[----:B------:R-:W-:Y:S01]  /*8c00*/  IMAD R110, R110, UR8, RZ ;  /* 0x000000086e6e7c24 */ /* 0x000fe2000f8e02ff */
[----:B------:R-:W-:Y:S01]  /*8c10*/  LOP3.LUT R235, R235, 0xfffffff7, RZ, 0xc0, !PT ;  /* 0xfffffff7ebeb7812 */ /* 0x000fe200078ec0ff */
[----:B------:R-:W-:Y:S01]  /*8c20*/  IMAD R108, R108, UR8, RZ ;  /* 0x000000086c6c7c24 */ /* 0x000fe2000f8e02ff */
[----:B------:R1:W-:Y:S01]  /*8c30*/  STL [R1+0x2a8], R4 ;  /* 0x0002a80401007387 */ /* 0x0003e20000100800 */
[----:B------:R-:W-:Y:S01]  /*8c40*/  IMAD R106, R106, UR8, RZ ;  /* 0x000000086a6a7c24 */ /* 0x000fe2000f8e02ff */
[----:B--2---:R-:W-:Y:S01]  /*8c50*/  SEL R0, R132, RZ, P0 ;  /* 0x000000ff84007207 */ /* 0x004fe20000000000 */
[----:B------:R-:W-:Y:S01]  /*8c60*/  IMAD R105, R105, UR8, RZ ;  /* 0x0000000869697c24 */ /* 0x000fe2000f8e02ff */
[----:B------:R-:W-:Y:S01]  /*8c70*/  ISETP.NE.U32.AND P2, PT, R211, RZ, PT ;  /* 0x000000ffd300720c */ /* 0x000fe20003f45070 */
[----:B------:R-:W-:Y:S01]  /*8c80*/  IMAD R104, R104, UR8, RZ ;  /* 0x0000000868687c24 */ /* 0x000fe2000f8e02ff */
[----:B----4-:R-:W-:Y:S01]  /*8c90*/  SEL R6, R133, RZ, P0 ;  /* 0x000000ff85067207 */ /* 0x010fe20000000000 */
[----:B------:R2:W-:Y:S01]  /*8ca0*/  STL [R1+0x2ac], R0 ;  /* 0x0002ac0001007387 */ /* 0x0005e20000100800 */
[----:B------:R-:W-:Y:S01]  /*8cb0*/  IMAD R102, R102, UR8, RZ ;  /* 0x0000000866667c24 */ /* 0x000fe2000f8e02ff */
[----:B-1----:R-:W-:-:S02]  /*8cc0*/  SEL R4, R134, RZ, P0 ;  /* 0x000000ff86047207 */ /* 0x002fc40000000000 */
[----:B------:R1:W-:Y:S01]  /*8cd0*/  STL [R1+0x2b0], R6 ;  /* 0x0002b00601007387 */ /* 0x0003e20000100800 */
[----:B------:R-:W-:Y:S02]  /*8ce0*/  IMAD R101, R101, UR8, RZ ;  /* 0x0000000865657c24 */ /* 0x000fe4000f8e02ff */
[----:B------:R-:W-:Y:S01]  /*8cf0*/  IMAD R100, R100, UR8, RZ ;  /* 0x0000000864647c24 */ /* 0x000fe2000f8e02ff */
[----:B------:R4:W-:Y:S01]  /*8d00*/  STL [R1+0x2b4], R4 ;  /* 0x0002b40401007387 */ /* 0x0009e20000100800 */
[----:B------:R-:W-:Y:S01]  /*8d10*/  IMAD R98, R98, UR8, RZ ;  /* 0x0000000862627c24 */ /* 0x000fe2000f8e02ff */
[----:B--2---:R-:W-:Y:S01]  /*8d20*/  SEL R0, R136, RZ, P0 ;  /* 0x000000ff88007207 */ /* 0x004fe20000000000 */
[----:B------:R-:W-:Y:S02]  /*8d30*/  IMAD R97, R97, UR8, RZ ;  /* 0x0000000861617c24 */ /* 0x000fe4000f8e02ff */
[----:B------:R-:W-:Y:S01]  /*8d40*/  IMAD R96, R96, UR8, RZ ;  /* 0x0000000860607c24 */ /* 0x000fe2000f8e02ff */
[----:B-1----:R-:W-:Y:S01]  /*8d50*/  SEL R6, R137, RZ, P0 ;  /* 0x000000ff89067207 */ /* 0x002fe20000000000 */
[----:B------:R1:W-:Y:S01]  /*8d60*/  STL [R1+0x2b8], R0 ;  /* 0x0002b80001007387 */ /* 0x0003e20000100800 */
[----:B------:R-:W-:Y:S01]  /*8d70*/  IMAD R94, R94, UR8, RZ ;  /* 0x000000085e5e7c24 */ /* 0x000fe2000f8e02ff */
[----:B----4-:R-:W-:-:S02]  /*8d80*/  SEL R4, R138, RZ, P0 ;  /* 0x000000ff8a047207 */ /* 0x010fc40000000000 */
[----:B------:R2:W-:Y:S01]  /*8d90*/  STL [R1+0x2bc], R6 ;  /* 0x0002bc0601007387 */ /* 0x0005e20000100800 */
[----:B------:R-:W-:Y:S02]  /*8da0*/  IMAD R93, R93, UR8, RZ ;  /* 0x000000085d5d7c24 */ /* 0x000fe4000f8e02ff */
[----:B------:R-:W-:Y:S01]  /*8db0*/  IMAD R89, R89, UR8, RZ ;  /* 0x0000000859597c24 */ /* 0x000fe2000f8e02ff */
[----:B------:R4:W-:Y:S01]  /*8dc0*/  STL [R1+0x2c0], R4 ;  /* 0x0002c00401007387 */ /* 0x0009e20000100800 */
[----:B------:R-:W-:Y:S01]  /*8dd0*/  IMAD R85, R85, UR8, RZ ;  /* 0x0000000855557c24 */ /* 0x000fe2000f8e02ff */
[----:B-1----:R-:W-:Y:S01]  /*8de0*/  SEL R0, R140, RZ, P0 ;  /* 0x000000ff8c007207 */ /* 0x002fe20000000000 */
[----:B------:R-:W-:Y:S02]  /*8df0*/  IMAD R81, R81, UR8, RZ ;  /* 0x0000000851517c24 */ /* 0x000fe4000f8e02ff */
[----:B------:R-:W-:Y:S01]  /*8e00*/  IMAD R80, R80, UR8, RZ ;  /* 0x0000000850507c24 */ /* 0x000fe2000f8e02ff */
[----:B--2---:R-:W-:Y:S01]  /*8e10*/  SEL R6, R141, RZ, P0 ;  /* 0x000000ff8d067207 */ /* 0x004fe20000000000 */
        /* <DEDUP_REMOVED lines=62> */
[----:B------:R-:W-:Y:S01]  /*9200*/  LEA R48, P1, R149, R5, 0x2 ;  /* 0x0000000595307211 */ /* 0x000fe200078210ff */
[----:B------:R-:W-:Y:S01]  /*9210*/  IMAD R66, R44, UR8, RZ ;  /* 0x000000082c427c24 */ /* 0x000fe2000f8e02ff */
[----:B----4-:R-:W-:Y:S01]  /*9220*/  SEL R4, R161, RZ, P0 ;  /* 0x000000ffa1047207 */ /* 0x010fe20000000000 */
[----:B------:R2:W-:Y:S01]  /*9230*/  STL [R1+0x30c], R6 ;  /* 0x00030c0601007387 */ /* 0x0005e20000100800 */
[----:B------:R-:W-:Y:S01]  /*9240*/  LEA.HI.X.SX32 R49, R149, R10, 0x2, P1 ;  /* 0x0000000a95317211 */ /* 0x000fe200008f16ff */
[----:B------:R-:W-:-:S02]  /*9250*/  IMAD R68, R42, UR8, RZ ;  /* 0x000000082a447c24 */ /* 0x000fc4000f8e02ff */
[----:B------:R4:W-:Y:S01]  /*9260*/  STL [R1+0x310], R4 ;  /* 0x0003100401007387 */ /* 0x0009e20000100800 */
[----:B-1----:R-:W-:Y:S01]  /*9270*/  SEL R0, R162, RZ, P0 ;  /* 0x000000ffa2007207 */ /* 0x002fe20000000000 */
[----:B------:R-:W-:Y:S02]  /*9280*/  IMAD R70, R41, UR8, RZ ;  /* 0x0000000829467c24 */ /* 0x000fe4000f8e02ff */
[----:B------:R-:W-:Y:S01]  /*9290*/  IMAD R72, R40, UR8, RZ ;  /* 0x0000000828487c24 */ /* 0x000fe2000f8e02ff */
[----:B--2---:R-:W-:Y:S01]  /*92a0*/  SEL R6, R163, RZ, P0 ;  /* 0x000000ffa3067207 */ /* 0x004fe20000000000 */
[----:B------:R1:W-:Y:S01]  /*92b0*/  STL [R1+0x314], R0 ;  /* 0x0003140001007387 */ /* 0x0003e20000100800 */
[----:B------:R-:W-:Y:S01]  /*92c0*/  IMAD R74, R38, UR8, RZ ;  /* 0x00000008264a7c24 */ /* 0x000fe2000f8e02ff */
[----:B----4-:R-:W-:Y:S02]  /*92d0*/  SEL R4, R164, RZ, P0 ;  /* 0x000000ffa4047207 */ /* 0x010fe40000000000 */
[----:B------:R2:W-:Y:S01]  /*92e0*/  STL [R1+0x31c], R6 ;  /* 0x00031c0601007387 */ /* 0x0005e20000100800 */
[----:B------:R-:W-:-:S02]  /*92f0*/  IMAD R76, R37, UR8, RZ ;  /* 0x00000008254c7c24 */ /* 0x000fc4000f8e02ff */
[----:B------:R-:W-:Y:S01]  /*9300*/  IMAD R78, R36, UR8, RZ ;  /* 0x00000008244e7c24 */ /* 0x000fe2000f8e02ff */
[----:B------:R4:W-:Y:S01]  /*9310*/  STL [R1+0x320], R4 ;  /* 0x0003200401007387 */ /* 0x0009e20000100800 */
[----:B------:R-:W-:Y:S01]  /*9320*/  IMAD R82, R33, UR8, RZ ;  /* 0x0000000821527c24 */ /* 0x000fe2000f8e02ff */
[----:B-1----:R-:W-:Y:S01]  /*9330*/  SEL R0, R165, RZ, P0 ;  /* 0x000000ffa5007207 */ /* 0x002fe20000000000 */
[----:B------:R-:W-:Y:S01]  /*9340*/  IMAD R84, R32, UR8, RZ ;  /* 0x0000000820547c24 */ /* 0x000fe2000f8e02ff */
[----:B------:R-:W-:Y:S01]  /*9350*/  LEA R152, P0, R124, R5, 0x2 ;  /* 0x000000057c987211 */ /* 0x000fe200078010ff */
[----:B------:R-:W-:Y:S02]  /*9360*/  IMAD R86, R30, UR8, RZ ;  /* 0x000000081e567c24 */ /* 0x000fe4000f8e02ff */
[----:B------:R1:W-:Y:S01]  /*9370*/  STL [R1+0x318], R0 ;  /* 0x0003180001007387 */ /* 0x0003e20000100800 */
[----:B------:R-:W-:Y:S01]  /*9380*/  LEA.HI.X.SX32 R153, R124, R10, 0x2, P0 ;  /* 0x0000000a7c997211 */ /* 0x000fe200000f16ff */
[----:B--2---:R-:W-:-:S02]  /*9390*/  IMAD R6, R45, UR8, RZ ;  /* 0x000000082d067c24 */ /* 0x004fc4000f8e02ff */
[----:B------:R-:W-:Y:S01]  /*93a0*/  STL [R1+0x440], R149 ;  /* 0x0004409501007387 */ /* 0x000fe20000100800 */
[----:B----4-:R-:W-:Y:S02]  /*93b0*/  IMAD R4, R109, UR8, RZ ;  /* 0x000000086d047c24 */ /* 0x010fe4000f8e02ff */
[----:B------:R-:W-:Y:S01]  /*93c0*/  IMAD R90, R28, UR8, RZ ;  /* 0x000000081c5a7c24 */ /* 0x000fe2000f8e02ff */
[----:B------:R2:W-:Y:S01]  /*93d0*/  STL [R1+0x448], R124 ;  /* 0x0004487c01007387 */ /* 0x0005e20000100800 */
[----:B------:R-:W-:Y:S02]  /*93e0*/  IMAD R92, R26, UR8, RZ ;  /* 0x000000081a5c7c24 */ /* 0x000fe4000f8e02ff */
[----:B-1----:R-:W-:Y:S01]  /*93f0*/  IMAD R0, R88, UR8, RZ ;  /* 0x0000000858007c24 */ /* 0x002fe2000f8e02ff */
[----:B------:R-:W-:Y:S01]  /*9400*/  STL [R1+0x620], R122 ;  /* 0x0006207a01007387 */ /* 0x000fe20000100800 */
[----:B------:R-:W-:Y:S02]  /*9410*/  IMAD R88, R29, UR8, RZ ;  /* 0x000000081d587c24 */ /* 0x000fe4000f8e02ff */
[----:B---3--:R-:W-:Y:S01]  /*9420*/  IMAD R14, R14, UR4, RZ ;  /* 0x000000040e0e7c24 */ /* 0x008fe2000f8e02ff */
[----:B------:R-:W-:Y:S01]  /*9430*/  STL [R1+0x61c], R121 ;  /* 0x00061c7901007387 */ /* 0x000fe20000100800 */
[----:B--2---:R-:W-:-:S03]  /*9440*/  LEA R124, P0, R122, R5, 0x2 ;  /* 0x000000057a7c7211 */ /* 0x004fc600078010ff */
[----:B------:R-:W-:Y:S01]  /*9450*/  STL [R1+0x618], R120 ;  /* 0x0006187801007387 */ /* 0x000fe20000100800 */
[----:B------:R-:W-:-:S03]  /*9460*/  LEA.HI.X.SX32 R125, R122, R10, 0x2, P0 ;  /* 0x0000000a7a7d7211 */ /* 0x000fc600000f16ff */
[----:B------:R-:W-:Y:S01]  /*9470*/  STL [R1+0x614], R118 ;  /* 0x0006147601007387 */ /* 0x000fe20000100800 */
[----:B------:R-:W-:-:S03]  /*9480*/  LEA R44, P0, R120, R5, 0x2 ;  /* 0x00000005782c7211 */ /* 0x000fc600078010ff */
[----:B------:R-:W-:Y:S01]  /*9490*/  STL [R1+0x610], R117 ;  /* 0x0006107501007387 */ /* 0x000fe20000100800 */
[----:B------:R-:W-:-:S03]  /*94a0*/  LEA.HI.X.SX32 R45, R120, R10, 0x2, P0 ;  /* 0x0000000a782d7211 */ /* 0x000fc600000f16ff */
[----:B------:R-:W-:Y:S04]  /*94b0*/  STL [R1+0x60c], R116 ;  /* 0x00060c7401007387 */ /* 0x000fe80000100800 */
        /* <DEDUP_REMOVED lines=52> */
[----:B------:R-:W-:Y:S04]  /*9800*/  STL.64 [R1+0x158], R152 ;  /* 0x0001589801007387 */ /* 0x000fe80000100a00 */
[----:B------:R-:W-:Y:S04]  /*9810*/  STL [R1+0x534], R6 ;  /* 0x0005340601007387 */ /* 0x000fe80000100800 */
[----:B------:R-:W-:Y:S04]  /*9820*/  STL [R1+0x530], R66 ;  /* 0x0005304201007387 */ /* 0x000fe80000100800 */
[----:B------:R1:W-:Y:S04]  /*9830*/  STL.64 [R1+0xe8], R48 ;  /* 0x0000e83001007387 */ /* 0x0003e80000100a00 */
[----:B------:R-:W-:Y:S04]  /*9840*/  STL [R1+0x52c], R68 ;  /* 0x00052c4401007387 */ /* 0x000fe80000100800 */
[----:B------:R-:W-:Y:S01]  /*9850*/  STL.64 [R1+0xe0], R124 ;  /* 0x0000e07c01007387 */ /* 0x000fe20000100a00 */
[----:B-1----:R-:W-:-:S04]  /*9860*/  LEA R48, P1, R121, R5, 0x2 ;  /* 0x0000000579307211 */ /* 0x002fc800078210ff */
[----:B------:R-:W-:-:S05]  /*9870*/  LEA.HI.X.SX32 R49, R121, R10, 0x2, P1 ;  /* 0x0000000a79317211 */ /* 0x000fca00008f16ff */
[----:B------:R1:W-:Y:S04]  /*9880*/  STL.64 [R1+0xd8], R48 ;  /* 0x0000d83001007387 */ /* 0x0003e80000100a00 */
[----:B------:R-:W-:Y:S04]  /*9890*/  STL [R1+0x528], R70 ;  /* 0x0005284601007387 */ /* 0x000fe80000100800 */
[----:B------:R2:W-:Y:S01]  /*98a0*/  STL.64 [R1+0xd0], R44 ;  /* 0x0000d02c01007387 */ /* 0x0005e20000100a00 */
[----:B-1----:R-:W-:-:S03]  /*98b0*/  LEA R48, P1, R118, R5, 0x2 ;  /* 0x0000000576307211 */ /* 0x002fc600078210ff */
[----:B------:R-:W-:Y:S01]  /*98c0*/  STL [R1+0x520], R72 ;  /* 0x0005204801007387 */ /* 0x000fe20000100800 */
[-C--:B------:R-:W-:Y:S02]  /*98d0*/  LEA.HI.X.SX32 R49, R118, R10.reuse, 0x2, P1 ;  /* 0x0000000a76317211 */ /* 0x080fe400008f16ff */
[CC--:B------:R-:W-:Y:S02]  /*98e0*/  LEA R40, P1, R116.reuse, R5.reuse, 0x2 ;  /* 0x0000000574287211 */ /* 0x0c0fe400078210ff */
[C---:B--2---:R-:W-:Y:S01]  /*98f0*/  LEA R44, P0, R117.reuse, R5, 0x2 ;  /* 0x00000005752c7211 */ /* 0x044fe200078010ff */
[----:B------:R-:W-:Y:S01]  /*9900*/  STL.64 [R1+0xc8], R48 ;  /* 0x0000c83001007387 */ /* 0x000fe20000100a00 */
[-C--:B------:R-:W-:Y:S02]  /*9910*/  LEA.HI.X.SX32 R41, R116, R10.reuse, 0x2, P1 ;  /* 0x0000000a74297211 */ /* 0x080fe400008f16ff */
[----:B------:R-:W-:-:S05]  /*9920*/  LEA.HI.X.SX32 R45, R117, R10, 0x2, P0 ;  /* 0x0000000a752d7211 */ /* 0x000fca00000f16ff */
[----:B------:R1:W-:Y:S04]  /*9930*/  STL.64 [R1+0xc0], R44 ;  /* 0x0000c02c01007387 */ /* 0x0003e80000100a00 */
[----:B------:R2:W-:Y:S04]  /*9940*/  STL.64 [R1+0xb8], R40 ;  /* 0x0000b82801007387 */ /* 0x0005e80000100a00 */
[----:B------:R-:W-:Y:S01]  /*9950*/  STL [R1+0x51c], R74 ;  /* 0x00051c4a01007387 */ /* 0x000fe20000100800 */
[-C--:B-1----:R-:W-:Y:S02]  /*9960*/  LEA R44, P0, R114, R5.reuse, 0x2 ;  /* 0x00000005722c7211 */ /* 0x082fe400078010ff */
[----:B--2---:R-:W-:-:S02]  /*9970*/  LEA R40, P1, R113, R5, 0x2 ;  /* 0x0000000571287211 */ /* 0x004fc400078210ff */
[-C--:B------:R-:W-:Y:S01]  /*9980*/  LEA.HI.X.SX32 R45, R114, R10.reuse, 0x2, P0 ;  /* 0x0000000a722d7211 */ /* 0x080fe200000f16ff */
[----:B------:R-:W-:Y:S01]  /*9990*/  IMAD R114, R35, UR8, RZ ;  /* 0x0000000823727c24 */ /* 0x000fe2000f8e02ff */
[----:B------:R-:W-:-:S03]  /*99a0*/  LEA.HI.X.SX32 R41, R113, R10, 0x2, P1 ;  /* 0x0000000a71297211 */ /* 0x000fc600008f16ff */
[----:B------:R1:W-:Y:S04]  /*99b0*/  STL.64 [R1+0xb0], R44 ;  /* 0x0000b02c01007387 */ /* 0x0003e80000100a00 */
[----:B------:R2:W-:Y:S04]  /*99c0*/  STL.64 [R1+0xa8], R40 ;  /* 0x0000a82801007387 */ /* 0x0005e80000100a00 */
[----:B------:R-:W-:Y:S01]  /*99d0*/  STL [R1+0x518], R76 ;  /* 0x0005184c01007387 */ /* 0x000fe20000100800 */
[-C--:B-1----:R-:W-:Y:S02]  /*99e0*/  LEA R44, P0, R112, R5.reuse, 0x2 ;  /* 0x00000005702c7211 */ /* 0x082fe400078010ff */
[----:B--2---:R-:W-:-:S02]  /*99f0*/  LEA R40, P1, R110, R5, 0x2 ;  /* 0x000000056e287211 */ /* 0x004fc400078210ff */
[-C--:B------:R-:W-:Y:S02]  /*9a00*/  LEA.HI.X.SX32 R45, R112, R10.reuse, 0x2, P0 ;  /* 0x0000000a702d7211 */ /* 0x080fe400000f16ff */
[----:B------:R-:W-:Y:S01]  /*9a10*/  LEA.HI.X.SX32 R41, R110, R10, 0x2, P1 ;  /* 0x0000000a6e297211 */ /* 0x000fe200008f16ff */
[----:B------:R-:W-:Y:S02]  /*9a20*/  IMAD R110, R27, UR8, RZ ;  /* 0x000000081b6e7c24 */ /* 0x000fe4000f8e02ff */
[----:B------:R1:W-:Y:S04]  /*9a30*/  STL.64 [R1+0xa0], R44 ;  /* 0x0000a02c01007387 */ /* 0x0003e80000100a00 */
[----:B------:R2:W-:Y:S04]  /*9a40*/  STL.64 [R1+0x98], R40 ;  /* 0x0000982801007387 */ /* 0x0005e80000100a00 */
[----:B------:R-:W-:Y:S01]  /*9a50*/  STL [R1+0x514], R78 ;  /* 0x0005144e01007387 */ /* 0x000fe20000100800 */
[----:B-1----:R-:W-:-:S02]  /*9a60*/  LEA R44, P0, R4, R5, 0x2 ;  /* 0x00000005042c7211 */ /* 0x002fc400078010ff */
[-C--:B--2---:R-:W-:Y:S02]  /*9a70*/  LEA R40, P1, R108, R5.reuse, 0x2 ;  /* 0x000000056c287211 */ /* 0x084fe400078210ff */
[-C--:B------:R-:W-:Y:S01]  /*9a80*/  LEA.HI.X.SX32 R45, R4, R10.reuse, 0x2, P0 ;  /* 0x0000000a042d7211 */ /* 0x080fe200000f16ff */
[----:B------:R-:W-:Y:S01]  /*9a90*/  IMAD R4, R34, UR8, RZ ;  /* 0x0000000822047c24 */ /* 0x000fe2000f8e02ff */
[----:B------:R-:W-:Y:S02]  /*9aa0*/  LEA R36, P0, R106, R5, 0x2 ;  /* 0x000000056a247211 */ /* 0x000fe400078010ff */
[-C--:B------:R-:W-:Y:S01]  /*9ab0*/  LEA.HI.X.SX32 R41, R108, R10.reuse, 0x2, P1 ;  /* 0x0000000a6c297211 */ /* 0x080fe200008f16ff */
[----:B------:R-:W-:Y:S01]  /*9ac0*/  STL.64 [R1+0x90], R44 ;  /* 0x0000902c01007387 */ /* 0x000fe20000100a00 */
[----:B------:R-:W-:Y:S01]  /*9ad0*/  LEA.HI.X.SX32 R37, R106, R10, 0x2, P0 ;  /* 0x0000000a6a257211 */ /* 0x000fe200000f16ff */
[----:B------:R-:W-:Y:S02]  /*9ae0*/  IMAD R106, R19, UR8, RZ ;  /* 0x00000008136a7c24 */ /* 0x000fe4000f8e02ff */
[----:B------:R1:W-:Y:S01]  /*9af0*/  STL.64 [R1+0x88], R40 ;  /* 0x0000882801007387 */ /* 0x0003e20000100a00 */
[----:B------:R-:W-:-:S03]  /*9b00*/  IMAD R108, R23, UR8, RZ ;  /* 0x00000008176c7c24 */ /* 0x000fc6000f8e02ff */
[----:B------:R-:W-:Y:S04]  /*9b10*/  STL [R1+0x510], R4 ;  /* 0x0005100401007387 */ /* 0x000fe80000100800 */
[----:B------:R2:W-:Y:S01]  /*9b20*/  STL.64 [R1+0x80], R36 ;  /* 0x0000802401007387 */ /* 0x0005e20000100a00 */
[----:B-1----:R-:W-:-:S04]  /*9b30*/  LEA R40, P1, R105, R5, 0x2 ;  /* 0x0000000569287211 */ /* 0x002fc800078210ff */
[----:B------:R-:W-:Y:S02]  /*9b40*/  LEA.HI.X.SX32 R41, R105, R10, 0x2, P1 ;  /* 0x0000000a69297211 */ /* 0x000fe400008f16ff */
[----:B--2---:R-:W-:-:S03]  /*9b50*/  LEA R36, P0, R104, R5, 0x2 ;  /* 0x0000000568247211 */ /* 0x004fc600078010ff */
[----:B------:R1:W-:Y:S01]  /*9b60*/  STL.64 [R1+0x78], R40 ;  /* 0x0000782801007387 */ /* 0x0003e20000100a00 */
[----:B------:R-:W-:-:S03]  /*9b70*/  LEA.HI.X.SX32 R37, R104, R10, 0x2, P0 ;  /* 0x0000000a68257211 */ /* 0x000fc600000f16ff */
[----:B------:R-:W-:Y:S01]  /*9b80*/  STL [R1+0x50c], R82 ;  /* 0x00050c5201007387 */ /* 0x000fe20000100800 */
[----:B------:R-:W-:-:S03]  /*9b90*/  IMAD R104, R18, UR8, RZ ;  /* 0x0000000812687c24 */ /* 0x000fc6000f8e02ff */
[----:B------:R2:W-:Y:S01]  /*9ba0*/  STL.64 [R1+0x70], R36 ;  /* 0x0000702401007387 */ /* 0x0005e20000100a00 */
[----:B-1----:R-:W-:-:S03]  /*9bb0*/  LEA R40, P1, R102, R5, 0x2 ;  /* 0x0000000566287211 */ /* 0x002fc600078210ff */
[----:B------:R-:W-:Y:S01]  /*9bc0*/  STL [R1+0x508], R84 ;  /* 0x0005085401007387 */ /* 0x000fe20000100800 */
[-C--:B------:R-:W-:Y:S01]  /*9bd0*/  LEA.HI.X.SX32 R41, R102, R10.reuse, 0x2, P1 ;  /* 0x0000000a66297211 */ /* 0x080fe200008f16ff */
[----:B------:R-:W-:Y:S01]  /*9be0*/  IMAD R102, R20, UR8, RZ ;  /* 0x0000000814667c24 */ /* 0x000fe2000f8e02ff */
[CC--:B------:R-:W-:Y:S02]  /*9bf0*/  LEA R32, P1, R100.reuse, R5.reuse, 0x2 ;  /* 0x0000000564207211 */ /* 0x0c0fe400078210ff */
[----:B--2---:R-:W-:Y:S01]  /*9c00*/  LEA R36, P0, R101, R5, 0x2 ;  /* 0x0000000565247211 */ /* 0x004fe200078010ff */
[----:B------:R-:W-:Y:S01]  /*9c10*/  STL.64 [R1+0x68], R40 ;  /* 0x0000682801007387 */ /* 0x000fe20000100a00 */
[-C--:B------:R-:W-:Y:S01]  /*9c20*/  LEA.HI.X.SX32 R33, R100, R10.reuse, 0x2, P1 ;  /* 0x0000000a64217211 */ /* 0x080fe200008f16ff */
[----:B------:R-:W-:Y:S01]  /*9c30*/  IMAD R100, R21, UR8, RZ ;  /* 0x0000000815647c24 */ /* 0x000fe2000f8e02ff */
        /* <DEDUP_REMOVED lines=22> */
[-C--:B------:R-:W-:Y:S02]  /*9da0*/  LEA.HI.X.SX32 R37, R93, R10.reuse, 0x2, P0 ;  /* 0x0000000a5d257211 */ /* 0x080fe400000f16ff */
[----:B------:R-:W-:Y:S02]  /*9db0*/  LEA R28, P0, R146, R5, 0x2 ;  /* 0x00000005921c7211 */ /* 0x000fe400078010ff */
[-C--:B------:R-:W-:Y:S01]  /*9dc0*/  LEA.HI.X.SX32 R33, R148, R10.reuse, 0x2, P1 ;  /* 0x0000000a94217211 */ /* 0x080fe200008f16ff */
[----:B------:R-:W-:Y:S01]  /*9dd0*/  STL.64 [R1+0x30], R36 ;  /* 0x0000302401007387 */ /* 0x000fe20000100a00 */
[----:B------:R-:W-:-:S03]  /*9de0*/  LEA.HI.X.SX32 R29, R146, R10, 0x2, P0 ;  /* 0x0000000a921d7211 */ /* 0x000fc600000f16ff */
[----:B------:R1:W-:Y:S04]  /*9df0*/  STL.64 [R1+0x28], R32 ;  /* 0x0000282001007387 */ /* 0x0003e80000100a00 */
        /* <DEDUP_REMOVED lines=12> */
[-C--:B------:R-:W-:Y:S02]  /*9ec0*/  LEA.HI.X.SX32 R33, R145, R10.reuse, 0x2, P1 ;  /* 0x0000000a91217211 */ /* 0x080fe400008f16ff */
[CC--:B------:R-:W-:Y:S02]  /*9ed0*/  LEA R250, P1, R144.reuse, R5.reuse, 0x2 ;  /* 0x0000000590fa7211 */ /* 0x0c0fe400078210ff */
[CC--:B--2---:R-:W-:Y:S01]  /*9ee0*/  LEA R28, P0, R85.reuse, R5.reuse, 0x2 ;  /* 0x00000005551c7211 */ /* 0x0c4fe200078010ff */
[----:B------:R-:W-:Y:S01]  /*9ef0*/  STL.64 [R1+0x8], R32 ;  /* 0x0000082001007387 */ /* 0x000fe20000100a00 */
[-C--:B------:R-:W-:Y:S02]  /*9f00*/  LEA.HI.X.SX32 R251, R144, R10.reuse, 0x2, P1 ;  /* 0x0000000a90fb7211 */ /* 0x080fe400008f16ff */
[----:B------:R-:W-:Y:S02]  /*9f10*/  LEA.HI.X.SX32 R29, R85, R10, 0x2, P0 ;  /* 0x0000000a551d7211 */ /* 0x000fe400000f16ff */
[----:B------:R-:W-:-:S02]  /*9f20*/  LEA R248, P0, R142, R5, 0x2 ;  /* 0x000000058ef87211 */ /* 0x000fc400078010ff */
[CC--:B------:R-:W-:Y:S01]  /*9f30*/  LEA R246, P1, R81.reuse, R5.reuse, 0x2 ;  /* 0x0000000551f67211 */ /* 0x0c0fe200078210ff */
[----:B------:R1:W-:Y:S01]  /*9f40*/  STL.64 [R1], R28 ;  /* 0x0000001c01007387 */ /* 0x0003e20000100a00 */
[-C--:B------:R-:W-:Y:S02]  /*9f50*/  LEA.HI.X.SX32 R249, R142, R10.reuse, 0x2, P0 ;  /* 0x0000000a8ef97211 */ /* 0x080fe400000f16ff */
[CC--:B------:R-:W-:Y:S01]  /*9f60*/  LEA R244, P0, R80.reuse, R5.reuse, 0x2 ;  /* 0x0000000550f47211 */ /* 0x0c0fe200078010ff */
[----:B------:R-:W-:Y:S01]  /*9f70*/  STL [R1+0xc48], R250 ;  /* 0x000c48fa01007387 */ /* 0x000fe20000100800 */
[-C--:B------:R-:W-:Y:S02]  /*9f80*/  LEA.HI.X.SX32 R247, R81, R10.reuse, 0x2, P1 ;  /* 0x0000000a51f77211 */ /* 0x080fe400008f16ff */
[----:B------:R-:W-:Y:S01]  /*9f90*/  LEA.HI.X.SX32 R245, R80, R10, 0x2, P0 ;  /* 0x0000000a50f57211 */ /* 0x000fe200000f16ff */
[----:B------:R-:W-:Y:S01]  /*9fa0*/  STL [R1+0xc30], R251 ;  /* 0x000c30fb01007387 */ /* 0x000fe20000100800 */
[----:B------:R-:W-:-:S02]  /*9fb0*/  LEA R240, P0, R77, R5, 0x2 ;  /* 0x000000054df07211 */ /* 0x000fc400078010ff */
[-C--:B------:R-:W-:Y:S01]  /*9fc0*/  LEA R242, P1, R141, R5.reuse, 0x2 ;  /* 0x000000058df27211 */ /* 0x080fe200078210ff */
[----:B------:R-:W-:Y:S01]  /*9fd0*/  STL [R1+0x4ec], R98 ;  /* 0x0004ec6201007387 */ /* 0x000fe20000100800 */
[-C--:B------:R-:W-:Y:S02]  /*9fe0*/  LEA.HI.X.SX32 R241, R77, R10.reuse, 0x2, P0 ;  /* 0x0000000a4df17211 */ /* 0x080fe400000f16ff */
[-C--:B------:R-:W-:Y:S01]  /*9ff0*/  LEA R236, P0, R138, R5.reuse, 0x2 ;  /* 0x000000058aec7211 */ /* 0x080fe200078010ff */
[----:B------:R-:W-:Y:S01]  /*a000*/  STL.64 [R1+0xc08], R248 ;  /* 0x000c08f801007387 */ /* 0x000fe20000100a00 */
[-C--:B------:R-:W-:Y:S02]  /*a010*/  LEA.HI.X.SX32 R243, R141, R10.reuse, 0x2, P1 ;  /* 0x0000000a8df37211 */ /* 0x080fe400008f16ff */
[----:B------:R-:W-:Y:S01]  /*a020*/  LEA R238, P1, R140, R5, 0x2 ;  /* 0x000000058cee7211 */ /* 0x000fe200078210ff */
[----:B------:R-:W-:Y:S01]  /*a030*/  STL.64 [R1+0xc70], R246 ;  /* 0x000c70f601007387 */ /* 0x000fe20000100a00 */
[----:B------:R-:W-:-:S02]  /*a040*/  LEA.HI.X.SX32 R237, R138, R10, 0x2, P0 ;  /* 0x0000000a8aed7211 */ /* 0x000fc400000f16ff */
        /* <DEDUP_REMOVED lines=9> */
[CC--:B------:R-:W-:Y:S01]  /*a0e0*/  LEA R22, P1, R136.reuse, R5.reuse, 0x2 ;  /* 0x0000000588167211 */ /* 0x0c0fe200078210ff */
[----:B------:R-:W-:Y:S01]  /*a0f0*/  STL [R1+0x4e4], R102 ;  /* 0x0004e46601007387 */ /* 0x000fe20000100800 */
[-C--:B------:R-:W-:Y:S02]  /*a100*/  LEA.HI.X.SX32 R25, R69, R10.reuse, 0x2, P0 ;  /* 0x0000000a45197211 */ /* 0x080fe400000f16ff */
[CC--:B-1----:R-:W-:Y:S01]  /*a110*/  LEA R28, P0, R133.reuse, R5.reuse, 0x2 ;  /* 0x00000005851c7211 */ /* 0x0c2fe200078010ff */
        /* <DEDUP_REMOVED lines=11> */
[CC--:B------:R-:W-:Y:S01]  /*a1d0*/  LEA R36, P0, R61.reuse, R5.reuse, 0x2 ;  /* 0x000000053d247211 */ /* 0x0c0fe200078010ff */
[----:B------:R1:W-:Y:S03]  /*a1e0*/  STL.64 [R1+0xc40], R18 ;  /* 0x000c401201007387 */ /* 0x0003e60000100a00 */
[----:B------:R-:W-:Y:S01]  /*a1f0*/  LEA.HI.X.SX32 R37, R61, R10, 0x2, P0 ;  /* 0x0000000a3d257211 */ /* 0x000fe200000f16ff */
[----:B------:R-:W-:Y:S01]  /*a200*/  STL [R1+0x4dc], R106 ;  /* 0x0004dc6a01007387 */ /* 0x000fe20000100800 */
[----:B------:R-:W-:-:S03]  /*a210*/  LEA R40, P0, R58, R5, 0x2 ;  /* 0x000000053a287211 */ /* 0x000fc600078010ff */
[----:B------:R2:W-:Y:S01]  /*a220*/  STL [R1+0xc90], R20 ;  /* 0x000c901401007387 */ /* 0x0005e20000100800 */
[-C--:B------:R-:W-:Y:S02]  /*a230*/  LEA.HI.X.SX32 R41, R58, R10.reuse, 0x2, P0 ;  /* 0x0000000a3a297211 */ /* 0x080fe400000f16ff */
[-C--:B------:R-:W-:Y:S01]  /*a240*/  LEA R44, P0, R56, R5.reuse, 0x2 ;  /* 0x00000005382c7211 */ /* 0x080fe200078010ff */
[----:B-1----:R-:W-:Y:S01]  /*a250*/  IMAD R18, R31, UR8, RZ ;  /* 0x000000081f127c24 */ /* 0x002fe2000f8e02ff */
[-C--:B------:R-:W-:Y:S01]  /*a260*/  LEA.HI.X.SX32 R31, R65, R10.reuse, 0x2, P1 ;  /* 0x0000000a411f7211 */ /* 0x080fe200008f16ff */
[----:B------:R1:W-:Y:S01]  /*a270*/  STL [R1+0xc18], R21 ;  /* 0x000c181501007387 */ /* 0x0003e20000100800 */
[-C--:B------:R-:W-:Y:S01]  /*a280*/  LEA R34, P1, R62, R5.reuse, 0x2 ;  /* 0x000000053e227211 */ /* 0x080fe200078210ff */
[----:B------:R-:W-:Y:S01]  /*a290*/  IMAD R19, R103, UR8, RZ ;  /* 0x0000000867137c24 */ /* 0x000fe2000f8e02ff */
[-C--:B------:R-:W-:Y:S01]  /*a2a0*/  LEA.HI.X.SX32 R45, R56, R10.reuse, 0x2, P0 ;  /* 0x0000000a382d7211 */ /* 0x080fe200000f16ff */
[----:B------:R3:W-:Y:S01]  /*a2b0*/  STL.64 [R1+0xc80], R22 ;  /* 0x000c801601007387 */ /* 0x0007e20000100a00 */
[----:B------:R-:W-:Y:S01]  /*a2c0*/  LEA.HI.X.SX32 R35, R62, R10, 0x2, P1 ;  /* 0x0000000a3e237211 */ /* 0x000fe200008f16ff */
[----:B--2---:R-:W-:Y:S01]  /*a2d0*/  IMAD R20, R47, UR8, RZ ;  /* 0x000000082f147c24 */ /* 0x004fe2000f8e02ff */
[-C--:B------:R-:W-:Y:S01]  /*a2e0*/  LEA R38, P1, R60, R5.reuse, 0x2 ;  /* 0x000000053c267211 */ /* 0x080fe200078210ff */
[----:B------:R-:W-:Y:S01]  /*a2f0*/  STL [R1+0x4d8], R108 ;  /* 0x0004d86c01007387 */ /* 0x000fe20000100800 */
[----:B------:R-:W-:Y:S01]  /*a300*/  LEA R48, P0, R53, R5, 0x2 ;  /* 0x0000000535307211 */ /* 0x000fe200078010ff */
[----:B-1----:R-:W-:-:S02]  /*a310*/  IMAD R21, R87, UR8, RZ ;  /* 0x0000000857157c24 */ /* 0x002fc4000f8e02ff */
[----:B------:R1:W-:Y:S01]  /*a320*/  STL.64 [R1+0xc68], R24 ;  /* 0x000c681801007387 */ /* 0x0003e20000100a00 */
[-C--:B------:R-:W-:Y:S02]  /*a330*/  LEA.HI.X.SX32 R49, R53, R10.reuse, 0x2, P0 ;  /* 0x0000000a35317211 */ /* 0x080fe400000f16ff */
[CC--:B------:R-:W-:Y:S01]  /*a340*/  LEA R52, P0, R130.reuse, R5.reuse, 0x2 ;  /* 0x0000000582347211 */ /* 0x0c0fe200078010ff */
[----:B------:R2:W-:Y:S01]  /*a350*/  STL.64 [R1+0xc50], R26 ;  /* 0x000c501a01007387 */ /* 0x0005e20000100a00 */
[----:B---3--:R-:W-:Y:S02]  /*a360*/  IMAD R23, R55, UR8, RZ ;  /* 0x0000000837177c24 */ /* 0x008fe4000f8e02ff */
[----:B------:R-:W-:Y:S01]  /*a370*/  LEA.HI.X.SX32 R53, R130, R10, 0x2, P0 ;  /* 0x0000000a82357211 */ /* 0x000fe200000f16ff */
[----:B------:R-:W-:Y:S01]  /*a380*/  STL [R1+0x4d4], R110 ;  /* 0x0004d46e01007387 */ /* 0x000fe20000100800 */
[----:B------:R-:W-:Y:S01]  /*a390*/  LEA R56, P0, R128, R5, 0x2 ;  /* 0x0000000580387211 */ /* 0x000fe200078010ff */
[----:B------:R-:W-:-:S02]  /*a3a0*/  IMAD R22, R71, UR8, RZ ;  /* 0x0000000847167c24 */ /* 0x000fc4000f8e02ff */
[----:B------:R3:W-:Y:S01]  /*a3b0*/  STL.64 [R1+0xc20], R28 ;  /* 0x000c201c01007387 */ /* 0x0007e20000100a00 */
[----:B-1----:R-:W-:Y:S01]  /*a3c0*/  IMAD R24, R39, UR8, RZ ;  /* 0x0000000827187c24 */ /* 0x002fe2000f8e02ff */
[----:B------:R-:W-:Y:S01]  /*a3d0*/  LEA.HI.X.SX32 R39, R60, R10, 0x2, P1 ;  /* 0x0000000a3c277211 */ /* 0x000fe200008f16ff */
[----:B------:R-:W-:Y:S01]  /*a3e0*/  IMAD R25, R107, UR8, RZ ;  /* 0x000000086b197c24 */ /* 0x000fe2000f8e02ff */
[----:B------:R1:W-:Y:S01]  /*a3f0*/  STL.64 [R1+0xc88], R30 ;  /* 0x000c881e01007387 */ /* 0x0003e20000100a00 */
[----:B------:R-:W-:Y:S01]  /*a400*/  LEA R42, P1, R57, R5, 0x2 ;  /* 0x00000005392a7211 */ /* 0x000fe200078210ff */
[----:B--2---:R-:W-:Y:S02]  /*a410*/  IMAD R27, R91, UR8, RZ ;  /* 0x000000085b1b7c24 */ /* 0x004fe4000f8e02ff */
[----:B------:R-:W-:Y:S01]  /*a420*/  STL [R1+0x4d0], R18 ;  /* 0x0004d01201007387 */ /* 0x000fe20000100800 */
[----:B------:R-:W-:-:S03]  /*a430*/  IMAD R26, R99, UR8, RZ ;  /* 0x00000008631a7c24 */ /* 0x000fc6000f8e02ff */
[----:B------:R2:W-:Y:S01]  /*a440*/  STL [R1+0xc94], R33 ;  /* 0x000c942101007387 */ /* 0x0005e20000100800 */
[----:B---3--:R-:W-:Y:S02]  /*a450*/  IMAD R29, R75, UR8, RZ ;  /* 0x000000084b1d7c24 */ /* 0x008fe4000f8e02ff */
[----:B------:R-:W-:Y:S01]  /*a460*/  IMAD R28, R83, UR8, RZ ;  /* 0x00000008531c7c24 */ /* 0x000fe2000f8e02ff */
[----:B------:R-:W-:Y:S01]  /*a470*/  STL [R1+0x4cc], R114 ;  /* 0x0004cc7201007387 */ /* 0x000fe20000100800 */
[----:B-1----:R-:W-:Y:S02]  /*a480*/  IMAD R31, R59, UR8, RZ ;  /* 0x000000083b1f7c24 */ /* 0x002fe4000f8e02ff */
[----:B------:R-:W-:Y:S01]  /*a490*/  IMAD R30, R67, UR8, RZ ;  /* 0x00000008431e7c24 */ /* 0x000fe2000f8e02ff */
[----:B------:R1:W-:Y:S01]  /*a4a0*/  STL.64 [R1+0xc28], R36 ;  /* 0x000c282401007387 */ /* 0x0003e20000100a00 */
[----:B--2---:R-:W-:-:S03]  /*a4b0*/  IMAD R33, R51, UR8, RZ ;  /* 0x0000000833217c24 */ /* 0x004fc6000f8e02ff */
[----:B------:R2:W-:Y:S01]  /*a4c0*/  STL [R1+0x4c8], R24 ;  /* 0x0004c81801007387 */ /* 0x0005e20000100800 */
[----:B-1----:R-:W-:Y:S01]  /*a4d0*/  IMAD R36, R43, UR8, RZ ;  /* 0x000000082b247c24 */ /* 0x002fe2000f8e02ff */
[-C--:B------:R-:W-:Y:S02]  /*a4e0*/  LEA.HI.X.SX32 R43, R57, R10.reuse, 0x2, P1 ;  /* 0x0000000a392b7211 */ /* 0x080fe400008f16ff */
[-C--:B------:R-:W-:Y:S02]  /*a4f0*/  LEA R46, P1, R54, R5.reuse, 0x2 ;  /* 0x00000005362e7211 */ /* 0x080fe400078210ff */
[-C--:B------:R-:W-:Y:S01]  /*a500*/  LEA.HI.X.SX32 R57, R128, R10.reuse, 0x2, P0 ;  /* 0x0000000a80397211 */ /* 0x080fe200000f16ff */
[----:B------:R-:W-:Y:S01]  /*a510*/  STL [R1+0x4c4], R36 ;  /* 0x0004c42401007387 */ /* 0x000fe20000100800 */
[----:B------:R-:W-:Y:S02]  /*a520*/  LEA.HI.X.SX32 R47, R54, R10, 0x2, P1 ;  /* 0x0000000a362f7211 */ /* 0x000fe400008f16ff */
[-C--:B------:R-:W-:Y:S01]  /*a530*/  LEA R50, P1, R132, R5.reuse, 0x2 ;  /* 0x0000000584327211 */ /* 0x080fe200078210ff */
[----:B------:R1:W-:Y:S01]  /*a540*/  STL [R1+0x4c0], R20 ;  /* 0x0004c01401007387 */ /* 0x0003e20000100800 */
[----:B------:R-:W-:-:S02]  /*a550*/  LEA R60, P0, R6, R5, 0x2 ;  /* 0x00000005063c7211 */ /* 0x000fc400078010ff */
[-C--:B------:R-:W-:Y:S01]  /*a560*/  LEA.HI.X.SX32 R51, R132, R10.reuse, 0x2, P1 ;  /* 0x0000000a84337211 */ /* 0x080fe200008f16ff */
[----:B------:R-:W-:Y:S01]  /*a570*/  STL [R1+0x4bc], R33 ;  /* 0x0004bc2101007387 */ /* 0x000fe20000100800 */
[-C--:B------:R-:W-:Y:S02]  /*a580*/  LEA R54, P1, R129, R5.reuse, 0x2 ;  /* 0x0000000581367211 */ /* 0x080fe400078210ff */
[-C--:B------:R-:W-:Y:S01]  /*a590*/  LEA.HI.X.SX32 R61, R6, R10.reuse, 0x2, P0 ;  /* 0x0000000a063d7211 */ /* 0x080fe200000f16ff */
[----:B------:R-:W-:Y:S01]  /*a5a0*/  IMAD R6, R63, UR8, RZ ;  /* 0x000000083f067c24 */ /* 0x000fe2000f8e02ff */
[-C--:B------:R-:W-:Y:S01]  /*a5b0*/  LEA.HI.X.SX32 R55, R129, R10.reuse, 0x2, P1 ;  /* 0x0000000a81377211 */ /* 0x080fe200008f16ff */
[----:B------:R3:W-:Y:S01]  /*a5c0*/  STL [R1+0x4b8], R23 ;  /* 0x0004b81701007387 */ /* 0x0007e20000100800 */
[-C--:B------:R-:W-:Y:S02]  /*a5d0*/  LEA R58, P1, R126, R5.reuse, 0x2 ;  /* 0x000000057e3a7211 */ /* 0x080fe400078210ff */
[----:B------:R-:W-:Y:S01]  /*a5e0*/  LEA R64, P0, R68, R5, 0x2 ;  /* 0x0000000544407211 */ /* 0x000fe200078010ff */
[----:B------:R-:W-:Y:S01]  /*a5f0*/  STL [R1+0x4b4], R31 ;  /* 0x0004b41f01007387 */ /* 0x000fe20000100800 */
[----:B------:R-:W-:-:S02]  /*a600*/  LEA.HI.X.SX32 R59, R126, R10, 0x2, P1 ;  /* 0x0000000a7e3b7211 */ /* 0x000fc400008f16ff */
[-C--:B------:R-:W-:Y:S01]  /*a610*/  LEA R62, P1, R66, R5.reuse, 0x2 ;  /* 0x00000005423e7211 */ /* 0x080fe200078210ff */
[----:B------:R4:W-:Y:S01]  /*a620*/  STL [R1+0x4b0], R6 ;  /* 0x0004b00601007387 */ /* 0x0009e20000100800 */
[-C--:B------:R-:W-:Y:S02]  /*a630*/  LEA.HI.X.SX32 R65, R68, R10.reuse, 0x2, P0 ;  /* 0x0000000a44417211 */ /* 0x080fe400000f16ff */
[-C--:B------:R-:W-:Y:S01]  /*a640*/  LEA R68, P0, R72, R5.reuse, 0x2 ;  /* 0x0000000548447211 */ /* 0x080fe200078010ff */
[----:B------:R-:W-:Y:S01]  /*a650*/  STL [R1+0x4ac], R30 ;  /* 0x0004ac1e01007387 */ /* 0x000fe20000100800 */
[-C--:B------:R-:W-:Y:S02]  /*a660*/  LEA.HI.X.SX32 R63, R66, R10.reuse, 0x2, P1 ;  /* 0x0000000a423f7211 */ /* 0x080fe400008f16ff */
[----:B------:R-:W-:Y:S01]  /*a670*/  LEA R66, P1, R70, R5, 0x2 ;  /* 0x0000000546427211 */ /* 0x000fe200078210ff */
[----:B------:R1:W-:Y:S01]  /*a680*/  STL [R1+0x4a8], R22 ;  /* 0x0004a81601007387 */ /* 0x0003e20000100800 */
[----:B------:R-:W-:-:S02]  /*a690*/  LEA.HI.X.SX32 R69, R72, R10, 0x2, P0 ;  /* 0x0000000a48457211 */ /* 0x000fc400000f16ff */
[-C--:B------:R-:W-:Y:S01]  /*a6a0*/  LEA R72, P0, R76, R5.reuse, 0x2 ;  /* 0x000000054c487211 */ /* 0x080fe200078010ff */
[----:B------:R-:W-:Y:S01]  /*a6b0*/  STL [R1+0x4a4], R29 ;  /* 0x0004a41d01007387 */ /* 0x000fe20000100800 */
[-C--:B------:R-:W-:Y:S02]  /*a6c0*/  LEA.HI.X.SX32 R67, R70, R10.reuse, 0x2, P1 ;  /* 0x0000000a46437211 */ /* 0x080fe400008f16ff */
[-C--:B------:R-:W-:Y:S02]  /*a6d0*/  LEA R70, P1, R74, R5.reuse, 0x2 ;  /* 0x000000054a467211 */ /* 0x080fe400078210ff */
[-C--:B------:R-:W-:Y:S02]  /*a6e0*/  LEA.HI.X.SX32 R73, R76, R10.reuse, 0x2, P0 ;  /* 0x0000000a4c497211 */ /* 0x080fe400000f16ff */
[----:B------:R-:W-:Y:S02]  /*a6f0*/  LEA R76, P0, R4, R5, 0x2 ;  /* 0x00000005044c7211 */ /* 0x000fe400078010ff */
[----:B------:R-:W-:-:S02]  /*a700*/  LEA.HI.X.SX32 R71, R74, R10, 0x2, P1 ;  /* 0x0000000a4a477211 */ /* 0x000fc400008f16ff */
[-C--:B------:R-:W-:Y:S02]  /*a710*/  LEA R74, P1, R78, R5.reuse, 0x2 ;  /* 0x000000054e4a7211 */ /* 0x080fe400078210ff */
[-C--:B------:R-:W-:Y:S01]  /*a720*/  LEA.HI.X.SX32 R77, R4, R10.reuse, 0x2, P0 ;  /* 0x0000000a044d7211 */ /* 0x080fe200000f16ff */
[----:B------:R-:W-:Y:S01]  /*a730*/  IMAD R4, R79, UR8, RZ ;  /* 0x000000084f047c24 */ /* 0x000fe2000f8e02ff */
[-C--:B------:R-:W-:Y:S02]  /*a740*/  LEA R80, P0, R84, R5.reuse, 0x2 ;  /* 0x0000000554507211 */ /* 0x080fe400078010ff */
[-C--:B------:R-:W-:Y:S02]  /*a750*/  LEA.HI.X.SX32 R75, R78, R10.reuse, 0x2, P1 ;  /* 0x0000000a4e4b7211 */ /* 0x080fe400008f16ff */
[----:B------:R-:W-:Y:S01]  /*a760*/  LEA R78, P1, R82, R5, 0x2 ;  /* 0x00000005524e7211 */ /* 0x000fe200078210ff */
[----:B------:R1:W-:Y:S01]  /*a770*/  STL [R1+0x4a0], R4 ;  /* 0x0004a00401007387 */ /* 0x0003e20000100800 */
[----:B------:R-:W-:-:S02]  /*a780*/  LEA.HI.X.SX32 R81, R84, R10, 0x2, P0 ;  /* 0x0000000a54517211 */ /* 0x000fc400000f16ff */
[-C--:B------:R-:W-:Y:S01]  /*a790*/  LEA R84, P0, R88, R5.reuse, 0x2 ;  /* 0x0000000558547211 */ /* 0x080fe200078010ff */
[----:B------:R-:W-:Y:S01]  /*a7a0*/  STL [R1+0x49c], R28 ;  /* 0x00049c1c01007387 */ /* 0x000fe20000100800 */
[-C--:B------:R-:W-:Y:S02]  /*a7b0*/  LEA.HI.X.SX32 R79, R82, R10.reuse, 0x2, P1 ;  /* 0x0000000a524f7211 */ /* 0x080fe400008f16ff */
[-C--:B------:R-:W-:Y:S01]  /*a7c0*/  LEA R82, P1, R86, R5.reuse, 0x2 ;  /* 0x0000000556527211 */ /* 0x080fe200078210ff */
[----:B------:R1:W-:Y:S01]  /*a7d0*/  STL [R1+0x498], R21 ;  /* 0x0004981501007387 */ /* 0x0003e20000100800 */
[-C--:B------:R-:W-:Y:S02]  /*a7e0*/  LEA.HI.X.SX32 R85, R88, R10.reuse, 0x2, P0 ;  /* 0x0000000a58557211 */ /* 0x080fe400000f16ff */
[----:B------:R-:W-:Y:S01]  /*a7f0*/  LEA R88, P0, R92, R5, 0x2 ;  /* 0x000000055c587211 */ /* 0x000fe200078010ff */
[----:B------:R-:W-:Y:S01]  /*a800*/  STL [R1+0x494], R27 ;  /* 0x0004941b01007387 */ /* 0x000fe20000100800 */
[----:B------:R-:W-:-:S02]  /*a810*/  LEA.HI.X.SX32 R83, R86, R10, 0x2, P1 ;  /* 0x0000000a56537211 */ /* 0x000fc400008f16ff */
[-C--:B------:R-:W-:Y:S02]  /*a820*/  LEA R86, P1, R90, R5.reuse, 0x2 ;  /* 0x000000055a567211 */ /* 0x080fe400078210ff */
[-C--:B------:R-:W-:Y:S02]  /*a830*/  LEA.HI.X.SX32 R89, R92, R10.reuse, 0x2, P0 ;  /* 0x0000000a5c597211 */ /* 0x080fe400000f16ff */
[-C--:B------:R-:W-:Y:S02]  /*a840*/  LEA R92, P0, R0, R5.reuse, 0x2 ;  /* 0x00000005005c7211 */ /* 0x080fe400078010ff */
[-C--:B------:R-:W-:Y:S02]  /*a850*/  LEA.HI.X.SX32 R87, R90, R10.reuse, 0x2, P1 ;  /* 0x0000000a5a577211 */ /* 0x080fe400008f16ff */
[-C--:B------:R-:W-:Y:S02]  /*a860*/  LEA R90, P1, R94, R5.reuse, 0x2 ;  /* 0x000000055e5a7211 */ /* 0x080fe400078210ff */
[----:B------:R-:W-:Y:S01]  /*a870*/  LEA.HI.X.SX32 R93, R0, R10, 0x2, P0 ;  /* 0x0000000a005d7211 */ /* 0x000fe200000f16ff */
[----:B------:R-:W-:Y:S01]  /*a880*/  IMAD R0, R95, UR8, RZ ;  /* 0x000000085f007c24 */ /* 0x000fe2000f8e02ff */
[----:B------:R-:W-:-:S02]  /*a890*/  LEA R96, P0, R100, R5, 0x2 ;  /* 0x0000000564607211 */ /* 0x000fc400078010ff */
[-C--:B------:R-:W-:Y:S02]  /*a8a0*/  LEA.HI.X.SX32 R91, R94, R10.reuse, 0x2, P1 ;  /* 0x0000000a5e5b7211 */ /* 0x080fe400008f16ff */
        /* <DEDUP_REMOVED lines=21> */
[-C--:B------:R-:W-:Y:S01]  /*aa00*/  LEA R110, P1, R114, R5.reuse, 0x2 ;  /* 0x00000005726e7211 */ /* 0x080fe200078210ff */
[----:B------:R1:W-:Y:S01]  /*aa10*/  STL [R1+0x480], R18 ;  /* 0x0004801201007387 */ /* 0x0003e20000100800 */
[----:B------:R-:W-:Y:S01]  /*aa20*/  LEA.HI.X.SX32 R113, R24, R10, 0x2, P0 ;  /* 0x0000000a18717211 */ /* 0x000fe200000f16ff */
[----:B--2---:R-:W-:Y:S01]  /*aa30*/  IMAD R24, R115, UR8, RZ ;  /* 0x0000000873187c24 */ /* 0x004fe2000f8e02ff */
[----:B------:R-:W-:-:S02]  /*aa40*/  LEA R116, P0, R20, R5, 0x2 ;  /* 0x0000000514747211 */ /* 0x000fc400078010ff */
[-C--:B------:R-:W-:Y:S02]  /*aa50*/  LEA.HI.X.SX32 R111, R114, R10.reuse, 0x2, P1 ;  /* 0x0000000a726f7211 */ /* 0x080fe400008f16ff */
[-C--:B------:R-:W-:Y:S01]  /*aa60*/  LEA R114, P1, R36, R5.reuse, 0x2 ;  /* 0x0000000524727211 */ /* 0x080fe200078210ff */
[----:B------:R-:W-:Y:S01]  /*aa70*/  STL [R1+0x47c], R24 ;  /* 0x00047c1801007387 */ /* 0x000fe20000100800 */
[-C--:B------:R-:W-:Y:S01]  /*aa80*/  LEA.HI.X.SX32 R117, R20, R10.reuse, 0x2, P0 ;  /* 0x0000000a14757211 */ /* 0x080fe200000f16ff */
[----:B-1----:R-:W-:Y:S01]  /*aa90*/  IMAD R20, R119, UR8, RZ ;  /* 0x0000000877147c24 */ /* 0x002fe2000f8e02ff */
[-C--:B------:R-:W-:Y:S02]  /*aaa0*/  LEA R120, P0, R23, R5.reuse, 0x2 ;  /* 0x0000000517787211 */ /* 0x080fe400078010ff */
[-C--:B------:R-:W-:Y:S02]  /*aab0*/  LEA.HI.X.SX32 R115, R36, R10.reuse, 0x2, P1 ;  /* 0x0000000a24737211 */ /* 0x080fe400008f16ff */
[-C--:B------:R-:W-:Y:S01]  /*aac0*/  LEA R118, P1, R33, R5.reuse, 0x2 ;  /* 0x0000000521767211 */ /* 0x080fe200078210ff */
[----:B------:R1:W-:Y:S01]  /*aad0*/  STL [R1+0x478], R20 ;  /* 0x0004781401007387 */ /* 0x0003e20000100800 */
[----:B------:R-:W-:Y:S01]  /*aae0*/  LEA.HI.X.SX32 R121, R23, R10, 0x2, P0 ;  /* 0x0000000a17797211 */ /* 0x000fe200000f16ff */
[----:B---3--:R-:W-:Y:S01]  /*aaf0*/  IMAD R23, R123, UR8, RZ ;  /* 0x000000087b177c24 */ /* 0x008fe2000f8e02ff */
[----:B------:R-:W-:-:S02]  /*ab00*/  LEA R124, P0, R6, R5, 0x2 ;  /* 0x00000005067c7211 */ /* 0x000fc400078010ff */
[-C--:B------:R-:W-:Y:S02]  /*ab10*/  LEA.HI.X.SX32 R119, R33, R10.reuse, 0x2, P1 ;  /* 0x0000000a21777211 */ /* 0x080fe400008f16ff */
[-C--:B------:R-:W-:Y:S01]  /*ab20*/  LEA R122, P1, R31, R5.reuse, 0x2 ;  /* 0x000000051f7a7211 */ /* 0x080fe200078210ff */
[----:B------:R-:W-:Y:S01]  /*ab30*/  STL [R1+0x474], R23 ;  /* 0x0004741701007387 */ /* 0x000fe20000100800 */
[-C--:B------:R-:W-:Y:S01]  /*ab40*/  LEA.HI.X.SX32 R125, R6, R10.reuse, 0x2, P0 ;  /* 0x0000000a067d7211 */ /* 0x080fe200000f16ff */
[----:B----4-:R-:W-:Y:S01]  /*ab50*/  IMAD R6, R127, UR8, RZ ;  /* 0x000000087f067c24 */ /* 0x010fe2000f8e02ff */
[-C--:B------:R-:W-:Y:S02]  /*ab60*/  LEA R128, P0, R22, R5.reuse, 0x2 ;  /* 0x0000000516807211 */ /* 0x080fe400078010ff */
[-C--:B------:R-:W-:Y:S02]  /*ab70*/  LEA.HI.X.SX32 R123, R31, R10.reuse, 0x2, P1 ;  /* 0x0000000a1f7b7211 */ /* 0x080fe400008f16ff */
[-C--:B------:R-:W-:Y:S01]  /*ab80*/  LEA R126, P1, R30, R5.reuse, 0x2 ;  /* 0x000000051e7e7211 */ /* 0x080fe200078210ff */
[----:B------:R2:W-:Y:S01]  /*ab90*/  STL [R1+0x470], R6 ;  /* 0x0004700601007387 */ /* 0x0005e20000100800 */
[----:B------:R-:W-:Y:S01]  /*aba0*/  LEA.HI.X.SX32 R129, R22, R10, 0x2, P0 ;  /* 0x0000000a16817211 */ /* 0x000fe200000f16ff */
[----:B------:R-:W-:Y:S01]  /*abb0*/  IMAD R22, R131, UR8, RZ ;  /* 0x0000000883167c24 */ /* 0x000fe2000f8e02ff */
[----:B------:R-:W-:-:S02]  /*abc0*/  LEA R132, P0, R4, R5, 0x2 ;  /* 0x0000000504847211 */ /* 0x000fc400078010ff */
[-C--:B------:R-:W-:Y:S02]  /*abd0*/  LEA.HI.X.SX32 R127, R30, R10.reuse, 0x2, P1 ;  /* 0x0000000a1e7f7211 */ /* 0x080fe400008f16ff */
[-C--:B------:R-:W-:Y:S01]  /*abe0*/  LEA R130, P1, R29, R5.reuse, 0x2 ;  /* 0x000000051d827211 */ /* 0x080fe200078210ff */
[----:B------:R-:W-:Y:S01]  /*abf0*/  STL [R1+0x46c], R22 ;  /* 0x00046c1601007387 */ /* 0x000fe20000100800 */
[-C--:B------:R-:W-:Y:S01]  /*ac00*/  LEA.HI.X.SX32 R133, R4, R10.reuse, 0x2, P0 ;  /* 0x0000000a04857211 */ /* 0x080fe200000f16ff */
[----:B------:R-:W-:Y:S01]  /*ac10*/  IMAD R4, R135, UR8, RZ ;  /* 0x0000000887047c24 */ /* 0x000fe2000f8e02ff */
        /* <DEDUP_REMOVED lines=29> */
[----:B-1----:R-:W-:Y:S01]  /*adf0*/  IMAD R20, R155, UR8, RZ ;  /* 0x000000089b147c24 */ /* 0x002fe2000f8e02ff */
[----:B------:R-:W-:-:S02]  /*ae00*/  LEA R156, P0, R6, R5, 0x2 ;  /* 0x00000005069c7211 */ /* 0x000fc400078010ff */
[-C--:B------:R-:W-:Y:S02]  /*ae10*/  LEA.HI.X.SX32 R151, R24, R10.reuse, 0x2, P1 ;  /* 0x0000000a18977211 */ /* 0x080fe400008f16ff */
[-C--:B------:R-:W-:Y:S01]  /*ae20*/  LEA R154, P1, R23, R5.reuse, 0x2 ;  /* 0x00000005179a7211 */ /* 0x080fe200078210ff */
[----:B------:R-:W-:Y:S01]  /*ae30*/  STL [R1+0x454], R20 ;  /* 0x0004541401007387 */ /* 0x000fe20000100800 */
[-C--:B------:R-:W-:Y:S01]  /*ae40*/  LEA.HI.X.SX32 R157, R6, R10.reuse, 0x2, P0 ;  /* 0x0000000a069d7211 */ /* 0x080fe200000f16ff */
[----:B--2---:R-:W-:Y:S01]  /*ae50*/  IMAD R6, R15, UR8, RZ ;  /* 0x000000080f067c24 */ /* 0x004fe2000f8e02ff */
[-C--:B------:R-:W-:Y:S02]  /*ae60*/  LEA R160, P0, R4, R5.reuse, 0x2 ;  /* 0x0000000504a07211 */ /* 0x080fe400078010ff */
[-C--:B------:R-:W-:Y:S02]  /*ae70*/  LEA.HI.X.SX32 R155, R23, R10.reuse, 0x2, P1 ;  /* 0x0000000a179b7211 */ /* 0x080fe400008f16ff */
[-C--:B------:R-:W-:Y:S01]  /*ae80*/  LEA R158, P1, R22, R5.reuse, 0x2 ;  /* 0x00000005169e7211 */ /* 0x080fe200078210ff */
[----:B------:R-:W-:Y:S01]  /*ae90*/  STL [R1+0x450], R6 ;  /* 0x0004500601007387 */ /* 0x000fe20000100800 */
[----:B------:R-:W-:Y:S01]  /*aea0*/  LEA.HI.X.SX32 R161, R4, R10, 0x2, P0 ;  /* 0x0000000a04a17211 */ /* 0x000fe200000f16ff */
[----:B---3--:R-:W-:Y:S01]  /*aeb0*/  IMAD R4, R13, UR8, RZ ;  /* 0x000000080d047c24 */ /* 0x008fe2000f8e02ff */
[----:B------:R-:W-:-:S02]  /*aec0*/  LEA R164, P0, R0, R5, 0x2 ;  /* 0x0000000500a47211 */ /* 0x000fc400078010ff */
[-C--:B------:R-:W-:Y:S02]  /*aed0*/  LEA.HI.X.SX32 R159, R22, R10.reuse, 0x2, P1 ;  /* 0x0000000a169f7211 */ /* 0x080fe400008f16ff */
[-C--:B------:R-:W-:Y:S01]  /*aee0*/  LEA R162, P1, R21, R5.reuse, 0x2 ;  /* 0x0000000515a27211 */ /* 0x080fe200078210ff */
[----:B------:R1:W-:Y:S01]  /*aef0*/  STL [R1+0x44c], R4 ;  /* 0x00044c0401007387 */ /* 0x0003e20000100800 */
[-C--:B------:R-:W-:Y:S01]  /*af00*/  LEA.HI.X.SX32 R165, R0, R10.reuse, 0x2, P0 ;  /* 0x0000000a00a57211 */ /* 0x080fe200000f16ff */
[----:B----4-:R-:W-:Y:S01]  /*af10*/  IMAD R0, R3, UR8, RZ ;  /* 0x0000000803007c24 */ /* 0x010fe2000f8e02ff */
[CC--:B------:R-:W-:Y:S02]  /*af20*/  LEA R168, P0, R18.reuse, R5.reuse, 0x2 ;  /* 0x0000000512a87211 */ /* 0x0c0fe400078010ff */
[-C--:B------:R-:W-:Y:S02]  /*af30*/  LEA.HI.X.SX32 R163, R21, R10.reuse, 0x2, P1 ;  /* 0x0000000a15a37211 */ /* 0x080fe400008f16ff */
[----:B------:R-:W-:Y:S01]  /*af40*/  LEA R166, P1, R19, R5, 0x2 ;  /* 0x0000000513a67211 */ /* 0x000fe200078210ff */
[----:B------:R-:W-:Y:S01]  /*af50*/  STL [R1+0x444], R0 ;  /* 0x0004440001007387 */ /* 0x000fe20000100800 */
[----:B------:R-:W-:-:S02]  /*af60*/  LEA.HI.X.SX32 R169, R18, R10, 0x2, P0 ;  /* 0x0000000a12a97211 */ /* 0x000fc400000f16ff */
[CC--:B------:R-:W-:Y:S02]  /*af70*/  LEA R18, P0, R6.reuse, R5.reuse, 0x2 ;  /* 0x0000000506127211 */ /* 0x0c0fe400078010ff */
[-C--:B------:R-:W-:Y:S02]  /*af80*/  LEA.HI.X.SX32 R167, R19, R10.reuse, 0x2, P1 ;  /* 0x0000000a13a77211 */ /* 0x080fe400008f16ff */
[-C--:B------:R-:W-:Y:S02]  /*af90*/  LEA.HI.X.SX32 R19, R6, R10.reuse, 0x2, P0 ;  /* 0x0000000a06137211 */ /* 0x080fe400000f16ff */
[-C--:B------:R-:W-:Y:S02]  /*afa0*/  LEA R26, P0, R0, R5.reuse, 0x2 ;  /* 0x00000005001a7211 */ /* 0x080fe400078010ff */
[----:B------:R-:W-:Y:S02]  /*afb0*/  LEA R36, P1, R20, R5, 0x2 ;  /* 0x0000000514247211 */ /* 0x000fe400078210ff */
[----:B------:R-:W-:-:S02]  /*afc0*/  LEA.HI.X.SX32 R27, R0, R10, 0x2, P0 ;  /* 0x0000000a001b7211 */ /* 0x000fc400000f16ff */
[----:B------:R-:W-:Y:S02]  /*afd0*/  ISETP.GE.AND P0, PT, R200, UR7, PT ;  /* 0x00000007c8007c0c */ /* 0x000fe4000bf06270 */
[----:B------:R-:W-:Y:S02]  /*afe0*/  LEA.HI.X.SX32 R37, R20, R10, 0x2, P1 ;  /* 0x0000000a14257211 */ /* 0x000fe400008f16ff */
[----:B------:R-:W-:Y:S02]  /*aff0*/  SEL R200, RZ, 0x4, P0 ;  /* 0x00000004ffc87807 */ /* 0x000fe40000000000 */
[----:B------:R-:W-:Y:S01]  /*b000*/  ISETP.GE.AND P0, PT, R198, UR7, PT ;  /* 0x00000007c6007c0c */ /* 0x000fe2000bf06270 */
[----:B------:R-:W-:Y:S01]  /*b010*/  STL.64 [R1+0xf0], R36 ;  /* 0x0000f02401007387 */ /* 0x000fe20000100a00 */
[----:B------:R-:W-:Y:S02]  /*b020*/  LEA R24, P1, R4, R5, 0x2 ;  /* 0x0000000504187211 */ /* 0x000fe400078210ff */
[----:B------:R-:W-:Y:S01]  /*b030*/  SEL R198, RZ, 0x4, P0 ;  /* 0x00000004ffc67807 */ /* 0x000fe20000000000 */
[----:B------:R2:W-:Y:S01]  /*b040*/  STL.64 [R1+0xf8], R18 ;  /* 0x0000f81201007387 */ /* 0x0005e20000100a00 */
[----:B------:R-:W-:-:S02]  /*b050*/  ISETP.GE.AND P0, PT, R196, UR7, PT ;  /* 0x00000007c4007c0c */ /* 0x000fc4000bf06270 */
[----:B------:R-:W-:Y:S02]  /*b060*/  LEA.HI.X.SX32 R25, R4, R10, 0x2, P1 ;  /* 0x0000000a04197211 */ /* 0x000fe400008f16ff */
[----:B------:R-:W-:Y:S01]  /*b070*/  SEL R196, RZ, 0x4, P0 ;  /* 0x00000004ffc47807 */ /* 0x000fe20000000000 */
[----:B-1----:R-:W1:Y:S01]  /*b080*/  S2R R4, SR_TID.X ;  /* 0x0000000000047919 */ /* 0x002e620000002100 */
[----:B------:R-:W-:Y:S02]  /*b090*/  ISETP.GE.AND P0, PT, R194, UR7, PT ;  /* 0x00000007c2007c0c */ /* 0x000fe4000bf06270 */
[C---:B------:R-:W-:Y:S01]  /*b0a0*/  ISETP.GE.AND P1, PT, R2.reuse, UR7, PT ;  /* 0x0000000702007c0c */ /* 0x040fe2000bf26270 */
[----:B------:R-:W-:Y:S01]  /*b0b0*/  STL.64 [R1+0x100], R24 ;  /* 0x0001001801007387 */ /* 0x000fe20000100a00 */
[----:B------:R-:W-:Y:S01]  /*b0c0*/  SEL R194, RZ, 0x4, P0 ;  /* 0x00000004ffc27807 */ /* 0x000fe20000000000 */
[----:B------:R-:W-:Y:S01]  /*b0d0*/  IMAD R2, R2, R16, RZ ;  /* 0x0000001002027224 */ /* 0x000fe200078e02ff */
[----:B------:R-:W-:Y:S01]  /*b0e0*/  ISETP.GE.AND P0, PT, R192, UR7, PT ;  /* 0x00000007c0007c0c */ /* 0x000fe2000bf06270 */
[----:B------:R-:W-:Y:S01]  /*b0f0*/  STL.64 [R1+0x108], R26 ;  /* 0x0001081a01007387 */ /* 0x000fe20000100a00 */
[----:B------:R-:W-:Y:S01]  /*b100*/  SEL R201, RZ, 0x4, P1 ;  /* 0x00000004ffc97807 */ /* 0x000fe20000800000 */
[----:B------:R-:W-:Y:S01]  /*b110*/  IMAD R214, R16, 0x2, R2 ;  /* 0x0000000210d67824 */ /* 0x000fe200078e0202 */
[----:B------:R-:W-:-:S02]  /*b120*/  SEL R192, RZ, 0x4, P0 ;  /* 0x00000004ffc07807 */ /* 0x000fc40000000000 */
[----:B------:R-:W-:Y:S01]  /*b130*/  ISETP.GE.AND P0, PT, R190, UR7, PT ;  /* 0x00000007be007c0c */ /* 0x000fe2000bf06270 */
[C---:B------:R-:W-:Y:S01]  /*b140*/  IMAD R216, R16.reuse, 0x2, R214 ;  /* 0x0000000210d87824 */ /* 0x040fe200078e02d6 */
[----:B------:R-:W-:Y:S02]  /*b150*/  ISETP.GE.AND P1, PT, R199, UR7, PT ;  /* 0x00000007c7007c0c */ /* 0x000fe4000bf26270 */
[----:B------:R-:W-:Y:S01]  /*b160*/  SEL R190, RZ, 0x4, P0 ;  /* 0x00000004ffbe7807 */ /* 0x000fe20000000000 */
[----:B------:R-:W-:Y:S01]  /*b170*/  IMAD R33, R16, 0x2, R216 ;  /* 0x0000000210217824 */ /* 0x000fe200078e02d8 */
[----:B------:R-:W-:Y:S02]  /*b180*/  ISETP.GE.AND P0, PT, R188, UR7, PT ;  /* 0x00000007bc007c0c */ /* 0x000fe4000bf06270 */
[----:B------:R-:W-:Y:S01]  /*b190*/  SEL R199, RZ, 0x4, P1 ;  /* 0x00000004ffc77807 */ /* 0x000fe20000800000 */
[----:B------:R-:W-:Y:S01]  /*b1a0*/  IMAD R31, R16, 0x2, R33 ;  /* 0x00000002101f7824 */ /* 0x000fe200078e0221 */
[----:B------:R-:W-:-:S02]  /*b1b0*/  SEL R188, RZ, 0x4, P0 ;  /* 0x00000004ffbc7807 */ /* 0x000fc40000000000 */
[----:B------:R-:W-:Y:S01]  /*b1c0*/  ISETP.GE.AND P0, PT, R186, UR7, PT ;  /* 0x00000007ba007c0c */ /* 0x000fe2000bf06270 */
[----:B------:R-:W-:Y:S01]  /*b1d0*/  IMAD R30, R16, 0x2, R31 ;  /* 0x00000002101e7824 */ /* 0x000fe200078e021f */
[----:B------:R-:W-:Y:S02]  /*b1e0*/  ISETP.GE.AND P1, PT, R197, UR7, PT ;  /* 0x00000007c5007c0c */ /* 0x000fe4000bf26270 */
[----:B------:R-:W-:Y:S02]  /*b1f0*/  SEL R186, RZ, 0x4, P0 ;  /* 0x00000004ffba7807 */ /* 0x000fe40000000000 */
[----:B------:R-:W-:Y:S01]  /*b200*/  ISETP.GE.AND P0, PT, R184, UR7, PT ;  /* 0x00000007b8007c0c */ /* 0x000fe2000bf06270 */
[----:B-1----:R-:W-:Y:S01]  /*b210*/  IMAD.SHL.U32 R234, R4, 0x10, RZ ;  /* 0x0000001004ea7824 */ /* 0x002fe200078e00ff */
[----:B------:R-:W-:Y:S02]  /*b220*/  SHF.R.U32.HI R3, RZ, 0x5, R4 ;  /* 0x00000005ff037819 */ /* 0x000fe40000011604 */
[----:B------:R-:W-:-:S02]  /*b230*/  SEL R184, RZ, 0x4, P0 ;  /* 0x00000004ffb87807 */ /* 0x000fc40000000000 */
[----:B------:R-:W-:Y:S02]  /*b240*/  ISETP.GE.AND P0, PT, R182, UR7, PT ;  /* 0x00000007b6007c0c */ /* 0x000fe4000bf06270 */
[----:B------:R-:W-:Y:S02]  /*b250*/  R2UR UR6, R3 ;  /* 0x00000000030672ca */ /* 0x000fe400000e0000 */
[----:B------:R-:W-:Y:S02]  /*b260*/  SEL R182, RZ, 0x4, P0 ;  /* 0x00000004ffb67807 */ /* 0x000fe40000000000 */
[----:B------:R-:W-:Y:S02]  /*b270*/  ISETP.GE.AND P0, PT, R180, UR7, PT ;  /* 0x00000007b4007c0c */ /* 0x000fe4000bf06270 */
[----:B------:R-:W-:Y:S02]  /*b280*/  SHF.R.S32.HI R3, RZ, 0x6, R4 ;  /* 0x00000006ff037819 */ /* 0x000fe40000011404 */
[----:B------:R-:W-:-:S02]  /*b290*/  SEL R180, RZ, 0x4, P0 ;  /* 0x00000004ffb47807 */ /* 0x000fc40000000000 */
[----:B------:R-:W-:Y:S02]  /*b2a0*/  ISETP.GE.AND P0, PT, R178, UR7, PT ;  /* 0x00000007b2007c0c */ /* 0x000fe4000bf06270 */
[----:B------:R-:W-:Y:S01]  /*b2b0*/  LOP3.LUT R234, R234, 0x70, RZ, 0xc0, !PT ;  /* 0x00000070eaea7812 */ /* 0x000fe200078ec0ff */
[----:B------:R-:W-:Y:S01]  /*b2c0*/  USHF.L.U32 UR4, UR6, 0x15, URZ ;  /* 0x0000001506047899 */ /* 0x000fe200080006ff */
[----:B------:R-:W-:Y:S02]  /*b2d0*/  SEL R178, RZ, 0x4, P0 ;  /* 0x00000004ffb27807 */ /* 0x000fe40000000000 */
[----:B------:R-:W-:Y:S01]  /*b2e0*/  ISETP.GE.AND P0, PT, R177, UR7, PT ;  /* 0x00000007b1007c0c */ /* 0x000fe2000bf06270 */
[----:B------:R-:W-:Y:S01]  /*b2f0*/  ULOP3.LUT UR4, UR4, 0x600000, URZ, 0xc0, !UPT ;  /* 0x0060000004047892 */ /* 0x000fe2000f8ec0ff */
[----:B------:R-:W-:Y:S02]  /*b300*/  LOP3.LUT R13, R4, 0x40, RZ, 0xc0, !PT ;  /* 0x00000040040d7812 */ /* 0x000fe400078ec0ff */
[----:B------:R-:W-:-:S02]  /*b310*/  SEL R177, RZ, 0x4, P0 ;  /* 0x00000004ffb17807 */ /* 0x000fc40000000000 */
[----:B------:R-:W-:Y:S02]  /*b320*/  ISETP.GE.AND P0, PT, R176, UR7, PT ;  /* 0x00000007b0007c0c */ /* 0x000fe4000bf06270 */
[----:B------:R-:W-:Y:S02]  /*b330*/  SGXT R3, R3, 0x1 ;  /* 0x000000010303781a */ /* 0x000fe40000000200 */
[----:B------:R-:W-:Y:S02]  /*b340*/  SEL R176, RZ, 0x4, P0 ;  /* 0x00000004ffb07807 */ /* 0x000fe40000000000 */
[----:B------:R-:W-:Y:S02]  /*b350*/  ISETP.GE.AND P0, PT, R175, UR7, PT ;  /* 0x00000007af007c0c */ /* 0x000fe4000bf06270 */
[----:B------:R-:W-:Y:S01]  /*b360*/  LEA.HI R234, R13, R234, RZ, 0x1c ;  /* 0x000000ea0dea7211 */ /* 0x000fe200078fe0ff */
[----:B------:R-:W-:Y:S01]  /*b370*/  IMAD.SHL.U32 R13, R4, 0x4, RZ ;  /* 0x00000004040d7824 */ /* 0x000fe200078e00ff */
[----:B------:R-:W-:-:S02]  /*b380*/  SEL R175, RZ, 0x4, P0 ;  /* 0x00000004ffaf7807 */ /* 0x000fc40000000000 */
[----:B------:R-:W-:Y:S02]  /*b390*/  ISETP.GE.AND P0, PT, R174, UR7, PT ;  /* 0x00000007ae007c0c */ /* 0x000fe4000bf06270 */
[----:B------:R-:W-:Y:S02]  /*b3a0*/  LOP3.LUT R3, R3, 0x90, RZ, 0xc0, !PT ;  /* 0x0000009003037812 */ /* 0x000fe400078ec0ff */
[----:B------:R-:W-:Y:S02]  /*b3b0*/  SEL R174, RZ, 0x4, P0 ;  /* 0x00000004ffae7807 */ /* 0x000fe40000000000 */
[----:B------:R-:W-:Y:S02]  /*b3c0*/  ISETP.GE.AND P0, PT, R173, UR7, PT ;  /* 0x00000007ad007c0c */ /* 0x000fe4000bf06270 */
[----:B------:R-:W-:Y:S01]  /*b3d0*/  LOP3.LUT R3, R3, 0x7c, R13, 0x78, !PT ;  /* 0x0000007c03037812 */ /* 0x000fe200078e780d */
[----:B------:R-:W-:Y:S01]  /*b3e0*/  IMAD.SHL.U32 R13, R4, 0x400, RZ ;  /* 0x00000400040d7824 */ /* 0x000fe200078e00ff */
[----:B------:R-:W-:-:S02]  /*b3f0*/  SEL R173, RZ, 0x4, P0 ;  /* 0x00000004ffad7807 */ /* 0x000fc40000000000 */
[----:B------:R-:W-:Y:S02]  /*b400*/  ISETP.GE.AND P0, PT, R171, UR7, PT ;  /* 0x00000007ab007c0c */ /* 0x000fe4000bf06270 */
[----:B------:R-:W-:Y:S02]  /*b410*/  SEL R197, RZ, 0x4, P1 ;  /* 0x00000004ffc57807 */ /* 0x000fe40000800000 */
[----:B------:R-:W-:Y:S02]  /*b420*/  SEL R171, RZ, 0x4, P0 ;  /* 0x00000004ffab7807 */ /* 0x000fe40000000000 */
[----:B------:R-:W-:Y:S02]  /*b430*/  ISETP.GE.AND P0, PT, R170, UR7, PT ;  /* 0x00000007aa007c0c */ /* 0x000fe4000bf06270 */
[----:B------:R-:W-:Y:S02]  /*b440*/  LOP3.LUT R3, R3, 0x8000, R13, 0xf8, !PT ;  /* 0x0000800003037812 */ /* 0x000fe400078ef80d */
[----:B------:R-:W-:-:S02]  /*b450*/  SEL R170, RZ, 0x4, P0 ;  /* 0x00000004ffaa7807 */ /* 0x000fc40000000000 */
[----:B------:R-:W-:Y:S02]  /*b460*/  ISETP.GE.AND P0, PT, R213, UR7, PT ;  /* 0x00000007d5007c0c */ /* 0x000fe4000bf06270 */
[----:B------:R-:W-:Y:S02]  /*b470*/  ISETP.GE.AND P1, PT, R195, UR7, PT ;  /* 0x00000007c3007c0c */ /* 0x000fe4000bf26270 */
[----:B------:R-:W-:Y:S02]  /*b480*/  SEL R15, RZ, 0x4, P0 ;  /* 0x00000004ff0f7807 */ /* 0x000fe40000000000 */
[----:B------:R-:W-:Y:S02]  /*b490*/  ISETP.GE.AND P0, PT, R252, UR7, PT ;  /* 0x00000007fc007c0c */ /* 0x000fe4000bf06270 */
[----:B------:R-:W-:Y:S02]  /*b4a0*/  SEL R195, RZ, 0x4, P1 ;  /* 0x00000004ffc37807 */ /* 0x000fe40000800000 */
[----:B------:R-:W-:-:S02]  /*b4b0*/  SEL R13, RZ, 0x4, P0 ;  /* 0x00000004ff0d7807 */ /* 0x000fc40000000000 */
[----:B------:R-:W-:Y:S02]  /*b4c0*/  ISETP.GT.AND P0, PT, R212, 0xff, PT ;  /* 0x000000ffd400780c */ /* 0x000fe40003f04270 */
[----:B------:R-:W-:Y:S02]  /*b4d0*/  ISETP.GE.AND P1, PT, R193, UR7, PT ;  /* 0x00000007c1007c0c */ /* 0x000fe4000bf26270 */
[----:B--2---:R-:W-:Y:S02]  /*b4e0*/  SEL R18, R201, RZ, P0 ;  /* 0x000000ffc9127207 */ /* 0x004fe40000000000 */
[----:B------:R-:W-:Y:S02]  /*b4f0*/  SEL R6, R200, RZ, P0 ;  /* 0x000000ffc8067207 */ /* 0x000fe40000000000 */
[----:B------:R-:W-:Y:S01]  /*b500*/  SEL R0, R199, RZ, P0 ;  /* 0x000000ffc7007207 */ /* 0x000fe20000000000 */
[----:B------:R1:W-:Y:S01]  /*b510*/  STL [R1+0x680], R18 ;  /* 0x0006801201007387 */ /* 0x0003e20000100800 */
[----:B------:R-:W-:-:S02]  /*b520*/  SEL R193, RZ, 0x4, P1 ;  /* 0x00000004ffc17807 */ /* 0x000fc40000800000 */
[----:B------:R-:W-:Y:S01]  /*b530*/  ISETP.GE.AND P1, PT, R191, UR7, PT ;  /* 0x00000007bf007c0c */ /* 0x000fe2000bf26270 */
[----:B------:R2:W-:Y:S01]  /*b540*/  STL [R1+0x678], R6 ;  /* 0x0006780601007387 */ /* 0x0005e20000100800 */
[----:B------:R-:W-:Y:S02]  /*b550*/  SEL R19, R175, RZ, P0 ;  /* 0x000000ffaf137207 */ /* 0x000fe40000000000 */
[----:B------:R-:W-:Y:S01]  /*b560*/  SEL R191, RZ, 0x4, P1 ;  /* 0x00000004ffbf7807 */ /* 0x000fe20000800000 */
[----:B------:R3:W-:Y:S01]  /*b570*/  STL [R1+0x67c], R0 ;  /* 0x00067c0001007387 */ /* 0x0007e20000100800 */
[----:B------:R-:W-:Y:S02]  /*b580*/  ISETP.GE.AND P1, PT, R189, UR7, PT ;  /* 0x00000007bd007c0c */ /* 0x000fe4000bf26270 */
[----:B-1----:R-:W-:Y:S02]  /*b590*/  SEL R18, R198, RZ, P0 ;  /* 0x000000ffc6127207 */ /* 0x002fe40000000000 */
[----:B------:R-:W-:-:S02]  /*b5a0*/  SEL R189, RZ, 0x4, P1 ;  /* 0x00000004ffbd7807 */ /* 0x000fc40000800000 */
[----:B--2---:R-:W-:Y:S01]  /*b5b0*/  SEL R6, R197, RZ, P0 ;  /* 0x000000ffc5067207 */ /* 0x004fe20000000000 */
[----:B------:R1:W-:Y:S01]  /*b5c0*/  STL [R1+0x684], R18 ;  /* 0x0006841201007387 */ /* 0x0003e20000100800 */
[----:B------:R-:W-:Y:S02]  /*b5d0*/  ISETP.GE.AND P1, PT, R187, UR7, PT ;  /* 0x00000007bb007c0c */ /* 0x000fe4000bf26270 */
[----:B---3--:R-:W-:Y:S01]  /*b5e0*/  SEL R0, R196, RZ, P0 ;  /* 0x000000ffc4007207 */ /* 0x008fe20000000000 */
[----:B------:R2:W-:Y:S01]  /*b5f0*/  STL [R1+0x688], R6 ;  /* 0x0006880601007387 */ /* 0x0005e20000100800 */
[----:B------:R-:W-:Y:S02]  /*b600*/  SEL R187, RZ, 0x4, P1 ;  /* 0x00000004ffbb7807 */ /* 0x000fe40000800000 */
[----:B------:R-:W-:Y:S01]  /*b610*/  ISETP.GE.AND P1, PT, R185, UR7, PT ;  /* 0x00000007b9007c0c */ /* 0x000fe2000bf26270 */
[----:B------:R3:W-:Y:S01]  /*b620*/  STL [R1+0x68c], R0 ;  /* 0x00068c0001007387 */ /* 0x0007e20000100800 */
[----:B------:R-:W-:-:S02]  /*b630*/  SEL R250, R180, RZ, P0 ;  /* 0x000000ffb4fa7207 */ /* 0x000fc40000000000 */
[----:B-1----:R-:W-:Y:S02]  /*b640*/  SEL R18, R195, RZ, P0 ;  /* 0x000000ffc3127207 */ /* 0x002fe40000000000 */
[----:B------:R-:W-:Y:S02]  /*b650*/  SEL R185, RZ, 0x4, P1 ;  /* 0x00000004ffb97807 */ /* 0x000fe40000800000 */
[----:B--2---:R-:W-:Y:S01]  /*b660*/  SEL R6, R194, RZ, P0 ;  /* 0x000000ffc2067207 */ /* 0x004fe20000000000 */
[----:B------:R1:W-:Y:S01]  /*b670*/  STL [R1+0x690], R18 ;  /* 0x0006901201007387 */ /* 0x0003e20000100800 */
[----:B------:R-:W-:Y:S02]  /*b680*/  ISETP.GE.AND P1, PT, R183, UR7, PT ;  /* 0x00000007b7007c0c */ /* 0x000fe4000bf26270 */
[----:B---3--:R-:W-:Y:S01]  /*b690*/  SEL R0, R193, RZ, P0 ;  /* 0x000000ffc1007207 */ /* 0x008fe20000000000 */
[----:B------:R2:W-:Y:S01]  /*b6a0*/  STL [R1+0x694], R6 ;  /* 0x0006940601007387 */ /* 0x0005e20000100800 */
[----:B------:R-:W-:-:S02]  /*b6b0*/  SEL R183, RZ, 0x4, P1 ;  /* 0x00000004ffb77807 */ /* 0x000fc40000800000 */
[----:B------:R-:W-:Y:S01]  /*b6c0*/  ISETP.GE.AND P1, PT, R181, UR7, PT ;  /* 0x00000007b5007c0c */ /* 0x000fe2000bf26270 */
[----:B------:R3:W-:Y:S01]  /*b6d0*/  STL [R1+0x698], R0 ;  /* 0x0006980001007387 */ /* 0x0007e20000100800 */
[----:B------:R-:W-:Y:S02]  /*b6e0*/  SEL R21, R178, RZ, P0 ;  /* 0x000000ffb2157207 */ /* 0x000fe40000000000 */
[----:B-1----:R-:W-:Y:S02]  /*b6f0*/  SEL R18, R192, RZ, P0 ;  /* 0x000000ffc0127207 */ /* 0x002fe40000000000 */
[----:B------:R-:W-:Y:S02]  /*b700*/  SEL R181, RZ, 0x4, P1 ;  /* 0x00000004ffb57807 */ /* 0x000fe40000800000 */
[----:B--2---:R-:W-:Y:S01]  /*b710*/  SEL R6, R191, RZ, P0 ;  /* 0x000000ffbf067207 */ /* 0x004fe20000000000 */
[----:B------:R1:W-:Y:S01]  /*b720*/  STL [R1+0x6c0], R18 ;  /* 0x0006c01201007387 */ /* 0x0003e20000100800 */
[----:B------:R-:W-:-:S02]  /*b730*/  ISETP.GE.AND P1, PT, R179, UR7, PT ;  /* 0x00000007b3007c0c */ /* 0x000fc4000bf26270 */
[----:B---3--:R-:W-:Y:S01]  /*b740*/  SEL R0, R190, RZ, P0 ;  /* 0x000000ffbe007207 */ /* 0x008fe20000000000 */
[----:B------:R2:W-:Y:S01]  /*b750*/  STL [R1+0x6c8], R6 ;  /* 0x0006c80601007387 */ /* 0x0005e20000100800 */
[----:B------:R-:W-:Y:S02]  /*b760*/  SEL R179, RZ, 0x4, P1 ;  /* 0x00000004ffb37807 */ /* 0x000fe40000800000 */
[----:B------:R-:W-:Y:S01]  /*b770*/  SEL R13, R13, RZ, P0 ;  /* 0x000000ff0d0d7207 */ /* 0x000fe20000000000 */
[----:B------:R3:W-:Y:S01]  /*b780*/  STL [R1+0x6cc], R0 ;  /* 0x0006cc0001007387 */ /* 0x0007e20000100800 */
[----:B------:R-:W-:Y:S02]  /*b790*/  SEL R251, R179, RZ, P0 ;  /* 0x000000ffb3fb7207 */ /* 0x000fe40000000000 */
[----:B-1----:R-:W-:Y:S02]  /*b7a0*/  SEL R18, R189, RZ, P0 ;  /* 0x000000ffbd127207 */ /* 0x002fe40000000000 */
[----:B------:R-:W-:-:S02]  /*b7b0*/  ISETP.NE.U32.AND P1, PT, R7, RZ, PT ;  /* 0x000000ff0700720c */ /* 0x000fc40003f25070 */
[----:B--2---:R-:W-:Y:S01]  /*b7c0*/  SEL R6, R188, RZ, P0 ;  /* 0x000000ffbc067207 */ /* 0x004fe20000000000 */
[----:B------:R1:W-:Y:S01]  /*b7d0*/  STL [R1+0x6d0], R18 ;  /* 0x0006d01201007387 */ /* 0x0003e20000100800 */
[----:B---3--:R-:W-:-:S03]  /*b7e0*/  SEL R0, R187, RZ, P0 ;  /* 0x000000ffbb007207 */ /* 0x008fc60000000000 */
[----:B------:R2:W-:Y:S04]  /*b7f0*/  STL [R1+0x6d8], R6 ;  /* 0x0006d80601007387 */ /* 0x0005e80000100800 */
[----:B------:R3:W-:Y:S01]  /*b800*/  STL [R1+0x6dc], R0 ;  /* 0x0006dc0001007387 */ /* 0x0007e20000100800 */
[----:B-1----:R-:W-:Y:S02]  /*b810*/  SEL R18, R186, RZ, P0 ;  /* 0x000000ffba127207 */ /* 0x002fe40000000000 */
[----:B------:R-:W-:Y:S02]  /*b820*/  @P1 LOP3.LUT R235, R235, 0x8, RZ, 0xfc, !PT ;  /* 0x00000008ebeb1812 */ /* 0x000fe400078efcff */
[----:B--2---:R-:W-:Y:S01]  /*b830*/  SEL R6, R185, RZ, P0 ;  /* 0x000000ffb9067207 */ /* 0x004fe20000000000 */
[----:B------:R1:W-:Y:S01]  /*b840*/  STL [R1+0x6d4], R18 ;  /* 0x0006d41201007387 */ /* 0x0003e20000100800 */
[----:B------:R-:W-:-:S02]  /*b850*/  ISETP.NE.U32.AND P1, PT, R210, RZ, PT ;  /* 0x000000ffd200720c */ /* 0x000fc40003f25070 */
[----:B---3--:R-:W-:Y:S01]  /*b860*/  SEL R0, R184, RZ, P0 ;  /* 0x000000ffb8007207 */ /* 0x008fe20000000000 */
[----:B------:R2:W-:Y:S01]  /*b870*/  STL [R1+0x6ec], R6 ;  /* 0x0006ec0601007387 */ /* 0x0005e20000100800 */
[----:B------:R-:W-:-:S03]  /*b880*/  LOP3.LUT R235, R235, 0xffffffef, RZ, 0xc0, !PT ;  /* 0xffffffefebeb7812 */ /* 0x000fc600078ec0ff */
[----:B------:R3:W-:Y:S01]  /*b890*/  STL [R1+0x6e4], R0 ;  /* 0x0006e40001007387 */ /* 0x0007e20000100800 */
[----:B-1----:R-:W-:Y:S02]  /*b8a0*/  SEL R18, R183, RZ, P0 ;  /* 0x000000ffb7127207 */ /* 0x002fe40000000000 */
[----:B--2---:R-:W-:-:S03]  /*b8b0*/  SEL R6, R182, RZ, P0 ;  /* 0x000000ffb6067207 */ /* 0x004fc60000000000 */
[----:B------:R1:W-:Y:S01]  /*b8c0*/  STL [R1+0x6e8], R18 ;  /* 0x0006e81201007387 */ /* 0x0003e20000100800 */
[----:B------:R-:W-:Y:S02]  /*b8d0*/  @P1 LOP3.LUT R235, R235, 0x10, RZ, 0xfc, !PT ;  /* 0x00000010ebeb1812 */ /* 0x000fe400078efcff */
[----:B---3--:R-:W-:Y:S01]  /*b8e0*/  SEL R0, R181, RZ, P0 ;  /* 0x000000ffb5007207 */ /* 0x008fe20000000000 */
[----:B------:R2:W-:Y:S01]  /*b8f0*/  STL [R1+0x6f4], R6 ;  /* 0x0006f40601007387 */ /* 0x0005e20000100800 */
[----:B------:R-:W-:-:S03]  /*b900*/  LOP3.LUT P1, RZ, R4, 0x7f, RZ, 0xc0, !PT ;  /* 0x0000007f04ff7812 */ /* 0x000fc6000782c0ff */
[----:B------:R3:W-:Y:S01]  /*b910*/  STL [R1+0x6fc], R0 ;  /* 0x0006fc0001007387 */ /* 0x0007e20000100800 */
[----:B-1----:R-:W-:Y:S02]  /*b920*/  SEL R18, R174, RZ, P0 ;  /* 0x000000ffae127207 */ /* 0x002fe40000000000 */
[----:B--2---:R-:W-:Y:S02]  /*b930*/  SEL R6, R177, RZ, P0 ;  /* 0x000000ffb1067207 */ /* 0x004fe40000000000 */
[----:B---3--:R-:W-:-:S05]  /*b940*/  SEL R0, R176, RZ, P0 ;  /* 0x000000ffb0007207 */ /* 0x008fca0000000000 */
[----:B------:R1:W-:Y:S04]  /*b950*/  STL [R1+0x6e0], R0 ;  /* 0x0006e00001007387 */ /* 0x0003e80000100800 */
[----:B------:R2:W-:Y:S04]  /*b960*/  STL [R1+0x6f8], R19 ;  /* 0x0006f81301007387 */ /* 0x0005e80000100800 */
[----:B------:R3:W-:Y:S01]  /*b970*/  STL [R1+0x6f0], R18 ;  /* 0x0006f01201007387 */ /* 0x0007e20000100800 */
[----:B-1----:R-:W-:Y:S02]  /*b980*/  SEL R0, R173, RZ, P0 ;  /* 0x000000ffad007207 */ /* 0x002fe40000000000 */
[----:B--2---:R-:W-:-:S03]  /*b990*/  SEL R19, R171, RZ, P0 ;  /* 0x000000ffab137207 */ /* 0x004fc60000000000 */
[----:B------:R1:W-:Y:S01]  /*b9a0*/  STL [R1+0x700], R0 ;  /* 0x0007000001007387 */ /* 0x0003e20000100800 */
[----:B---3--:R-:W-:-:S03]  /*b9b0*/  SEL R18, R170, RZ, P0 ;  /* 0x000000ffaa127207 */ /* 0x008fc60000000000 */
[----:B------:R-:W-:Y:S01]  /*b9c0*/  STL [R1+0x704], R19 ;  /* 0x0007041301007387 */ /* 0x000fe20000100800 */
[----:B-1----:R-:W-:-:S05]  /*b9d0*/  SEL R0, R15, RZ, P0 ;  /* 0x000000ff0f007207 */ /* 0x002fca0000000000 */
[----:B------:R1:W-:Y:S04]  /*b9e0*/  STL [R1+0xa48], R0 ;  /* 0x000a480001007387 */ /* 0x0003e80000100800 */
[----:B------:R-:W-:Y:S01]  /*b9f0*/  STL [R1+0x70c], R18 ;  /* 0x00070c1201007387 */ /* 0x000fe20000100800 */
[----:B-1----:R-:W-:-:S05]  /*ba00*/  IMAD R0, R172, UR8, RZ ;  /* 0x00000008ac007c24 */ /* 0x002fca000f8e02ff */
[C---:B------:R-:W-:Y:S01]  /*ba10*/  LEA R28, P0, R0.reuse, R5, 0x2 ;  /* 0x00000005001c7211 */ /* 0x040fe200078010ff */
[----:B------:R1:W-:Y:S03]  /*ba20*/  STL [R1+0x43c], R0 ;  /* 0x00043c0001007387 */ /* 0x0003e60000100800 */
[----:B------:R-:W-:Y:S01]  /*ba30*/  LEA.HI.X.SX32 R29, R0, R10, 0x2, P0 ;  /* 0x0000000a001d7211 */ /* 0x000fe200000f16ff */
[----:B------:R-:W-:Y:S01]  /*ba40*/  STL [R1+0x6c4], R13 ;  /* 0x0006c40d01007387 */ /* 0x000fe20000100800 */
[----:B-1----:R-:W-:-:S05]  /*ba50*/  IMAD R0, R202, UR8, RZ ;  /* 0x00000008ca007c24 */ /* 0x002fca000f8e02ff */
[C---:B------:R-:W-:Y:S01]  /*ba60*/  LEA R18, P0, R0.reuse, R5, 0x2 ;  /* 0x0000000500127211 */ /* 0x040fe200078010ff */
[----:B------:R1:W-:Y:S03]  /*ba70*/  STL [R1+0x438], R0 ;  /* 0x0004380001007387 */ /* 0x0003e60000100800 */
[----:B------:R-:W-:Y:S01]  /*ba80*/  LEA.HI.X.SX32 R19, R0, R10, 0x2, P0 ;  /* 0x0000000a00137211 */ /* 0x000fe200000f16ff */
[----:B------:R-:W-:Y:S01]  /*ba90*/  STL.64 [R1+0x110], R28 ;  /* 0x0001101c01007387 */ /* 0x000fe20000100a00 */
[----:B-1----:R-:W-:-:S05]  /*baa0*/  IMAD R0, R203, UR8, RZ ;  /* 0x00000008cb007c24 */ /* 0x002fca000f8e02ff */
[C---:B------:R-:W-:Y:S01]  /*bab0*/  LEA R236, P0, R0.reuse, R5, 0x2 ;  /* 0x0000000500ec7211 */ /* 0x040fe200078010ff */
[----:B------:R1:W-:Y:S03]  /*bac0*/  STL [R1+0x434], R0 ;  /* 0x0004340001007387 */ /* 0x0003e60000100800 */
[----:B------:R-:W-:Y:S01]  /*bad0*/  LEA.HI.X.SX32 R237, R0, R10, 0x2, P0 ;  /* 0x0000000a00ed7211 */ /* 0x000fe200000f16ff */
[----:B------:R2:W-:Y:S01]  /*bae0*/  STL.64 [R1+0x118], R18 ;  /* 0x0001181201007387 */ /* 0x0005e20000100a00 */
[----:B-1----:R-:W-:-:S05]  /*baf0*/  IMAD R0, R204, UR8, RZ ;  /* 0x00000008cc007c24 */ /* 0x002fca000f8e02ff */
[----:B------:R1:W-:Y:S01]  /*bb00*/  STL [R1+0x430], R0 ;  /* 0x0004300001007387 */ /* 0x0003e20000100800 */
[----:B--2---:R-:W-:-:S03]  /*bb10*/  LEA R18, P0, R0, R5, 0x2 ;  /* 0x0000000500127211 */ /* 0x004fc600078010ff */
[----:B------:R-:W-:Y:S01]  /*bb20*/  STL.64 [R1+0x120], R236 ;  /* 0x000120ec01007387 */ /* 0x000fe20000100a00 */
[----:B------:R-:W-:Y:S01]  /*bb30*/  LEA.HI.X.SX32 R19, R0, R10, 0x2, P0 ;  /* 0x0000000a00137211 */ /* 0x000fe200000f16ff */
        /* <DEDUP_REMOVED lines=16> */
[----:B------:R-:W-:Y:S01]  /*bc40*/  LEA R242, P0, R0, R5, 0x2 ;  /* 0x0000000500f27211 */ /* 0x000fe200078010ff */
[----:B--2---:R-:W-:Y:S01]  /*bc50*/  IMAD R23, R16, 0x2, R30 ;  /* 0x0000000210177824 */ /* 0x004fe200078e021e */
[----:B------:R1:W-:Y:S02]  /*bc60*/  STL [R1+0x420], R0 ;  /* 0x0004200001007387 */ /* 0x0003e40000100800 */
[----:B------:R-:W-:Y:S01]  /*bc70*/  LEA.HI.X.SX32 R243, R0, R10, 0x2, P0 ;  /* 0x0000000a00f37211 */ /* 0x000fe200000f16ff */
[C---:B------:R-:W-:Y:S01]  /*bc80*/  IMAD R22, R16.reuse, 0x2, R23 ;  /* 0x0000000210167824 */ /* 0x040fe200078e0217 */
[----:B------:R-:W-:Y:S03]  /*bc90*/  STL.64 [R1+0x140], R244 ;  /* 0x000140f401007387 */ /* 0x000fe60000100a00 */
[----:B------:R-:W-:Y:S02]  /*bca0*/  IMAD R20, R16, 0x2, R22 ;  /* 0x0000000210147824 */ /* 0x000fe400078e0216 */
[----:B-1----:R-:W-:-:S02]  /*bcb0*/  IMAD R0, R209, UR8, RZ ;  /* 0x00000008d1007c24 */ /* 0x002fc4000f8e02ff */
[----:B------:R-:W-:-:S03]  /*bcc0*/  IMAD R15, R16, 0x2, R20 ;  /* 0x00000002100f7824 */ /* 0x000fc600078e0214 */
[----:B------:R-:W-:Y:S01]  /*bcd0*/  LEA R248, P0, R0, R5, 0x2 ;  /* 0x0000000500f87211 */ /* 0x000fe200078010ff */
[----:B------:R-:W-:Y:S01]  /*bce0*/  IMAD R13, R16, 0x2, R15 ;  /* 0x00000002100d7824 */ /* 0x000fe200078e020f */
[----:B------:R1:W-:Y:S02]  /*bcf0*/  STL [R1+0x41c], R0 ;  /* 0x00041c0001007387 */ /* 0x0003e40000100800 */
[----:B------:R-:W-:Y:S02]  /*bd00*/  LEA.HI.X.SX32 R249, R0, R10, 0x2, P0 ;  /* 0x0000000a00f97211 */ /* 0x000fe400000f16ff */
[C---:B------:R-:W-:Y:S01]  /*bd10*/  LEA R232, P0, R14.reuse, UR12, 0x2 ;  /* 0x0000000c0ee87c11 */ /* 0x040fe2000f8010ff */
[----:B------:R-:W-:Y:S03]  /*bd20*/  STL.64 [R1+0x150], R242 ;  /* 0x000150f201007387 */ /* 0x000fe60000100a00 */
[----:B------:R-:W-:Y:S01]  /*bd30*/  LEA.HI.X.SX32 R5, R14, UR13, 0x2, P0 ;  /* 0x0000000d0e057c11 */ /* 0x000fe200080f16ff */
[----:B------:R-:W-:Y:S01]  /*bd40*/  STL.64 [R1+0x148], R248 ;  /* 0x000148f801007387 */ /* 0x000fe20000100a00 */
[----:B-1----:R-:W-:Y:S01]  /*bd50*/  IMAD R0, R16, 0x2, R13 ;  /* 0x0000000210007824 */ /* 0x002fe200078e020d */
[----:B------:R-:W-:-:S02]  /*bd60*/  UIADD3 UR12, UPT, UPT, UR10, UR4, URZ ;  /* 0x000000040a0c7290 */ /* 0x000fc4000fffe0ff */
[----:B------:R-:W-:Y:S01]  /*bd70*/  UIADD3 UR28, UPT, UPT, UR11, 0x64000, URZ ;  /* 0x000640000b1c7890 */ /* 0x000fe2000fffe0ff */
[----:B------:R-:W-:Y:S01]  /*bd80*/  IMAD R7, R16, 0x2, R0 ;  /* 0x0000000210077824 */ /* 0x000fe200078e0200 */
[----:B------:R-:W-:Y:S01]  /*bd90*/  STL [R1+0xb00], R14 ;  /* 0x000b000e01007387 */ /* 0x000fe20000100800 */
[----:B------:R-:W-:Y:S01]  /*bda0*/  VOTEU.ALL UP1, P1 ;  /* 0x0000000000ff7886 */ /* 0x000fe20000820000 */
[----:B------:R-:W-:Y:S01]  /*bdb0*/  IMAD R4, R252, 0x80, R234 ;  /* 0x00000080fc047824 */ /* 0x000fe200078e02ea */
[----:B------:R-:W1:Y:S01]  /*bdc0*/  LDCU.64 UR40, c[0x0][0x358] ;  /* 0x00006b00ff2877ac */ /* 0x000e620008000a00 */
[CC--:B------:R-:W-:Y:S01]  /*bdd0*/  LEA R170, P6, R7.reuse, R232.reuse, 0x2 ;  /* 0x000000e807aa7211 */ /* 0x0c0fe200078c10ff */
[----:B------:R-:W-:Y:S01]  /*bde0*/  STL [R1+0x938], R2 ;  /* 0x0009380201007387 */ /* 0x000fe20000100800 */
[----:B------:R-:W-:Y:S02]  /*bdf0*/  ISETP.NE.U32.AND P0, PT, R8, RZ, PT ;  /* 0x000000ff0800720c */ /* 0x000fe40003f05070 */
[-C--:B------:R-:W-:Y:S01]  /*be00*/  LEA.HI.X.SX32 R171, R7, R5.reuse, 0x2, P6 ;  /* 0x0000000507ab7211 */ /* 0x080fe200030f16ff */
[C---:B------:R-:W-:Y:S01]  /*be10*/  IMAD R7, R16.reuse, 0x2, R7 ;  /* 0x0000000210077824 */ /* 0x040fe200078e0207 */
[----:B------:R2:W-:Y:S04]  /*be20*/  STL [R1+0x624], R214 ;  /* 0x000624d601007387 */ /* 0x0005e80000100800 */
[CC--:B------:R-:W-:Y:S01]  /*be30*/  LEA R172, P6, R7.reuse, R232.reuse, 0x2 ;  /* 0x000000e807ac7211 */ /* 0x0c0fe200078c10ff */
[----:B------:R3:W-:Y:S03]  /*be40*/  STL [R1+0x5f4], R216 ;  /* 0x0005f4d801007387 */ /* 0x0007e60000100800 */
[-C--:B------:R-:W-:Y:S01]  /*be50*/  LEA.HI.X.SX32 R173, R7, R5.reuse, 0x2, P6 ;  /* 0x0000000507ad7211 */ /* 0x080fe200030f16ff */
[C---:B------:R-:W-:Y:S01]  /*be60*/  IMAD R7, R16.reuse, 0x2, R7 ;  /* 0x0000000210077824 */ /* 0x040fe200078e0207 */
[----:B------:R-:W-:Y:S04]  /*be70*/  STL [R1+0x524], R33 ;  /* 0x0005242101007387 */ /* 0x000fe80000100800 */
[CC--:B------:R-:W-:Y:S01]  /*be80*/  LEA R174, P6, R7.reuse, R232.reuse, 0x2 ;  /* 0x000000e807ae7211 */ /* 0x0c0fe200078c10ff */
[----:B------:R-:W-:Y:S03]  /*be90*/  STL [R1+0x674], R31 ;  /* 0x0006741f01007387 */ /* 0x000fe60000100800 */
[-C--:B------:R-:W-:Y:S01]  /*bea0*/  LEA.HI.X.SX32 R175, R7, R5.reuse, 0x2, P6 ;  /* 0x0000000507af7211 */ /* 0x080fe200030f16ff */
[C---:B------:R-:W-:Y:S01]  /*beb0*/  IMAD R7, R16.reuse, 0x2, R7 ;  /* 0x0000000210077824 */ /* 0x040fe200078e0207 */
[----:B------:R-:W-:Y:S04]  /*bec0*/  STL [R1+0x418], R30 ;  /* 0x0004181e01007387 */ /* 0x000fe80000100800 */
[CC--:B------:R-:W-:Y:S01]  /*bed0*/  LEA R176, P6, R7.reuse, R232.reuse, 0x2 ;  /* 0x000000e807b07211 */ /* 0x0c0fe200078c10ff */
[----:B------:R-:W-:Y:S03]  /*bee0*/  STL [R1+0x414], R23 ;  /* 0x0004141701007387 */ /* 0x000fe60000100800 */
        /* <DEDUP_REMOVED lines=13> */
[C---:B------:R-:W-:Y:S01]  /*bfc0*/  LEA R182, P6, R7.reuse, R232, 0x2 ;  /* 0x000000e807b67211 */ /* 0x040fe200078c10ff */
[----:B------:R-:W-:Y:S03]  /*bfd0*/  STL.64 [R1+0xbf0], R16 ;  /* 0x000bf01001007387 */ /* 0x000fe60000100a00 */
[----:B------:R-:W-:Y:S01]  /*bfe0*/  LEA.HI.X.SX32 R183, R7, R5, 0x2, P6 ;  /* 0x0000000507b77211 */ /* 0x000fe200030f16ff */
[----:B------:R-:W-:-:S05]  /*bff0*/  IMAD R7, R16, 0x2, R7 ;  /* 0x0000000210077824 */ /* 0x000fca00078e0207 */
[----:B------:R-:W-:-:S04]  /*c000*/  LEA R184, P6, R7, R232, 0x2 ;  /* 0x000000e807b87211 */ /* 0x000fc800078c10ff */
        /* <DEDUP_REMOVED lines=36> */
[----:B------:R-:W-:Y:S02]  /*c250*/  LEA.HI.X.SX32 R209, R7, R5, 0x2, P6 ;  /* 0x0000000507d17211 */ /* 0x000fe400030f16ff */
[----:B------:R-:W-:-:S04]  /*c260*/  LEA R210, P6, R2, R232, 0x2 ;  /* 0x000000e802d27211 */ /* 0x000fc800078c10ff */
[----:B------:R-:W-:Y:S02]  /*c270*/  LEA.HI.X.SX32 R211, R2, R5, 0x2, P6 ;  /* 0x0000000502d37211 */ /* 0x000fe400030f16ff */
[----:B------:R-:W-:-:S04]  /*c280*/  LEA R212, P6, R214, R232, 0x2 ;  /* 0x000000e8d6d47211 */ /* 0x000fc800078c10ff */
[----:B------:R-:W-:Y:S02]  /*c290*/  LEA.HI.X.SX32 R213, R214, R5, 0x2, P6 ;  /* 0x00000005d6d57211 */ /* 0x000fe400030f16ff */
[----:B--2---:R-:W-:-:S04]  /*c2a0*/  LEA R214, P6, R216, R232, 0x2 ;  /* 0x000000e8d8d67211 */ /* 0x004fc800078c10ff */
[----:B------:R-:W-:Y:S02]  /*c2b0*/  LEA.HI.X.SX32 R215, R216, R5, 0x2, P6 ;  /* 0x00000005d8d77211 */ /* 0x000fe400030f16ff */
[----:B---3--:R-:W-:-:S04]  /*c2c0*/  LEA R216, P6, R33, R232, 0x2 ;  /* 0x000000e821d87211 */ /* 0x008fc800078c10ff */
[----:B------:R-:W-:Y:S02]  /*c2d0*/  LEA.HI.X.SX32 R217, R33, R5, 0x2, P6 ;  /* 0x0000000521d97211 */ /* 0x000fe400030f16ff */
[----:B------:R-:W-:-:S04]  /*c2e0*/  LEA R218, P6, R31, R232, 0x2 ;  /* 0x000000e81fda7211 */ /* 0x000fc800078c10ff */
[----:B------:R-:W-:Y:S02]  /*c2f0*/  LEA.HI.X.SX32 R219, R31, R5, 0x2, P6 ;  /* 0x000000051fdb7211 */ /* 0x000fe400030f16ff */
[----:B------:R-:W-:-:S04]  /*c300*/  LEA R220, P6, R30, R232, 0x2 ;  /* 0x000000e81edc7211 */ /* 0x000fc800078c10ff */
[----:B------:R-:W-:Y:S02]  /*c310*/  LEA.HI.X.SX32 R221, R30, R5, 0x2, P6 ;  /* 0x000000051edd7211 */ /* 0x000fe400030f16ff */
[----:B------:R-:W-:-:S04]  /*c320*/  LEA R222, P6, R23, R232, 0x2 ;  /* 0x000000e817de7211 */ /* 0x000fc800078c10ff */
[----:B------:R-:W-:Y:S02]  /*c330*/  LEA.HI.X.SX32 R223, R23, R5, 0x2, P6 ;  /* 0x0000000517df7211 */ /* 0x000fe400030f16ff */
[----:B------:R-:W-:-:S04]  /*c340*/  LEA R224, P6, R22, R232, 0x2 ;  /* 0x000000e816e07211 */ /* 0x000fc800078c10ff */
[-C--:B------:R-:W-:Y:S02]  /*c350*/  LEA.HI.X.SX32 R225, R22, R5.reuse, 0x2, P6 ;  /* 0x0000000516e17211 */ /* 0x080fe400030f16ff */
[C---:B------:R-:W-:Y:S01]  /*c360*/  LEA R226, P6, R20.reuse, R232, 0x2 ;  /* 0x000000e814e27211 */ /* 0x040fe200078c10ff */
[----:B----4-:R-:W2:Y:S03]  /*c370*/  LDL.LU R22, [R1+0x178] ;  /* 0x0001780001167983 */ /* 0x010ea60000300800 */
[----:B------:R-:W-:Y:S01]  /*c380*/  LEA.HI.X.SX32 R227, R20, R5, 0x2, P6 ;  /* 0x0000000514e37211 */ /* 0x000fe200030f16ff */
[----:B------:R-:W3:Y:S01]  /*c390*/  LDL.LU R23, [R1+0x174] ;  /* 0x0001740001177983 */ /* 0x000ee20000300800 */
[----:B------:R-:W-:Y:S01]  /*c3a0*/  STTM.16dp32bit_t0_t15.x128 tmem[UR12], RZ ;  /* 0x000000ff000079ed */ /* 0x000fe20008b8000c */
[----:B------:R-:W-:Y:S02]  /*c3b0*/  STTM.16dp32bit_t16_t31.x128 tmem[UR12+0x80], RZ ;  /* 0x000080ff000079ed */ /* 0x000fe40008ba000c */
[----:B-1----:R-:W4:Y:S01]  /*c3c0*/  LDL.LU R20, [R1+0x170] ;  /* 0x0001700001147983 */ /* 0x002f220000300800 */
[----:B------:R-:W-:-:S04]  /*c3d0*/  @!UP1 UIADD3 UR8, UPT, UPT, -UR5, 0x100000, URZ ;  /* 0x0010000005089890 */ /* 0x000fc8000fffe1ff */
[----:B------:R-:W-:Y:S02]  /*c3e0*/  @!UP1 USHF.L.U32 UR9, UR8, 0xb, URZ ;  /* 0x0000000b08099899 */ /* 0x000fe400080006ff */
[----:B------:R-:W-:Y:S01]  /*c3f0*/  @!UP1 USHF.L.U32 UR8, UR8, 0x1, URZ ;  /* 0x0000000108089899 */ /* 0x000fe200080006ff */
[----:B------:R-:W-:Y:S01]  /*c400*/  UMOV UR13, UR28 ;  /* 0x0000001c000d7c82 */ /* 0x000fe20008000000 */
[----:B------:R-:W-:Y:S01]  /*c410*/  LEA R228, P6, R15, R232, 0x2 ;  /* 0x000000e80fe47211 */ /* 0x000fe200078c10ff */
[----:B------:R-:W1:Y:S01]  /*c420*/  FENCE.VIEW.ASYNC.T ;  /* 0x00000000000073c6 */ /* 0x000e620000000200 */
[----:B------:R-:W-:-:S04]  /*c430*/  @!UP1 UIADD3 UR4, UPT, UPT, -UR5, 0x100000, URZ ;  /* 0x0010000005049890 */ /* 0x000fc8000fffe1ff */
[----:B------:R-:W-:Y:S02]  /*c440*/  @!UP1 USHF.L.U32 UR5, UR4, 0xb, URZ ;  /* 0x0000000b04059899 */ /* 0x000fe400080006ff */
[----:B------:R-:W-:Y:S01]  /*c450*/  @!UP1 USHF.L.U32 UR4, UR4, 0x1, URZ ;  /* 0x0000000104049899 */ /* 0x000fe200080006ff */
[----:B-1----:R-:W-:Y:S01]  /*c460*/  VOTEU.ALL UP1, P1 ;  /* 0x0000000000ff7886 */ /* 0x002fe20000820000 */
[----:B------:R-:W-:Y:S01]  /*c470*/  BAR.SYNC.DEFER_BLOCKING 0x0 ;  /* 0x0000000000007b1d */ /* 0x000fe20000010000 */
[----:B------:R-:W-:Y:S02]  /*c480*/  LEA.HI.X.SX32 R229, R15, R5, 0x2, P6 ;  /* 0x000000050fe57211 */ /* 0x000fe400030f16ff */
[----:B------:R-:W-:-:S04]  /*c490*/  LEA R230, P6, R13, R232, 0x2 ;  /* 0x000000e80de67211 */ /* 0x000fc800078c10ff */
[----:B------:R-:W-:Y:S01]  /*c4a0*/  LEA.HI.X.SX32 R231, R13, R5, 0x2, P6 ;  /* 0x000000050de77211 */ /* 0x000fe200030f16ff */
[----:B------:R-:W4:Y:S01]  /*c4b0*/  LDL.LU R238, [R1+0x188] ;  /* 0x0001880001ee7983 */ /* 0x000f220000300800 */
[----:B------:R-:W-:-:S03]  /*c4c0*/  LEA R232, P6, R0, R232, 0x2 ;  /* 0x000000e800e87211 */ /* 0x000fc600078c10ff */
[----:B------:R-:W4:Y:S01]  /*c4d0*/  LDL.LU R239, [R1+0x184] ;  /* 0x0001840001ef7983 */ /* 0x000f220000300800 */
[----:B------:R-:W-:-:S03]  /*c4e0*/  LEA.HI.X.SX32 R233, R0, R5, 0x2, P6 ;  /* 0x0000000500e97211 */ /* 0x000fc600030f16ff */
[----:B------:R-:W4:Y:S04]  /*c4f0*/  LDL.LU R246, [R1+0x180] ;  /* 0x0001800001f67983 */ /* 0x000f280000300800 */
[----:B------:R-:W4:Y:S04]  /*c500*/  LDL.LU R247, [R1+0x17c] ;  /* 0x00017c0001f77983 */ /* 0x000f280000300800 */
[----:B------:R-:W1:Y:S02]  /*c510*/  FENCE.VIEW.ASYNC.S ;  /* 0x00000000000073c6 */ /* 0x000e640000000000 */
[----:B-1----:R1:W1:Y:S01]  /*c520*/  @!UP1 SYNCS.EXCH.64 URZ, [UR13], UR8 ;  /* 0x000000080dff95b2 */ /* 0x0022620008000100 */
[----:B------:R-:W-:Y:S01]  /*c530*/  LOP3.LUT R0, R4, 0x10, RZ, 0x3c, !PT ;  /* 0x0000001004007812 */ /* 0x000fe200078e3cff */
[----:B------:R-:W-:Y:S01]  /*c540*/  VOTEU.ALL UP2, P1 ;  /* 0x0000000000ff7886 */ /* 0x000fe20000840000 */
[----:B-1----:R-:W-:Y:S01]  /*c550*/  BAR.SYNC.DEFER_BLOCKING 0x0 ;  /* 0x0000000000007b1d */ /* 0x002fe20000010000 */
[----:B------:R-:W-:-:S02]  /*c560*/  ISETP.NE.U32.AND P1, PT, R11, RZ, PT ;  /* 0x000000ff0b00720c */ /* 0x000fc40003f25070 */
[----:B------:R-:W-:-:S03]  /*c570*/  VIADD R234, R0, UR11 ;  /* 0x0000000b00ea7c36 */ /* 0x000fc60008000000 */
[----:B------:R-:W-:Y:S04]  /*c580*/  STL.64 [R1+0xbf8], R210 ;  /* 0x000bf8d201007387 */ /* 0x000fe80000100a00 */
[----:B------:R1:W-:Y:S04]  /*c590*/  STL.64 [R1+0xc00], R212 ;  /* 0x000c00d401007387 */ /* 0x0003e80000100a00 */
[----:B------:R-:W4:Y:S04]  /*c5a0*/  LDL.LU R13, [R1+0x198] ;  /* 0x00019800010d7983 */ /* 0x000f280000300800 */
[----:B------:R-:W4:Y:S04]  /*c5b0*/  LDL.LU R0, [R1+0x194] ;  /* 0x0001940001007983 */ /* 0x000f280000300800 */
[----:B------:R-:W4:Y:S01]  /*c5c0*/  LDL.LU R33, [R1+0x190] ;  /* 0x0001900001217983 */ /* 0x000f220000300800 */
[----:B------:R-:W-:Y:S01]  /*c5d0*/  VIADD R252, R4, UR11 ;  /* 0x0000000b04fc7c36 */ /* 0x000fe20008000000 */
[----:B------:R1:W1:Y:S02]  /*c5e0*/  @!UP2 SYNCS.EXCH.64 URZ, [UR11+0x64008], UR4 ;  /* 0x064008040bffa5b2 */ /* 0x0002640008000100 */
[----:B------:R-:W4:Y:S04]  /*c5f0*/  LDL.LU R30, [R1+0x18c] ;  /* 0x00018c00011e7983 */ /* 0x000f280000300800 */
[----:B------:R-:W-:Y:S01]  /*c600*/  @!PT LDS RZ, [RZ] ;  /* 0x00000000fffff984 */ /* 0x000fe20000000800 */
[----:B------:R-:W-:Y:S01]  /*c610*/  @!PT LDS RZ, [RZ] ;  /* 0x00000000fffff984 */ /* 0x000fe20000000800 */
[----:B------:R-:W-:Y:S01]  /*c620*/  @!PT LDS RZ, [RZ] ;  /* 0x00000000fffff984 */ /* 0x000fe20000000800 */
[----:B-1----:R-:W-:Y:S04]  /*c630*/  LDGSTS.E [R252+0x50000], desc[UR40][R210.64], P1 ;  /* 0x50000000d2fc7fae */ /* 0x002fe800089a1028 */
[----:B------:R-:W-:Y:S04]  /*c640*/  LDGSTS.E [R252+0x50008], desc[UR40][R212.64], P3 ;  /* 0x50008000d4fc7fae */ /* 0x000fe800099a1028 */
[----:B------:R-:W4:Y:S04]  /*c650*/  LDL.LU R31, [R1+0x1a8] ;  /* 0x0001a800011f7983 */ /* 0x000f280000300800 */
[----:B------:R-:W-:Y:S01]  /*c660*/  LDGSTS.E [R252+0x52000], desc[UR40][R178.64], P5 ;  /* 0x52000000b2fc7fae */ /* 0x000fe2000a9a1028 */
[----:B--2---:R-:W-:-:S03]  /*c670*/  ISETP.NE.U32.AND P3, PT, R22, RZ, PT ;  /* 0x000000ff1600720c */ /* 0x004fc60003f65070 */
[----:B------:R-:W-:Y:S01]  /*c680*/  LDGSTS.E [R252+0x52008], desc[UR40][R180.64], P4 ;  /* 0x52008000b4fc7fae */ /* 0x000fe2000a1a1028 */
[----:B---3--:R-:W-:-:S03]  /*c690*/  ISETP.NE.U32.AND P6, PT, R23, RZ, PT ;  /* 0x000000ff1700720c */ /* 0x008fc60003fc5070 */
[----:B------:R-:W2:Y:S01]  /*c6a0*/  LDL.LU R22, [R1+0x1a4] ;  /* 0x0001a40001167983 */ /* 0x000ea20000300800 */
[----:B----4-:R-:W-:-:S03]  /*c6b0*/  ISETP.NE.U32.AND P1, PT, R20, RZ, PT ;  /* 0x000000ff1400720c */ /* 0x010fc60003f25070 */
[----:B------:R-:W3:Y:S04]  /*c6c0*/  LDL.LU R23, [R1+0x1a0] ;  /* 0x0001a00001177983 */ /* 0x000ee80000300800 */
[----:B------:R-:W4:Y:S01]  /*c6d0*/  LDL.LU R20, [R1+0x19c] ;  /* 0x00019c0001147983 */ /* 0x000f220000300800 */
[----:B------:R-:W-:Y:S02]  /*c6e0*/  ISETP.NE.U32.AND P5, PT, R12, RZ, PT ;  /* 0x000000ff0c00720c */ /* 0x000fe40003fa5070 */
[----:B------:R-:W-:-:S11]  /*c6f0*/  LOP3.LUT R2, R4, 0x20, RZ, 0x3c, !PT ;  /* 0x0000002004027812 */ /* 0x000fd600078e3cff */
[----:B------:R-:W-:Y:S01]  /*c700*/  LDGSTS.E [R234+0x50000], desc[UR40][R214.64], P5 ;  /* 0x50000000d6ea7fae */ /* 0x000fe2000a9a1028 */
[----:B------:R-:W-:-:S03]  /*c710*/  ISETP.NE.U32.AND P5, PT, R238, RZ, PT ;  /* 0x000000ffee00720c */ /* 0x000fc60003fa5070 */
[----:B------:R-:W-:Y:S01]  /*c720*/  LDGSTS.E [R234+0x50008], desc[UR40][R216.64], P3 ;  /* 0x50008000d8ea7fae */ /* 0x000fe200099a1028 */
[----:B------:R-:W-:-:S03]  /*c730*/  ISETP.NE.U32.AND P3, PT, R239, RZ, PT ;  /* 0x000000ffef00720c */ /* 0x000fc60003f65070 */
[----:B------:R-:W-:Y:S01]  /*c740*/  LDGSTS.E [R234+0x52000], desc[UR40][R182.64], P6 ;  /* 0x52000000b6ea7fae */ /* 0x000fe2000b1a1028 */
[----:B------:R-:W-:-:S03]  /*c750*/  ISETP.NE.U32.AND P6, PT, R246, RZ, PT ;  /* 0x000000fff600720c */ /* 0x000fc60003fc5070 */
[----:B------:R-:W-:Y:S01]  /*c760*/  LDGSTS.E [R234+0x52008], desc[UR40][R184.64], P1 ;  /* 0x52008000b8ea7fae */ /* 0x000fe200089a1028 */
[----:B------:R-:W-:Y:S01]  /*c770*/  ISETP.NE.U32.AND P1, PT, R247, RZ, PT ;  /* 0x000000fff700720c */ /* 0x000fe20003f25070 */
[----:B------:R-:W-:Y:S01]  /*c780*/  VIADD R15, R2, UR11 ;  /* 0x0000000b020f7c36 */ /* 0x000fe20008000000 */
[----:B------:R-:W-:Y:S01]  /*c790*/  LOP3.LUT R2, R4, 0x30, RZ, 0x3c, !PT ;  /* 0x0000003004027812 */ /* 0x000fe200078e3cff */
[----:B------:R-:W3:Y:S04]  /*c7a0*/  LDL.LU R238, [R1+0x1b8] ;  /* 0x0001b80001ee7983 */ /* 0x000ee80000300800 */
[----:B------:R-:W-:Y:S04]  /*c7b0*/  LDGSTS.E [R15+0x50000], desc[UR40][R218.64], P5 ;  /* 0x50000000da0f7fae */ /* 0x000fe8000a9a1028 */
[----:B------:R-:W-:Y:S04]  /*c7c0*/  LDGSTS.E [R15+0x50008], desc[UR40][R220.64], P3 ;  /* 0x50008000dc0f7fae */ /* 0x000fe800099a1028 */
[----:B------:R-:W-:Y:S01]  /*c7d0*/  LDGSTS.E [R15+0x52000], desc[UR40][R186.64], P6 ;  /* 0x52000000ba0f7fae */ /* 0x000fe2000b1a1028 */
[----:B------:R-:W-:-:S03]  /*c7e0*/  ISETP.NE.U32.AND P5, PT, R13, RZ, PT ;  /* 0x000000ff0d00720c */ /* 0x000fc60003fa5070 */
[----:B------:R-:W-:Y:S01]  /*c7f0*/  LDGSTS.E [R15+0x52008], desc[UR40][R188.64], P1 ;  /* 0x52008000bc0f7fae */ /* 0x000fe200089a1028 */
[----:B------:R-:W-:-:S03]  /*c800*/  ISETP.NE.U32.AND P3, PT, R0, RZ, PT ;  /* 0x000000ff0000720c */ /* 0x000fc60003f65070 */
[----:B------:R-:W3:Y:S01]  /*c810*/  LDL.LU R239, [R1+0x1b4] ;  /* 0x0001b40001ef7983 */ /* 0x000ee20000300800 */
[----:B------:R-:W-:-:S03]  /*c820*/  ISETP.NE.U32.AND P6, PT, R33, RZ, PT ;  /* 0x000000ff2100720c */ /* 0x000fc60003fc5070 */
[----:B------:R-:W3:Y:S01]  /*c830*/  LDL.LU R246, [R1+0x1b0] ;  /* 0x0001b00001f67983 */ /* 0x000ee20000300800 */
[----:B------:R-:W-:-:S03]  /*c840*/  ISETP.NE.U32.AND P1, PT, R30, RZ, PT ;  /* 0x000000ff1e00720c */ /* 0x000fc60003f25070 */
[----:B------:R-:W3:Y:S01]  /*c850*/  LDL.LU R247, [R1+0x1ac] ;  /* 0x0001ac0001f77983 */ /* 0x000ee20000300800 */
[----:B------:R-:W-:Y:S01]  /*c860*/  VIADD R5, R2, UR11 ;  /* 0x0000000b02057c36 */ /* 0x000fe20008000000 */
[----:B------:R-:W-:Y:S02]  /*c870*/  LOP3.LUT R0, R4, 0x40, RZ, 0x3c, !PT ;  /* 0x0000004004007812 */ /* 0x000fe400078e3cff */
[----:B------:R-:W3:Y:S04]  /*c880*/  LDL.LU R33, [R1+0x1c8] ;  /* 0x0001c80001217983 */ /* 0x000ee80000300800 */
[----:B------:R-:W-:Y:S04]  /*c890*/  LDGSTS.E [R5+0x50000], desc[UR40][R222.64], P5 ;  /* 0x50000000de057fae */ /* 0x000fe8000a9a1028 */
[----:B------:R-:W-:Y:S04]  /*c8a0*/  LDGSTS.E [R5+0x50008], desc[UR40][R224.64], P3 ;  /* 0x50008000e0057fae */ /* 0x000fe800099a1028 */
[----:B------:R-:W-:Y:S01]  /*c8b0*/  LDGSTS.E [R5+0x52000], desc[UR40][R190.64], P6 ;  /* 0x52000000be057fae */ /* 0x000fe2000b1a1028 */
[----:B------:R-:W-:-:S03]  /*c8c0*/  VIADD R13, R0, UR11 ;  /* 0x0000000b000d7c36 */ /* 0x000fc60008000000 */
[----:B------:R-:W-:Y:S01]  /*c8d0*/  LDGSTS.E [R5+0x52008], desc[UR40][R192.64], P1 ;  /* 0x52008000c0057fae */ /* 0x000fe200089a1028 */
[----:B----4-:R-:W-:-:S03]  /*c8e0*/  ISETP.NE.U32.AND P1, PT, R20, RZ, PT ;  /* 0x000000ff1400720c */ /* 0x010fc60003f25070 */
[----:B------:R-:W4:Y:S04]  /*c8f0*/  LDL.LU R20, [R1+0x1c4] ;  /* 0x0001c40001147983 */ /* 0x000f280000300800 */
[----:B------:R-:W4:Y:S04]  /*c900*/  LDL.LU R2, [R1+0x1c0] ;  /* 0x0001c00001027983 */ /* 0x000f280000300800 */
[----:B------:R-:W4:Y:S01]  /*c910*/  LDL.LU R0, [R1+0x1bc] ;  /* 0x0001bc0001007983 */ /* 0x000f220000300800 */
[----:B------:R-:W-:Y:S02]  /*c920*/  ISETP.NE.U32.AND P5, PT, R31, RZ, PT ;  /* 0x000000ff1f00720c */ /* 0x000fe40003fa5070 */
[----:B--2---:R-:W-:-:S02]  /*c930*/  ISETP.NE.U32.AND P3, PT, R22, RZ, PT ;  /* 0x000000ff1600720c */ /* 0x004fc40003f65070 */
[----:B---3--:R-:W-:Y:S02]  /*c940*/  ISETP.NE.U32.AND P6, PT, R23, RZ, PT ;  /* 0x000000ff1700720c */ /* 0x008fe40003fc5070 */
[----:B------:R-:W-:-:S07]  /*c950*/  LOP3.LUT R7, R4, 0x50, RZ, 0x3c, !PT ;  /* 0x0000005004077812 */ /* 0x000fce00078e3cff */
[----:B------:R-:W-:Y:S04]  /*c960*/  LDGSTS.E [R13+0x50000], desc[UR40][R226.64], P5 ;  /* 0x50000000e20d7fae */ /* 0x000fe8000a9a1028 */
[----:B------:R-:W-:Y:S01]  /*c970*/  LDGSTS.E [R13+0x50008], desc[UR40][R228.64], P3 ;  /* 0x50008000e40d7fae */ /* 0x000fe200099a1028 */
[----:B------:R-:W-:-:S03]  /*c980*/  ISETP.NE.U32.AND P5, PT, R238, RZ, PT ;  /* 0x000000ffee00720c */ /* 0x000fc60003fa5070 */
[----:B------:R-:W-:Y:S04]  /*c990*/  LDGSTS.E [R13+0x52000], desc[UR40][R194.64], P6 ;  /* 0x52000000c20d7fae */ /* 0x000fe8000b1a1028 */
[----:B------:R-:W-:Y:S01]  /*c9a0*/  LDGSTS.E [R13+0x52008], desc[UR40][R196.64], P1 ;  /* 0x52008000c40d7fae */ /* 0x000fe200089a1028 */
[----:B------:R-:W-:-:S03]  /*c9b0*/  VIADD R12, R7, UR11 ;  /* 0x0000000b070c7c36 */ /* 0x000fc60008000000 */
[----:B------:R-:W2:Y:S04]  /*c9c0*/  LDL.LU R7, [R1+0x1d4] ;  /* 0x0001d40001077983 */ /* 0x000ea80000300800 */
[----:B------:R-:W3:Y:S04]  /*c9d0*/  LDL.LU R14, [R1+0x1d0] ;  /* 0x0001d000010e7983 */ /* 0x000ee80000300800 */
[----:B------:R-:W-:Y:S01]  /*c9e0*/  LDGSTS.E [R12+0x50000], desc[UR40][R230.64], P5 ;  /* 0x50000000e60c7fae */ /* 0x000fe2000a9a1028 */
[----:B------:R-:W-:-:S03]  /*c9f0*/  ISETP.NE.U32.AND P3, PT, R239, RZ, PT ;  /* 0x000000ffef00720c */ /* 0x000fc60003f65070 */
[----:B------:R-:W3:Y:S01]  /*ca00*/  LDL.LU R10, [R1+0x1cc] ;  /* 0x0001cc00010a7983 */ /* 0x000ee20000300800 */
[----:B------:R-:W-:-:S03]  /*ca10*/  ISETP.NE.U32.AND P6, PT, R246, RZ, PT ;  /* 0x000000fff600720c */ /* 0x000fc60003fc5070 */
[----:B------:R-:W3:Y:S01]  /*ca20*/  LDL.64 R30, [R1+0xe8] ;  /* 0x0000e800011e7983 */ /* 0x000ee20000100a00 */
[----:B------:R-:W-:-:S03]  /*ca30*/  ISETP.NE.U32.AND P1, PT, R247, RZ, PT ;  /* 0x000000fff700720c */ /* 0x000fc60003f25070 */
[----:B------:R-:W3:Y:S01]  /*ca40*/  LDL.64 R22, [R1+0xc8] ;  /* 0x0000c80001167983 */ /* 0x000ee20000100a00 */
[----:B------:R-:W-:-:S03]  /*ca50*/  ISETP.NE.U32.AND P5, PT, R33, RZ, PT ;  /* 0x000000ff2100720c */ /* 0x000fc60003fa5070 */
[----:B------:R-:W-:Y:S01]  /*ca60*/  LDGSTS.E [R12+0x50008], desc[UR40][R232.64], P3 ;  /* 0x50008000e80c7fae */ /* 0x000fe200099a1028 */
[----:B------:R-:W-:-:S03]  /*ca70*/  LOP3.LUT R11, R4, 0x60, RZ, 0x3c, !PT ;  /* 0x00000060040b7812 */ /* 0x000fc600078e3cff */
[----:B------:R-:W3:Y:S04]  /*ca80*/  LDL.64 R238, [R1+0xa8] ;  /* 0x0000a80001ee7983 */ /* 0x000ee80000100a00 */
[----:B------:R-:W3:Y:S04]  /*ca90*/  LDL.64 R246, [R1+0x88] ;  /* 0x0000880001f67983 */ /* 0x000ee80000100a00 */
[----:B------:R-:W3:Y:S04]  /*caa0*/  LDL.64 R212, [R1+0x68] ;  /* 0x0000680001d47983 */ /* 0x000ee80000100a00 */
[----:B------:R-:W3:Y:S04]  /*cab0*/  LDL.64 R210, [R1+0x48] ;  /* 0x0000480001d27983 */ /* 0x000ee80000100a00 */
[----:B------:R-:W3:Y:S04]  /*cac0*/  LDL.64 R16, [R1+0x28] ;  /* 0x0000280001107983 */ /* 0x000ee80000100a00 */
[----:B------:R-:W3:Y:S04]  /*cad0*/  LDL.64 R8, [R1+0x8] ;  /* 0x0000080001087983 */ /* 0x000ee80000100a00 */
[----:B------:R-:W-:Y:S04]  /*cae0*/  LDGSTS.E [R12+0x52000], desc[UR40][R198.64], P6 ;  /* 0x52000000c60c7fae */ /* 0x000fe8000b1a1028 */
[----:B------:R-:W-:Y:S04]  /*caf0*/  LDGSTS.E [R12+0x52008], desc[UR40][R200.64], P1 ;  /* 0x52008000c80c7fae */ /* 0x000fe800089a1028 */
[----:B------:R-:W3:Y:S01]  /*cb00*/  LDL.LU R33, [R1+0xc94] ;  /* 0x000c940001217983 */ /* 0x000ee20000300800 */
[----:B----4-:R-:W-:-:S03]  /*cb10*/  ISETP.NE.U32.AND P3, PT, R20, RZ, PT ;  /* 0x000000ff1400720c */ /* 0x010fc60003f65070 */
[----:B------:R-:W4:Y:S04]  /*cb20*/  LDL.LU R20, [R1+0xc90] ;  /* 0x000c900001147983 */ /* 0x000f280000300800 */
[----:B------:R1:W-:Y:S01]  /*cb30*/  STL [R1+0xb10], R4 ;  /* 0x000b100401007387 */ /* 0x0003e20000100800 */
[----:B------:R-:W-:Y:S02]  /*cb40*/  ISETP.NE.U32.AND P1, PT, R0, RZ, PT ;  /* 0x000000ff0000720c */ /* 0x000fe40003f25070 */
[----:B------:R-:W-:Y:S02]  /*cb50*/  LOP3.LUT R0, R4, 0x70, RZ, 0x3c, !PT ;  /* 0x0000007004007812 */ /* 0x000fe400078e3cff */
[----:B-1----:R-:W4:Y:S01]  /*cb60*/  LDL.LU R4, [R1+0x1d8] ;  /* 0x0001d80001047983 */ /* 0x002f220000300800 */
[----:B------:R-:W-:Y:S01]  /*cb70*/  ISETP.NE.U32.AND P6, PT, R2, RZ, PT ;  /* 0x000000ff0200720c */ /* 0x000fe20003fc5070 */
[----:B------:R-:W-:-:S05]  /*cb80*/  VIADD R11, R11, UR11 ;  /* 0x0000000b0b0b7c36 */ /* 0x000fca0008000000 */
[----:B------:R-:W-:Y:S04]  /*cb90*/  LDGSTS.E [R11+0x50000], desc[UR40][R170.64], P5 ;  /* 0x50000000aa0b7fae */ /* 0x000fe8000a9a1028 */
[----:B------:R-:W-:Y:S04]  /*cba0*/  LDGSTS.E [R11+0x50008], desc[UR40][R172.64], P3 ;  /* 0x50008000ac0b7fae */ /* 0x000fe800099a1028 */
[----:B------:R-:W-:Y:S04]  /*cbb0*/  LDGSTS.E [R11+0x52000], desc[UR40][R202.64], P6 ;  /* 0x52000000ca0b7fae */ /* 0x000fe8000b1a1028 */
[----:B------:R-:W-:Y:S01]  /*cbc0*/  LDGSTS.E [R11+0x52008], desc[UR40][R204.64], P1 ;  /* 0x52008000cc0b7fae */ /* 0x000fe200089a1028 */
[----:B--2---:R-:W-:-:S02]  /*cbd0*/  ISETP.NE.U32.AND P3, PT, R7, RZ, PT ;  /* 0x000000ff0700720c */ /* 0x004fc40003f65070 */
[----:B---3--:R-:W-:Y:S01]  /*cbe0*/  ISETP.NE.U32.AND P6, PT, R14, RZ, PT ;  /* 0x000000ff0e00720c */ /* 0x008fe20003fc5070 */
[----:B------:R-:W-:Y:S01]  /*cbf0*/  VIADD R0, R0, UR11 ;  /* 0x0000000b00007c36 */ /* 0x000fe20008000000 */
[----:B------:R-:W-:Y:S01]  /*cc00*/  ISETP.NE.U32.AND P1, PT, R10, RZ, PT ;  /* 0x000000ff0a00720c */ /* 0x000fe20003f25070 */
[----:B------:R-:W-:-:S03]  /*cc10*/  VIADD R10, R3, UR11 ;  /* 0x0000000b030a7c36 */ /* 0x000fc60008000000 */
[----:B------:R-:W-:Y:S01]  /*cc20*/  STL [R1+0x2e8], R0 ;  /* 0x0002e80001007387 */ /* 0x000fe20000100800 */
[----:B----4-:R-:W-:-:S13]  /*cc30*/  ISETP.NE.U32.AND P5, PT, R4, RZ, PT ;  /* 0x000000ff0400720c */ /* 0x010fda0003fa5070 */
[----:B------:R-:W-:Y:S04]  /*cc40*/  LDGSTS.E [R0+0x50000], desc[UR40][R174.64], P5 ;  /* 0x50000000ae007fae */ /* 0x000fe8000a9a1028 */
[----:B------:R-:W-:Y:S04]  /*cc50*/  LDGSTS.E [R0+0x50008], desc[UR40][R176.64], P3 ;  /* 0x50008000b0007fae */ /* 0x000fe800099a1028 */
[----:B------:R-:W-:Y:S04]  /*cc60*/  LDGSTS.E [R0+0x52000], desc[UR40][R206.64], P6 ;  /* 0x52000000ce007fae */ /* 0x000fe8000b1a1028 */
[----:B------:R-:W-:Y:S04]  /*cc70*/  LDGSTS.E [R0+0x52008], desc[UR40][R208.64], P1 ;  /* 0x52008000d0007fae */ /* 0x000fe800089a1028 */
[----:B------:R-:W0:Y:S04]  /*cc80*/  LDGDEPBAR ;  /* 0x00000000000079af */ /* 0x000e280000000000 */
[----:B------:R-:W-:Y:S04]  /*cc90*/  LDGSTS.E [R10], desc[UR40][R30.64], P0 ;  /* 0x000000001e0a7fae */ /* 0x000fe800081a1028 */
[----:B------:R-:W-:Y:S04]  /*cca0*/  LDGSTS.E [R10+0x400], desc[UR40][R22.64], P0 ;  /* 0x00400000160a7fae */ /* 0x000fe800081a1028 */
[----:B------:R-:W-:Y:S04]  /*ccb0*/  LDGSTS.E [R10+0x800], desc[UR40][R238.64], P0 ;  /* 0x00800000ee0a7fae */ /* 0x000fe800081a1028 */
[----:B------:R-:W2:Y:S04]  /*ccc0*/  LDL.LU.64 R30, [R1+0xc88] ;  /* 0x000c8800011e7983 */ /* 0x000ea80000300a00 */
[----:B------:R-:W3:Y:S04]  /*ccd0*/  LDL.LU.64 R22, [R1+0xc80] ;  /* 0x000c800001167983 */ /* 0x000ee80000300a00 */
[----:B------:R-:W4:Y:S04]  /*cce0*/  LDL.LU.64 R238, [R1+0xc78] ;  /* 0x000c780001ee7983 */ /* 0x000f280000300a00 */
[----:B------:R-:W-:Y:S04]  /*ccf0*/  LDGSTS.E [R10+0xc00], desc[UR40][R246.64], P0 ;  /* 0x00c00000f60a7fae */ /* 0x000fe800081a1028 */
[----:B------:R-:W-:Y:S04]  /*cd00*/  LDGSTS.E [R10+0x1000], desc[UR40][R212.64], P0 ;  /* 0x01000000d40a7fae */ /* 0x000fe800081a1028 */
[----:B------:R-:W-:Y:S04]  /*cd10*/  LDGSTS.E [R10+0x1400], desc[UR40][R210.64], P0 ;  /* 0x01400000d20a7fae */ /* 0x000fe800081a1028 */
[----:B------:R-:W2:Y:S04]  /*cd20*/  LDL.LU.64 R246, [R1+0xc70] ;  /* 0x000c700001f67983 */ /* 0x000ea80000300a00 */
[----:B------:R-:W-:Y:S04]  /*cd30*/  LDGSTS.E [R10+0x1800], desc[UR40][R16.64], P0 ;  /* 0x01800000100a7fae */ /* 0x000fe800081a1028 */
[----:B------:R1:W-:Y:S04]  /*cd40*/  LDGSTS.E [R10+0x1c00], desc[UR40][R8.64], P0 ;  /* 0x01c00000080a7fae */ /* 0x0003e800081a1028 */
[----:B------:R-:W3:Y:S04]  /*cd50*/  LDL.64 R16, [R1+0xe0] ;  /* 0x0000e00001107983 */ /* 0x000ee80000100a00 */
[----:B--2---:R-:W-:Y:S04]  /*cd60*/  LDGSTS.E [R10+0x2000], desc[UR40][R246.64], P0 ;  /* 0x02000000f60a7fae */ /* 0x004fe800081a1028 */
[----:B------:R2:W-:Y:S04]  /*cd70*/  STL.64 [R1+0xb40], R246 ;  /* 0x000b40f601007387 */ /* 0x0005e80000100a00 */
[----:B----4-:R-:W-:Y:S04]  /*cd80*/  LDGSTS.E [R10+0x2400], desc[UR40][R238.64], P0 ;  /* 0x02400000ee0a7fae */ /* 0x010fe800081a1028 */
[----:B---3--:R-:W-:Y:S04]  /*cd90*/  LDGSTS.E [R10+0x2800], desc[UR40][R22.64], P0 ;  /* 0x02800000160a7fae */ /* 0x008fe800081a1028 */
[----:B--2---:R-:W2:Y:S04]  /*cda0*/  LDL.LU.64 R246, [R1] ;  /* 0x0000000001f67983 */ /* 0x004ea80000300a00 */
[----:B------:R-:W-:Y:S04]  /*cdb0*/  STL.64 [R1+0xb48], R238 ;  /* 0x000b48ee01007387 */ /* 0x000fe80000100a00 */
[----:B------:R-:W-:Y:S04]  /*cdc0*/  STL.64 [R1+0xb50], R22 ;  /* 0x000b501601007387 */ /* 0x000fe80000100a00 */
[----:B------:R-:W-:Y:S04]  /*cdd0*/  LDGSTS.E [R10+0x2c00], desc[UR40][R30.64], P0 ;  /* 0x02c000001e0a7fae */ /* 0x000fe800081a1028 */
[----:B------:R3:W-:Y:S04]  /*cde0*/  STL.64 [R1+0xb58], R30 ;  /* 0x000b581e01007387 */ /* 0x0007e80000100a00 */
[----:B------:R-:W-:Y:S04]  /*cdf0*/  LDGSTS.E [R10+0x3000], desc[UR40][R38.64], P0 ;  /* 0x03000000260a7fae */ /* 0x000fe800081a1028 */
[----:B------:R-:W-:Y:S04]  /*ce00*/  LDGSTS.E [R10+0x3400], desc[UR40][R46.64], P0 ;  /* 0x034000002e0a7fae */ /* 0x000fe800081a1028 */
[----:B---3--:R-:W3:Y:S04]  /*ce10*/  LDL.LU.64 R30, [R1+0x20] ;  /* 0x00002000011e7983 */ /* 0x008ee80000300a00 */
[----:B------:R-:W-:Y:S04]  /*ce20*/  STL.64 [R1+0xb60], R38 ;  /* 0x000b602601007387 */ /* 0x000fe80000100a00 */
[----:B------:R-:W-:Y:S04]  /*ce30*/  STL.64 [R1+0xb68], R46 ;  /* 0x000b682e01007387 */ /* 0x000fe80000100a00 */
[----:B------:R-:W-:Y:S04]  /*ce40*/  LDGSTS.E [R10+0x3800], desc[UR40][R54.64], P0 ;  /* 0x03800000360a7fae */ /* 0x000fe800081a1028 */
[----:B------:R4:W-:Y:S04]  /*ce50*/  STL.64 [R1+0xb70], R54 ;  /* 0x000b703601007387 */ /* 0x0009e80000100a00 */
[----:B------:R-:W-:Y:S04]  /*ce60*/  LDGSTS.E [R10+0x3c00], desc[UR40][R62.64], P0 ;  /* 0x03c000003e0a7fae */ /* 0x000fe800081a1028 */
[----:B------:R-:W-:Y:S04]  /*ce70*/  LDGSTS.E [R10+0x4000], desc[UR40][R70.64], P0 ;  /* 0x04000000460a7fae */ /* 0x000fe800081a1028 */
[----:B----4-:R-:W4:Y:S04]  /*ce80*/  LDL.LU.64 R54, [R1+0x40] ;  /* 0x0000400001367983 */ /* 0x010f280000300a00 */
[----:B------:R-:W-:Y:S04]  /*ce90*/  STL.64 [R1+0xb78], R62 ;  /* 0x000b783e01007387 */ /* 0x000fe80000100a00 */
[----:B------:R-:W-:Y:S04]  /*cea0*/  STL.64 [R1+0xb80], R70 ;  /* 0x000b804601007387 */ /* 0x000fe80000100a00 */
[----:B------:R-:W-:Y:S04]  /*ceb0*/  LDGSTS.E [R10+0x4400], desc[UR40][R78.64], P0 ;  /* 0x044000004e0a7fae */ /* 0x000fe800081a1028 */
[----:B------:R1:W-:Y:S04]  /*cec0*/  STL.64 [R1+0xb88], R78 ;  /* 0x000b884e01007387 */ /* 0x0003e80000100a00 */
[----:B------:R-:W-:Y:S04]  /*ced0*/  LDGSTS.E [R10+0x4800], desc[UR40][R86.64], P0 ;  /* 0x04800000560a7fae */ /* 0x000fe800081a1028 */
[----:B------:R-:W-:Y:S04]  /*cee0*/  LDGSTS.E [R10+0x4c00], desc[UR40][R94.64], P0 ;  /* 0x04c000005e0a7fae */ /* 0x000fe800081a1028 */
[----:B-1----:R-:W2:Y:S04]  /*cef0*/  LDL.LU.64 R78, [R1+0x60] ;  /* 0x00006000014e7983 */ /* 0x002ea80000300a00 */
        /* <DEDUP_REMOVED lines=22> */
[----:B------:R1:W-:Y:S04]  /*d060*/  STL.64 [R1+0xbe0], R166 ;  /* 0x000be0a601007387 */ /* 0x0003e80000100a00 */
[----:B------:R-:W-:Y:S04]  /*d070*/  LDGSTS.E [R10+0x7400], desc[UR40][R24.64], P0 ;  /* 0x07400000180a7fae */ /* 0x000fe800081a1028 */
[----:B------:R-:W-:Y:S04]  /*d080*/  LDGSTS.E [R10+0x7800], desc[UR40][R236.64], P0 ;  /* 0x07800000ec0a7fae */ /* 0x000fe800081a1028 */
[----:B------:R-:W-:Y:S04]  /*d090*/  LDGSTS.E [R10+0x7c00], desc[UR40][R244.64], P0 ;  /* 0x07c00000f40a7fae */ /* 0x000fe800081a1028 */
[----:B------:R-:W3:Y:S04]  /*d0a0*/  LDL.LU.64 R24, [R1+0xc68] ;  /* 0x000c680001187983 */ /* 0x000ee80000300a00 */
[----:B------:R-:W3:Y:S04]  /*d0b0*/  LDL.LU.64 R236, [R1+0xc60] ;  /* 0x000c600001ec7983 */ /* 0x000ee80000300a00 */
[----:B------:R-:W3:Y:S01]  /*d0c0*/  LDL.LU.64 R244, [R1+0xc58] ;  /* 0x000c580001f47983 */ /* 0x000ee20000300a00 */
[----:B------:R-:W-:-:S03]  /*d0d0*/  LOP3.LUT R4, R3, 0x20, RZ, 0x3c, !PT ;  /* 0x0000002003047812 */ /* 0x000fc600078e3cff */
[----:B-1----:R-:W3:Y:S02]  /*d0e0*/  LDL.LU.64 R166, [R1+0xd8] ;  /* 0x0000d80001a67983 */ /* 0x002ee40000300a00 */
[----:B------:R-:W-:Y:S02]  /*d0f0*/  VIADD R9, R4, UR11 ;  /* 0x0000000b04097c36 */ /* 0x000fe40008000000 */
[----:B------:R-:W3:Y:S04]  /*d100*/  LDL.LU.64 R142, [R1+0xb8] ;  /* 0x0000b800018e7983 */ /* 0x000ee80000300a00 */
[----:B------:R-:W-:Y:S04]  /*d110*/  LDGSTS.E [R9+0x100], desc[UR40][R16.64], P0 ;  /* 0x0010000010097fae */ /* 0x000fe800081a1028 */
[----:B------:R-:W3:Y:S04]  /*d120*/  LDL.LU.64 R118, [R1+0x98] ;  /* 0x0000980001767983 */ /* 0x000ee80000300a00 */
[----:B------:R-:W3:Y:S01]  /*d130*/  LDL.LU.64 R94, [R1+0x78] ;  /* 0x00007800015e7983 */ /* 0x000ee20000300a00 */
[----:B------:R-:W-:-:S03]  /*d140*/  ISETP.NE.U32.AND P3, PT, R250, RZ, PT ;  /* 0x000000fffa00720c */ /* 0x000fc60003f65070 */
[----:B------:R-:W3:Y:S04]  /*d150*/  LDL.LU.64 R70, [R1+0x58] ;  /* 0x0000580001467983 */ /* 0x000ee80000300a00 */
[----:B------:R-:W3:Y:S04]  /*d160*/  LDL.LU.64 R46, [R1+0x38] ;  /* 0x00003800012e7983 */ /* 0x000ee80000300a00 */
[----:B------:R-:W3:Y:S01]  /*d170*/  LDL.LU.64 R22, [R1+0x18] ;  /* 0x0000180001167983 */ /* 0x000ee20000300a00 */
[----:B------:R-:W-:-:S03]  /*d180*/  ISETP.NE.U32.AND P4, PT, R251, RZ, PT ;  /* 0x000000fffb00720c */ /* 0x000fc60003f85070 */
[----:B--2---:R-:W-:Y:S04]  /*d190*/  LDGSTS.E [R9+0x500], desc[UR40][R150.64], P0 ;  /* 0x0050000096097fae */ /* 0x004fe800081a1028 */
[----:B------:R-:W-:Y:S04]  /*d1a0*/  LDGSTS.E [R9+0x900], desc[UR40][R126.64], P0 ;  /* 0x009000007e097fae */ /* 0x000fe800081a1028 */
[----:B------:R-:W-:Y:S04]  /*d1b0*/  LDGSTS.E [R9+0xd00], desc[UR40][R102.64], P0 ;  /* 0x00d0000066097fae */ /* 0x000fe800081a1028 */
[----:B------:R-:W-:Y:S04]  /*d1c0*/  LDGSTS.E [R9+0x1100], desc[UR40][R78.64], P0 ;  /* 0x011000004e097fae */ /* 0x000fe800081a1028 */
[----:B----4-:R-:W-:Y:S04]  /*d1d0*/  LDGSTS.E [R9+0x1500], desc[UR40][R54.64], P0 ;  /* 0x0150000036097fae */ /* 0x010fe800081a1028 */
[----:B---3--:R-:W-:Y:S04]  /*d1e0*/  LDGSTS.E [R9+0x1900], desc[UR40][R30.64], P0 ;  /* 0x019000001e097fae */ /* 0x008fe800081a1028 */
[----:B------:R-:W-:Y:S04]  /*d1f0*/  LDGSTS.E [R9+0x1d00], desc[UR40][R246.64], P0 ;  /* 0x01d00000f6097fae */ /* 0x000fe800081a1028 */
        /* <DEDUP_REMOVED lines=24> */
[----:B------:R-:W2:Y:S04]  /*d380*/  LDL.LU.64 R26, [R1+0xc50] ;  /* 0x000c5000011a7983 */ /* 0x000ea80000300a00 */
[----:B------:R-:W3:Y:S04]  /*d390*/  LDL.LU R250, [R1+0xc48] ;  /* 0x000c480001fa7983 */ /* 0x000ee80000300800 */
[----:B------:R-:W4:Y:S04]  /*d3a0*/  LDL.LU.64 R18, [R1+0xc40] ;  /* 0x000c400001127983 */ /* 0x000f280000300a00 */
[----:B------:R-:W2:Y:S04]  /*d3b0*/  LDL.LU.64 R242, [R1+0xc38] ;  /* 0x000c380001f27983 */ /* 0x000ea80000300a00 */
[----:B------:R-:W3:Y:S01]  /*d3c0*/  LDL.LU R251, [R1+0xc30] ;  /* 0x000c300001fb7983 */ /* 0x000ee20000300800 */
[----:B------:R-:W-:Y:S01]  /*d3d0*/  LOP3.LUT R4, R3, 0x40, RZ, 0x3c, !PT ;  /* 0x0000004003047812 */ /* 0x000fe200078e3cff */
[----:B------:R-:W1:Y:S04]  /*d3e0*/  S2R R2, SR_TID.X ;  /* 0x0000000000027919 */ /* 0x000e680000002100 */
[----:B------:R-:W-:Y:S01]  /*d3f0*/  VIADD R8, R4, UR11 ;  /* 0x0000000b04087c36 */ /* 0x000fe20008000000 */
[----:B------:R-:W4:Y:S04]  /*d400*/  LDL.LU.64 R158, [R1+0xd0] ;  /* 0x0000d000019e7983 */ /* 0x000f280000300a00 */
[----:B------:R-:W-:Y:S04]  /*d410*/  LDGSTS.E [R8+0x200], desc[UR40][R166.64], P0 ;  /* 0x00200000a6087fae */ /* 0x000fe800081a1028 */
[----:B------:R-:W-:Y:S04]  /*d420*/  LDGSTS.E [R8+0x600], desc[UR40][R142.64], P0 ;  /* 0x006000008e087fae */ /* 0x000fe800081a1028 */
[----:B------:R-:W-:Y:S04]  /*d430*/  LDGSTS.E [R8+0xa00], desc[UR40][R118.64], P0 ;  /* 0x00a0000076087fae */ /* 0x000fe800081a1028 */
[----:B------:R-:W-:Y:S04]  /*d440*/  LDGSTS.E [R8+0xe00], desc[UR40][R94.64], P0 ;  /* 0x00e000005e087fae */ /* 0x000fe800081a1028 */
[----:B------:R-:W-:Y:S04]  /*d450*/  LDGSTS.E [R8+0x1200], desc[UR40][R70.64], P0 ;  /* 0x0120000046087fae */ /* 0x000fe800081a1028 */
[----:B------:R-:W-:Y:S04]  /*d460*/  LDGSTS.E [R8+0x1600], desc[UR40][R46.64], P0 ;  /* 0x016000002e087fae */ /* 0x000fe800081a1028 */
[----:B------:R-:W-:Y:S01]  /*d470*/  LDGSTS.E [R8+0x1a00], desc[UR40][R22.64], P0 ;  /* 0x01a0000016087fae */ /* 0x000fe200081a1028 */
[----:B-1----:R-:W-:-:S03]  /*d480*/  SHF.R.U32.HI R2, RZ, 0x6, R2 ;  /* 0x00000006ff027819 */ /* 0x002fc60000011602 */
[----:B------:R-:W4:Y:S01]  /*d490*/  LDL.LU.64 R134, [R1+0xb0] ;  /* 0x0000b00001867983 */ /* 0x000f220000300a00 */
[----:B------:R-:W-:-:S03]  /*d4a0*/  SGXT.U32 R2, R2, 0x1 ;  /* 0x000000010202781a */ /* 0x000fc60000000000 */
[----:B------:R-:W4:Y:S04]  /*d4b0*/  LDL.LU.64 R110, [R1+0x90] ;  /* 0x00009000016e7983 */ /* 0x000f280000300a00 */
[----:B------:R-:W4:Y:S04]  /*d4c0*/  LDL.LU.64 R86, [R1+0x70] ;  /* 0x0000700001567983 */ /* 0x000f280000300a00 */
[----:B------:R-:W4:Y:S04]  /*d4d0*/  LDL.LU.64 R62, [R1+0x50] ;  /* 0x00005000013e7983 */ /* 0x000f280000300a00 */
[----:B------:R-:W4:Y:S01]  /*d4e0*/  LDL.LU.64 R38, [R1+0x30] ;  /* 0x0000300001267983 */ /* 0x000f220000300a00 */
[----:B------:R-:W-:-:S03]  /*d4f0*/  ISETP.NE.U32.AND P5, PT, R21, RZ, PT ;  /* 0x000000ff1500720c */ /* 0x000fc60003fa5070 */
[----:B------:R-:W4:Y:S04]  /*d500*/  LDL.LU.64 R238, [R1+0x10] ;  /* 0x0000100001ee7983 */ /* 0x000f280000300a00 */
[----:B---3--:R-:W-:Y:S04]  /*d510*/  LDGSTS.E [R8+0x1e00], desc[UR40][R250.64], P0 ;  /* 0x01e00000fa087fae */ /* 0x008fe800081a1028 */
[----:B--2---:R-:W-:Y:S04]  /*d520*/  LDGSTS.E [R8+0x2200], desc[UR40][R242.64], P0 ;  /* 0x02200000f2087fae */ /* 0x004fe800081a1028 */
[----:B----4-:R-:W-:Y:S04]  /*d530*/  LDGSTS.E [R8+0x2600], desc[UR40][R18.64], P0 ;  /* 0x0260000012087fae */ /* 0x010fe800081a1028 */
        /* <DEDUP_REMOVED lines=22> */
[----:B------:R-:W-:Y:S04]  /*d6a0*/  STL.64 [R1+0xa38], R2 ;  /* 0x000a380201007387 */ /* 0x000fe80000100a00 */
[----:B------:R-:W3:Y:S04]  /*d6b0*/  LDL.LU.64 R28, [R1+0xc20] ;  /* 0x000c2000011c7983 */ /* 0x000ee80000300a00 */
[----:B------:R-:W4:Y:S04]  /*d6c0*/  LDL.LU R21, [R1+0xc18] ;  /* 0x000c180001157983 */ /* 0x000f280000300800 */
[----:B------:R-:W2:Y:S04]  /*d6d0*/  LDL.LU.64 R240, [R1+0xc10] ;  /* 0x000c100001f07983 */ /* 0x000ea80000300a00 */
[----:B------:R-:W-:Y:S04]  /*d6e0*/  LDGSTS.E [R8+0x7e00], desc[UR40][R248.64], P0 ;  /* 0x07e00000f8087fae */ /* 0x000fe800081a1028 */
[----:B------:R-:W2:Y:S04]  /*d6f0*/  LDL.LU.64 R248, [R1+0xc08] ;  /* 0x000c080001f87983 */ /* 0x000ea80000300a00 */
[----:B------:R1:W-:Y:S04]  /*d700*/  STL.64 [R1+0xb38], R8 ;  /* 0x000b380801007387 */ /* 0x0003e80000100a00 */
[----:B------:R-:W3:Y:S04]  /*d710*/  LDL.64 R212, [R1+0xf8] ;  /* 0x0000f80001d47983 */ /* 0x000ee80000100a00 */
[----:B------:R-:W3:Y:S04]  /*d720*/  LDL.64 R210, [R1+0x118] ;  /* 0x0001180001d27983 */ /* 0x000ee80000100a00 */
[----:B------:R-:W3:Y:S01]  /*d730*/  LDL.64 R16, [R1+0x138] ;  /* 0x0001380001107983 */ /* 0x000ee20000100a00 */
[----:B------:R-:W-:-:S03]  /*d740*/  LOP3.LUT R4, R3, 0x60, RZ, 0x3c, !PT ;  /* 0x0000006003047812 */ /* 0x000fc600078e3cff */
[----:B-1----:R-:W3:Y:S02]  /*d750*/  LDL.64 R8, [R1+0x158] ;  /* 0x0001580001087983 */ /* 0x002ee40000100a00 */
[----:B------:R-:W-:Y:S01]  /*d760*/  VIADD R7, R4, UR11 ;  /* 0x0000000b04077c36 */ /* 0x000fe20008000000 */
[----:B------:R-:W-:Y:S01]  /*d770*/  ISETP.NE.U32.AND P6, PT, R6, RZ, PT ;  /* 0x000000ff0600720c */ /* 0x000fe20003fc5070 */
[----:B------:R-:W3:Y:S04]  /*d780*/  LDL.LU R3, [R1+0x1e0] ;  /* 0x0001e00001037983 */ /* 0x000ee80000300800 */
[----:B------:R-:W-:Y:S04]  /*d790*/  LDGSTS.E [R7+0x300], desc[UR40][R158.64], P0 ;  /* 0x003000009e077fae */ /* 0x000fe800081a1028 */
[----:B------:R-:W-:Y:S04]  /*d7a0*/  LDGSTS.E [R7+0x700], desc[UR40][R134.64], P0 ;  /* 0x0070000086077fae */ /* 0x000fe800081a1028 */
[----:B------:R-:W-:Y:S04]  /*d7b0*/  LDGSTS.E [R7+0xb00], desc[UR40][R110.64], P0 ;  /* 0x00b000006e077fae */ /* 0x000fe800081a1028 */
[----:B------:R-:W-:Y:S04]  /*d7c0*/  LDGSTS.E [R7+0xf00], desc[UR40][R86.64], P0 ;  /* 0x00f0000056077fae */ /* 0x000fe800081a1028 */
[----:B------:R-:W-:Y:S04]  /*d7d0*/  LDGSTS.E [R7+0x1300], desc[UR40][R62.64], P0 ;  /* 0x013000003e077fae */ /* 0x000fe800081a1028 */
[----:B------:R-:W-:Y:S04]  /*d7e0*/  LDGSTS.E [R7+0x1700], desc[UR40][R38.64], P0 ;  /* 0x0170000026077fae */ /* 0x000fe800081a1028 */
[----:B------:R-:W-:Y:S04]  /*d7f0*/  LDGSTS.E [R7+0x1b00], desc[UR40][R238.64], P0 ;  /* 0x01b00000ee077fae */ /* 0x000fe800081a1028 */
[----:B------:R-:W3:Y:S04]  /*d800*/  LDL.LU R6, [R1+0x1dc] ;  /* 0x0001dc0001067983 */ /* 0x000ee80000300800 */
[----:B------:R-:W3:Y:S04]  /*d810*/  LDL.LU R14, [R1+0x1f0] ;  /* 0x0001f000010e7983 */ /* 0x000ee80000300800 */
[----:B--2---:R-:W-:Y:S04]  /*d820*/  LDGSTS.E [R7+0x1f00], desc[UR40][R248.64], P0 ;  /* 0x01f00000f8077fae */ /* 0x004fe800081a1028 */
        /* <DEDUP_REMOVED lines=24> */
[----:B------:R-:W3:Y:S04]  /*d9b0*/  LDL.LU.64 R210, [R1+0xbf8] ;  /* 0x000bf80001d27983 */ /* 0x000ee80000300a00 */
[----:B------:R-:W4:Y:S04]  /*d9c0*/  LDL.LU.64 R16, [R1+0xbf0] ;  /* 0x000bf00001107983 */ /* 0x000f280000300a00 */
[----:B------:R3:W-:Y:S04]  /*d9d0*/  LDGSTS.E [R7+0x7f00], desc[UR40][R8.64], P0 ;  /* 0x07f0000008077fae */ /* 0x0007e800081a1028 */
[----:B------:R-:W0:Y:S01]  /*d9e0*/  LDGDEPBAR ;  /* 0x00000000000079af */ /* 0x000e220000000000 */
[----:B------:R-:W-:Y:S01]  /*d9f0*/  BAR.SYNC.DEFER_BLOCKING 0x0 ;  /* 0x0000000000007b1d */ /* 0x000fe20000010000 */
[----:B------:R-:W-:-:S02]  /*da00*/  ISETP.NE.U32.AND P1, PT, R3, RZ, PT ;  /* 0x000000ff0300720c */ /* 0x000fc40003f25070 */
[----:B------:R-:W-:-:S03]  /*da10*/  ISETP.NE.U32.AND P0, PT, R6, RZ, PT ;  /* 0x000000ff0600720c */ /* 0x000fc60003f05070 */
[----:B------:R-:W2:Y:S01]  /*da20*/  LDL.LU R2, [R1+0x1f8] ;  /* 0x0001f80001027983 */ /* 0x000ea20000300800 */
[----:B----4-:R-:W-:-:S04]  /*da30*/  IMAD.SHL.U32 R4, R16, 0x40, RZ ;  /* 0x0000004010047824 */ /* 0x010fc800078e00ff */
[C---:B---3--:R-:W-:Y:S01]  /*da40*/  IMAD.WIDE R8, R4.reuse, 0x4, R210 ;  /* 0x0000000404087825 */ /* 0x048fe200078e02d2 */
[----:B------:R-:W-:Y:S04]  /*da50*/  STL [R1+0x2ec], R4 ;  /* 0x0002ec0401007387 */ /* 0x000fe80000100800 */
[----:B------:R-:W3:Y:S04]  /*da60*/  LDL.LU R210, [R1+0x1ec] ;  /* 0x0001ec0001d27983 */ /* 0x000ee80000300800 */
[----:B------:R-:W4:Y:S04]  /*da70*/  LDL.LU R211, [R1+0x1f4] ;  /* 0x0001f40001d37983 */ /* 0x000f280000300800 */
[----:B------:R2:W-:Y:S04]  /*da80*/  STL.64 [R1+0x248], R8 ;  /* 0x0002480801007387 */ /* 0x0005e80000100a00 */
[----:B------:R-:W3:Y:S04]  /*da90*/  LDL.LU R3, [R1+0x1fc] ;  /* 0x0001fc0001037983 */ /* 0x000ee80000300800 */
[----:B------:R-:W-:Y:S01]  /*daa0*/  @!PT LDS RZ, [RZ] ;  /* 0x00000000fffff984 */ /* 0x000fe20000000800 */
[----:B------:R-:W-:Y:S01]  /*dab0*/  @!PT LDS RZ, [RZ] ;  /* 0x00000000fffff984 */ /* 0x000fe20000000800 */
[----:B------:R-:W-:Y:S01]  /*dac0*/  @!PT LDS RZ, [RZ] ;  /* 0x00000000fffff984 */ /* 0x000fe20000000800 */
[----:B------:R2:W-:Y:S04]  /*dad0*/  LDGSTS.E [R252+0x54000], desc[UR40][R8.64], P1 ;  /* 0x5400000008fc7fae */ /* 0x0005e800089a1028 */
[----:B------:R-:W3:Y:S01]  /*dae0*/  LDL.LU R6, [R1+0xbe8] ;  /* 0x000be80001067983 */ /* 0x000ee20000300800 */
[----:B--2---:R-:W-:-:S03]  /*daf0*/  IMAD.WIDE R8, R4, 0x4, R212 ;  /* 0x0000000404087825 */ /* 0x004fc600078e02d4 */
[----:B------:R-:W2:Y:S04]  /*db00*/  LDL.LU R212, [R1+0x1e4] ;  /* 0x0001e40001d47983 */ /* 0x000ea80000300800 */
[----:B------:R-:W3:Y:S04]  /*db10*/  LDL.LU R213, [R1+0x1e8] ;  /* 0x0001e80001d57983 */ /* 0x000ee80000300800 */
[----:B------:R1:W-:Y:S04]  /*db20*/  LDGSTS.E [R252+0x54008], desc[UR40][R8.64], P0 ;  /* 0x5400800008fc7fae */ /* 0x0003e800081a1028 */
[----:B------:R1:W-:Y:S02]  /*db30*/  STL.64 [R1+0x240], R8 ;  /* 0x0002400801007387 */ /* 0x0003e40000100a00 */
[----:B-1----:R-:W-:-:S05]  /*db40*/  IMAD.WIDE R8, R4, 0x4, R178 ;  /* 0x0000000404087825 */ /* 0x002fca00078e02b2 */
[----:B------:R1:W-:Y:S01]  /*db50*/  STL.64 [R1+0x228], R8 ;  /* 0x0002280801007387 */ /* 0x0003e20000100a00 */
[----:B--2---:R-:W-:Y:S02]  /*db60*/  ISETP.NE.U32.AND P1, PT, R212, RZ, PT ;  /* 0x000000ffd400720c */ /* 0x004fe40003f25070 */
[----:B---3--:R-:W-:-:S11]  /*db70*/  ISETP.NE.U32.AND P0, PT, R213, RZ, PT ;  /* 0x000000ffd500720c */ /* 0x008fd60003f05070 */
[----:B------:R1:W-:Y:S02]  /*db80*/  LDGSTS.E [R252+0x56000], desc[UR40][R8.64], P1 ;  /* 0x5600000008fc7fae */ /* 0x0003e400089a1028 */
[C---:B-1----:R-:W-:Y:S02]  /*db90*/  IMAD.WIDE R8, R4.reuse, 0x4, R180 ;  /* 0x0000000404087825 */ /* 0x042fe400078e02b4 */
[----:B------:R-:W2:Y:S04]  /*dba0*/  LDL.LU R180, [R1+0x204] ;  /* 0x0002040001b47983 */ /* 0x000ea80000300800 */
[----:B------:R-:W3:Y:S04]  /*dbb0*/  LDL.LU R181, [R1+0x250] ;  /* 0x0002500001b57983 */ /* 0x000ee80000300800 */
[----:B------:R1:W-:Y:S04]  /*dbc0*/  STL.64 [R1+0x220], R8 ;  /* 0x0002200801007387 */ /* 0x0003e80000100a00 */
[----:B------:R1:W-:Y:S04]  /*dbd0*/  LDGSTS.E [R252+0x56008], desc[UR40][R8.64], P0 ;  /* 0x5600800008fc7fae */ /* 0x0003e800081a1028 */
[----:B------:R-:W3:Y:S01]  /*dbe0*/  LDL.LU R178, [R1+0x254] ;  /* 0x0002540001b27983 */ /* 0x000ee20000300800 */
[----:B-1----:R-:W-:-:S03]  /*dbf0*/  IMAD.WIDE R8, R4, 0x4, R214 ;  /* 0x0000000404087825 */ /* 0x002fc600078e02d6 */
[----:B------:R-:W3:Y:S01]  /*dc00*/  LDL.LU R215, [R1+0x200] ;  /* 0x0002000001d77983 */ /* 0x000ee20000300800 */
[----:B------:R-:W-:Y:S02]  /*dc10*/  ISETP.NE.U32.AND P1, PT, R210, RZ, PT ;  /* 0x000000ffd200720c */ /* 0x000fe40003f25070 */
[----:B------:R-:W-:Y:S02]  /*dc20*/  ISETP.NE.U32.AND P0, PT, R14, RZ, PT ;  /* 0x000000ff0e00720c */ /* 0x000fe40003f05070 */
[----:B------:R-:W3:Y:S04]  /*dc30*/  LDL.LU R14, [R1+0x258] ;  /* 0x00025800010e7983 */ /* 0x000ee80000300800 */
[----:B------:R1:W-:Y:S05]  /*dc40*/  STL.64 [R1+0x238], R8 ;  /* 0x0002380801007387 */ /* 0x0003ea0000100a00 */
[----:B------:R1:W-:Y:S01]  /*dc50*/  LDGSTS.E [R234+0x54000], desc[UR40][R8.64], P1 ;  /* 0x5400000008ea7fae */ /* 0x0003e200089a1028 */
[----:B----4-:R-:W-:Y:S01]  /*dc60*/  ISETP.NE.U32.AND P1, PT, R211, RZ, PT ;  /* 0x000000ffd300720c */ /* 0x010fe20003f25070 */
[----:B------:R-:W-:-:S04]  /*dc70*/  IMAD.WIDE R210, R4, 0x4, R182 ;  /* 0x0000000404d27825 */ /* 0x000fc800078e02b6 */
[----:B-1----:R-:W-:-:S05]  /*dc80*/  IMAD.WIDE R8, R4, 0x4, R216 ;  /* 0x0000000404087825 */ /* 0x002fca00078e02d8 */
[----:B------:R1:W-:Y:S04]  /*dc90*/  STL.64 [R1+0x230], R8 ;  /* 0x0002300801007387 */ /* 0x0003e80000100a00 */
[----:B------:R-:W-:Y:S01]  /*dca0*/  LDGSTS.E [R234+0x54008], desc[UR40][R8.64], P0 ;  /* 0x5400800008ea7fae */ /* 0x000fe200081a1028 */
[----:B------:R-:W-:-:S03]  /*dcb0*/  ISETP.NE.U32.AND P0, PT, R2, RZ, PT ;  /* 0x000000ff0200720c */ /* 0x000fc60003f05070 */
[----:B------:R-:W-:Y:S04]  /*dcc0*/  LDGSTS.E [R234+0x56000], desc[UR40][R210.64], P1 ;  /* 0x56000000d2ea7fae */ /* 0x000fe800089a1028 */
[----:B-1----:R-:W4:Y:S01]  /*dcd0*/  LDL.LU R8, [R1+0x25c] ;  /* 0x00025c0001087983 */ /* 0x002f220000300800 */
[----:B------:R-:W-:-:S03]  /*dce0*/  ISETP.NE.U32.AND P1, PT, R3, RZ, PT ;  /* 0x000000ff0300720c */ /* 0x000fc60003f25070 */
[----:B------:R-:W4:Y:S01]  /*dcf0*/  LDL.LU R9, [R1+0x260] ;  /* 0x0002600001097983 */ /* 0x000f220000300800 */
[----:B------:R-:W-:-:S03]  /*dd00*/  IMAD.WIDE R212, R4, 0x4, R184 ;  /* 0x0000000404d47825 */ /* 0x000fc600078e02b8 */
[----:B------:R-:W4:Y:S01]  /*dd10*/  LDL.LU R179, [R1+0x264] ;  /* 0x0002640001b37983 */ /* 0x000f220000300800 */
[----:B------:R-:W-:-:S03]  /*dd20*/  IMAD.WIDE R2, R4, 0x4, R218 ;  /* 0x0000000404027825 */ /* 0x000fc600078e02da */
[----:B------:R-:W-:Y:S04]  /*dd30*/  LDGSTS.E [R234+0x56008], desc[UR40][R212.64], P0 ;  /* 0x56008000d4ea7fae */ /* 0x000fe800081a1028 */
[----:B------:R1:W-:Y:S04]  /*dd40*/  STL.64 [R1+0x218], R2 ;  /* 0x0002180201007387 */ /* 0x0003e80000100a00 */
[----:B------:R1:W-:Y:S02]  /*dd50*/  LDGSTS.E [R15+0x54000], desc[UR40][R2.64], P1 ;  /* 0x54000000020f7fae */ /* 0x0003e400089a1028 */
[----:B-1----:R-:W-:Y:S01]  /*dd60*/  IMAD.WIDE R2, R4, 0x4, R220 ;  /* 0x0000000404027825 */ /* 0x002fe200078e02dc */
[----:B--2---:R-:W-:-:S02]  /*dd70*/  ISETP.NE.U32.AND P1, PT, R180, RZ, PT ;  /* 0x000000ffb400720c */ /* 0x004fc40003f25070 */
[----:B---3--:R-:W-:Y:S02]  /*dd80*/  ISETP.NE.U32.AND P0, PT, R215, RZ, PT ;  /* 0x000000ffd700720c */ /* 0x008fe40003f05070 */
[----:B------:R-:W2:Y:S04]  /*dd90*/  LDL.LU R215, [R1+0x268] ;  /* 0x0002680001d77983 */ /* 0x000ea80000300800 */
[----:B------:R1:W-:Y:S04]  /*dda0*/  STL.64 [R1+0x210], R2 ;  /* 0x0002100201007387 */ /* 0x0003e80000100a00 */
[----:B------:R-:W3:Y:S04]  /*ddb0*/  LDL.LU R180, [R1+0x26c] ;  /* 0x00026c0001b47983 */ /* 0x000ee80000300800 */
[----:B------:R1:W-:Y:S01]  /*ddc0*/  LDGSTS.E [R15+0x54008], desc[UR40][R2.64], P0 ;  /* 0x54008000020f7fae */ /* 0x0003e200081a1028 */
[----:B------:R-:W-:Y:S01]  /*ddd0*/  ISETP.NE.U32.AND P0, PT, R181, RZ, PT ;  /* 0x000000ffb500720c */ /* 0x000fe20003f05070 */
[----:B-1----:R-:W-:-:S05]  /*dde0*/  IMAD.WIDE R2, R4, 0x4, R186 ;  /* 0x0000000404027825 */ /* 0x002fca00078e02ba */
[----:B------:R1:W-:Y:S04]  /*ddf0*/  STL.64 [R1+0x208], R2 ;  /* 0x0002080201007387 */ /* 0x0003e80000100a00 */
[----:B------:R-:W3:Y:S04]  /*de00*/  LDL.LU R214, [R1+0x270] ;  /* 0x0002700001d67983 */ /* 0x000ee80000300800 */
[----:B------:R-:W3:Y:S04]  /*de10*/  LDL.LU R181, [R1+0x274] ;  /* 0x0002740001b57983 */ /* 0x000ee80000300800 */
[----:B------:R1:W-:Y:S01]  /*de20*/  LDGSTS.E [R15+0x56000], desc[UR40][R2.64], P1 ;  /* 0x56000000020f7fae */ /* 0x0003e200089a1028 */
[----:B------:R-:W-:Y:S01]  /*de30*/  ISETP.NE.U32.AND P1, PT, R178, RZ, PT ;  /* 0x000000ffb200720c */ /* 0x000fe20003f25070 */
[----:B-1----:R-:W-:-:S05]  /*de40*/  IMAD.WIDE R2, R4, 0x4, R188 ;  /* 0x0000000404027825 */ /* 0x002fca00078e02bc */
[----:B------:R1:W-:Y:S04]  /*de50*/  STL.64 [R1+0x200], R2 ;  /* 0x0002000201007387 */ /* 0x0003e80000100a00 */
[----:B------:R-:W3:Y:S04]  /*de60*/  LDL.LU R178, [R1+0x278] ;  /* 0x0002780001b27983 */ /* 0x000ee80000300800 */
[----:B------:R1:W-:Y:S01]  /*de70*/  LDGSTS.E [R15+0x56008], desc[UR40][R2.64], P0 ;  /* 0x56008000020f7fae */ /* 0x0003e200081a1028 */
[----:B------:R-:W-:Y:S01]  /*de80*/  ISETP.NE.U32.AND P0, PT, R14, RZ, PT ;  /* 0x000000ff0e00720c */ /* 0x000fe20003f05070 */
[----:B-1----:R-:W-:-:S05]  /*de90*/  IMAD.WIDE R2, R4, 0x4, R222 ;  /* 0x0000000404027825 */ /* 0x002fca00078e02de */
[----:B------:R1:W-:Y:S04]  /*dea0*/  STL.64 [R1+0x1f8], R2 ;  /* 0x0001f80201007387 */ /* 0x0003e80000100a00 */
[----:B------:R1:W-:Y:S01]  /*deb0*/  LDGSTS.E [R5+0x54000], desc[UR40][R2.64], P1 ;  /* 0x5400000002057fae */ /* 0x0003e200089a1028 */
[----:B----4-:R-:W-:-:S03]  /*dec0*/  ISETP.NE.U32.AND P1, PT, R8, RZ, PT ;  /* 0x000000ff0800720c */ /* 0x010fc60003f25070 */
[----:B------:R-:W4:Y:S01]  /*ded0*/  LDL.LU R14, [R1+0x27c] ;  /* 0x00027c00010e7983 */ /* 0x000f220000300800 */
[----:B-1----:R-:W-:-:S05]  /*dee0*/  IMAD.WIDE R2, R4, 0x4, R224 ;  /* 0x0000000404027825 */ /* 0x002fca00078e02e0 */
[----:B------:R1:W-:Y:S04]  /*def0*/  STL.64 [R1+0x1f0], R2 ;  /* 0x0001f00201007387 */ /* 0x0003e80000100a00 */
[----:B------:R-:W4:Y:S04]  /*df00*/  LDL.LU R8, [R1+0x280] ;  /* 0x0002800001087983 */ /* 0x000f280000300800 */
[----:B------:R1:W-:Y:S01]  /*df10*/  LDGSTS.E [R5+0x54008], desc[UR40][R2.64], P0 ;  /* 0x5400800002057fae */ /* 0x0003e200081a1028 */
[----:B------:R-:W-:Y:S01]  /*df20*/  ISETP.NE.U32.AND P0, PT, R9, RZ, PT ;  /* 0x000000ff0900720c */ /* 0x000fe20003f05070 */
[----:B-1----:R-:W-:-:S05]  /*df30*/  IMAD.WIDE R2, R4, 0x4, R190 ;  /* 0x0000000404027825 */ /* 0x002fca00078e02be */
[----:B------:R1:W-:Y:S04]  /*df40*/  STL.64 [R1+0x1e8], R2 ;  /* 0x0001e80201007387 */ /* 0x0003e80000100a00 */
[----:B------:R1:W-:Y:S01]  /*df50*/  LDGSTS.E [R5+0x56000], desc[UR40][R2.64], P1 ;  /* 0x5600000002057fae */ /* 0x0003e200089a1028 */
[----:B------:R-:W-:-:S03]  /*df60*/  ISETP.NE.U32.AND P1, PT, R179, RZ, PT ;  /* 0x000000ffb300720c */ /* 0x000fc60003f25070 */
[----:B------:R-:W4:Y:S01]  /*df70*/  LDL.LU R9, [R1+0x284] ;  /* 0x0002840001097983 */ /* 0x000f220000300800 */
[----:B-1----:R-:W-:-:S05]  /*df80*/  IMAD.WIDE R2, R4, 0x4, R192 ;  /* 0x0000000404027825 */ /* 0x002fca00078e02c0 */
[----:B------:R1:W-:Y:S04]  /*df90*/  STL.64 [R1+0x1e0], R2 ;  /* 0x0001e00201007387 */ /* 0x0003e80000100a00 */
[----:B------:R-:W4:Y:S04]  /*dfa0*/  LDL.LU R179, [R1+0x288] ;  /* 0x0002880001b37983 */ /* 0x000f280000300800 */
[----:B------:R1:W-:Y:S02]  /*dfb0*/  LDGSTS.E [R5+0x56008], desc[UR40][R2.64], P0 ;  /* 0x5600800002057fae */ /* 0x0003e400081a1028 */
[----:B-1----:R-:W-:-:S05]  /*dfc0*/  IMAD.WIDE R2, R4, 0x4, R226 ;  /* 0x0000000404027825 */ /* 0x002fca00078e02e2 */
[----:B------:R1:W-:Y:S04]  /*dfd0*/  STL.64 [R1+0x1d8], R2 ;  /* 0x0001d80201007387 */ /* 0x0003e80000100a00 */
[----:B------:R1:W-:Y:S02]  /*dfe0*/  LDGSTS.E [R13+0x54000], desc[UR40][R2.64], P1 ;  /* 0x54000000020d7fae */ /* 0x0003e400089a1028 */
[----:B-1----:R-:W-:Y:S01]  /*dff0*/  IMAD.WIDE R2, R4, 0x4, R228 ;  /* 0x0000000404027825 */ /* 0x002fe200078e02e4 */
[----:B--2---:R-:W-:Y:S02]  /*e000*/  ISETP.NE.U32.AND P0, PT, R215, RZ, PT ;  /* 0x000000ffd700720c */ /* 0x004fe40003f05070 */
[----:B------:R-:W2:Y:S01]  /*e010*/  LDL.LU R215, [R1+0x290] ;  /* 0x0002900001d77983 */ /* 0x000ea20000300800 */
[----:B---3--:R-:W-:-:S03]  /*e020*/  ISETP.NE.U32.AND P1, PT, R180, RZ, PT ;  /* 0x000000ffb400720c */ /* 0x008fc60003f25070 */
[----:B------:R-:W3:Y:S04]  /*e030*/  LDL.LU R180, [R1+0x28c] ;  /* 0x00028c0001b47983 */ /* 0x000ee80000300800 */
[----:B------:R1:W-:Y:S04]  /*e040*/  STL.64 [R1+0x1d0], R2 ;  /* 0x0001d00201007387 */ /* 0x0003e80000100a00 */
[----:B------:R1:W-:Y:S02]  /*e050*/  LDGSTS.E [R13+0x54008], desc[UR40][R2.64], P0 ;  /* 0x54008000020d7fae */ /* 0x0003e400081a1028 */
[----:B-1----:R-:W-:-:S05]  /*e060*/  IMAD.WIDE R2, R4, 0x4, R194 ;  /* 0x0000000404027825 */ /* 0x002fca00078e02c2 */
[----:B------:R1:W-:Y:S04]  /*e070*/  STL.64 [R1+0x1c8], R2 ;  /* 0x0001c80201007387 */ /* 0x0003e80000100a00 */
[----:B------:R1:W-:Y:S01]  /*e080*/  LDGSTS.E [R13+0x56000], desc[UR40][R2.64], P1 ;  /* 0x56000000020d7fae */ /* 0x0003e200089a1028 */
[----:B------:R-:W-:Y:S01]  /*e090*/  ISETP.NE.U32.AND P1, PT, R181, RZ, PT ;  /* 0x000000ffb500720c */ /* 0x000fe20003f25070 */
[----:B-1----:R-:W-:-:S05]  /*e0a0*/  IMAD.WIDE R2, R4, 0x4, R196 ;  /* 0x0000000404027825 */ /* 0x002fca00078e02c4 */
[----:B------:R1:W-:Y:S04]  /*e0b0*/  STL.64 [R1+0x1c0], R2 ;  /* 0x0001c00201007387 */ /* 0x0003e80000100a00 */
[----:B------:R-:W3:Y:S01]  /*e0c0*/  LDL.LU R181, [R1+0x294] ;  /* 0x0002940001b57983 */ /* 0x000ee20000300800 */
[----:B------:R-:W-:-:S13]  /*e0d0*/  ISETP.NE.U32.AND P0, PT, R214, RZ, PT ;  /* 0x000000ffd600720c */ /* 0x000fda0003f05070 */
[----:B------:R1:W-:Y:S01]  /*e0e0*/  LDGSTS.E [R13+0x56008], desc[UR40][R2.64], P0 ;  /* 0x56008000020d7fae */ /* 0x0003e200081a1028 */
[----:B------:R-:W-:Y:S01]  /*e0f0*/  ISETP.NE.U32.AND P0, PT, R178, RZ, PT ;  /* 0x000000ffb200720c */ /* 0x000fe20003f05070 */
[----:B-1----:R-:W-:-:S05]  /*e100*/  IMAD.WIDE R2, R4, 0x4, R230 ;  /* 0x0000000404027825 */ /* 0x002fca00078e02e6 */
[----:B------:R1:W-:Y:S04]  /*e110*/  STL.64 [R1+0x1b8], R2 ;  /* 0x0001b80201007387 */ /* 0x0003e80000100a00 */
[----:B------:R1:W-:Y:S01]  /*e120*/  LDGSTS.E [R12+0x54000], desc[UR40][R2.64], P1 ;  /* 0x54000000020c7fae */ /* 0x0003e200089a1028 */
[----:B----4-:R-:W-:Y:S01]  /*e130*/  ISETP.NE.U32.AND P1, PT, R14, RZ, PT ;  /* 0x000000ff0e00720c */ /* 0x010fe20003f25070 */
[----:B-1----:R-:W-:-:S05]  /*e140*/  IMAD.WIDE R2, R4, 0x4, R232 ;  /* 0x0000000404027825 */ /* 0x002fca00078e02e8 */
[----:B------:R1:W-:Y:S01]  /*e150*/  LDGSTS.E [R12+0x54008], desc[UR40][R2.64], P0 ;  /* 0x54008000020c7fae */ /* 0x0003e200081a1028 */
[----:B------:R-:W-:-:S03]  /*e160*/  ISETP.NE.U32.AND P0, PT, R8, RZ, PT ;  /* 0x000000ff0800720c */ /* 0x000fc60003f05070 */
[----:B------:R1:W-:Y:S04]  /*e170*/  STL.64 [R1+0x1b0], R2 ;  /* 0x0001b00201007387 */ /* 0x0003e80000100a00 */
[----:B------:R-:W4:Y:S01]  /*e180*/  LDL.LU R14, [R1+0x298] ;  /* 0x00029800010e7983 */ /* 0x000f220000300800 */
[----:B-1----:R-:W-:-:S05]  /*e190*/  IMAD.WIDE R2, R4, 0x4, R198 ;  /* 0x0000000404027825 */ /* 0x002fca00078e02c6 */
[----:B------:R1:W-:Y:S04]  /*e1a0*/  STL.64 [R1+0x1a8], R2 ;  /* 0x0001a80201007387 */ /* 0x0003e80000100a00 */
[----:B------:R1:W-:Y:S01]  /*e1b0*/  LDGSTS.E [R12+0x56000], desc[UR40][R2.64], P1 ;  /* 0x56000000020c7fae */ /* 0x0003e200089a1028 */
[----:B------:R-:W-:Y:S01]  /*e1c0*/  ISETP.NE.U32.AND P1, PT, R9, RZ, PT ;  /* 0x000000ff0900720c */ /* 0x000fe20003f25070 */
[----:B------:R-:W-:-:S04]  /*e1d0*/  IMAD.WIDE R8, R4, 0x4, R170 ;  /* 0x0000000404087825 */ /* 0x000fc800078e02aa */
[----:B-1----:R-:W-:-:S05]  /*e1e0*/  IMAD.WIDE R2, R4, 0x4, R200 ;  /* 0x0000000404027825 */ /* 0x002fca00078e02c8 */
[----:B------:R1:W-:Y:S01]  /*e1f0*/  LDGSTS.E [R12+0x56008], desc[UR40][R2.64], P0 ;  /* 0x56008000020c7fae */ /* 0x0003e200081a1028 */
[----:B------:R-:W-:-:S03]  /*e200*/  ISETP.NE.U32.AND P0, PT, R179, RZ, PT ;  /* 0x000000ffb300720c */ /* 0x000fc60003f05070 */
[----:B------:R1:W-:Y:S04]  /*e210*/  STL.64 [R1+0xb30], R2 ;  /* 0x000b300201007387 */ /* 0x0003e80000100a00 */
[----:B------:R-:W-:Y:S04]  /*e220*/  LDGSTS.E [R11+0x54000], desc[UR40][R8.64], P1 ;  /* 0x54000000080b7fae */ /* 0x000fe800089a1028 */
[----:B------:R1:W-:Y:S02]  /*e230*/  STL.64 [R1+0x198], R8 ;  /* 0x0001980801007387 */ /* 0x0003e40000100a00 */
[----:B-1----:R-:W-:-:S05]  /*e240*/  IMAD.WIDE R2, R4, 0x4, R172 ;  /* 0x0000000404027825 */ /* 0x002fca00078e02ac */
[----:B------:R1:W-:Y:S04]  /*e250*/  LDGSTS.E [R11+0x54008], desc[UR40][R2.64], P0 ;  /* 0x54008000020b7fae */ /* 0x0003e800081a1028 */
[----:B------:R-:W4:Y:S04]  /*e260*/  LDL.LU.64 R8, [R1+0xe8] ;  /* 0x0000e80001087983 */ /* 0x000f280000300a00 */
[----:B------:R-:W4:Y:S04]  /*e270*/  LDL.LU.64 R178, [R1+0xe0] ;  /* 0x0000e00001b27983 */ /* 0x000f280000300a00 */
[----:B------:R1:W-:Y:S04]  /*e280*/  STL.64 [R1+0x190], R2 ;  /* 0x0001900201007387 */ /* 0x0003e80000100a00 */
[----:B------:R-:W4:Y:S01]  /*e290*/  LDL.LU.64 R218, [R1+0xc8] ;  /* 0x0000c80001da7983 */ /* 0x000f220000300a00 */
[----:B-1----:R-:W-:-:S05]  /*e2a0*/  IMAD.WIDE R2, R4, 0x4, R202 ;  /* 0x0000000404027825 */ /* 0x002fca00078e02ca */
[----:B------:R1:W-:Y:S01]  /*e2b0*/  STL.64 [R1+0x188], R2 ;  /* 0x0001880201007387 */ /* 0x0003e20000100a00 */
[----:B--2---:R-:W-:Y:S02]  /*e2c0*/  ISETP.NE.U32.AND P1, PT, R215, RZ, PT ;  /* 0x000000ffd700720c */ /* 0x004fe40003f25070 */
[----:B---3--:R-:W-:-:S11]  /*e2d0*/  ISETP.NE.U32.AND P0, PT, R180, RZ, PT ;  /* 0x000000ffb400720c */ /* 0x008fd60003f05070 */
[----:B------:R1:W-:Y:S01]  /*e2e0*/  LDGSTS.E [R11+0x56000], desc[UR40][R2.64], P1 ;  /* 0x56000000020b7fae */ /* 0x0003e200089a1028 */
[----:B------:R-:W-:Y:S01]  /*e2f0*/  LOP3.LUT P1, RZ, R235, 0x10, RZ, 0xc0, !PT ;  /* 0x00000010ebff7812 */ /* 0x000fe2000782c0ff */
[----:B-1----:R-:W-:-:S05]  /*e300*/  IMAD.WIDE R2, R4, 0x4, R204 ;  /* 0x0000000404027825 */ /* 0x002fca00078e02cc */
[----:B------:R1:W-:Y:S04]  /*e310*/  LDGSTS.E [R11+0x56008], desc[UR40][R2.64], P0 ;  /* 0x56008000020b7fae */ /* 0x0003e800081a1028 */
[----:B------:R1:W-:Y:S04]  /*e320*/  STL.64 [R1+0x180], R2 ;  /* 0x0001800201007387 */ /* 0x0003e80000100a00 */
[----:B------:R-:W2:Y:S01]  /*e330*/  LDL.LU.64 R184, [R1+0xa8] ;  /* 0x0000a80001b87983 */ /* 0x000ea20000300a00 */
[----:B-1----:R-:W-:-:S05]  /*e340*/  IMAD.WIDE R2, R4, 0x4, R174 ;  /* 0x0000000404027825 */ /* 0x002fca00078e02ae */
[----:B------:R1:W-:Y:S04]  /*e350*/  STL.64 [R1+0x178], R2 ;  /* 0x0001780201007387 */ /* 0x0003e80000100a00 */
[----:B------:R1:W-:Y:S01]  /*e360*/  LDGSTS.E [R0+0x54000], desc[UR40][R2.64], P1 ;  /* 0x5400000002007fae */ /* 0x0003e200089a1028 */
[----:B------:R-:W-:-:S03]  /*e370*/  ISETP.NE.U32.AND P0, PT, R181, RZ, PT ;  /* 0x000000ffb500720c */ /* 0x000fc60003f05070 */
[----:B------:R-:W3:Y:S01]  /*e380*/  LDL.LU.64 R182, [R1+0x88] ;  /* 0x0000880001b67983 */ /* 0x000ee20000300a00 */
[----:B-1----:R-:W-:-:S05]  /*e390*/  IMAD.WIDE R2, R4, 0x4, R176 ;  /* 0x0000000404027825 */ /* 0x002fca00078e02b0 */
[----:B------:R1:W-:Y:S04]  /*e3a0*/  STL.64 [R1+0x170], R2 ;  /* 0x0001700201007387 */ /* 0x0003e80000100a00 */
[----:B------:R1:W-:Y:S01]  /*e3b0*/  LDGSTS.E [R0+0x54008], desc[UR40][R2.64], P0 ;  /* 0x5400800002007fae */ /* 0x0003e200081a1028 */
[----:B------:R-:W-:Y:S01]  /*e3c0*/  LOP3.LUT P1, RZ, R235, 0x8, RZ, 0xc0, !PT ;  /* 0x00000008ebff7812 */ /* 0x000fe2000782c0ff */
[----:B-1----:R-:W-:-:S05]  /*e3d0*/  IMAD.WIDE R2, R4, 0x4, R206 ;  /* 0x0000000404027825 */ /* 0x002fca00078e02ce */
[----:B------:R1:W-:Y:S01]  /*e3e0*/  LDGSTS.E [R0+0x56000], desc[UR40][R2.64], P2 ;  /* 0x5600000002007fae */ /* 0x0003e200091a1028 */
[----:B------:R-:W-:Y:S01]  /*e3f0*/  LOP3.LUT P2, RZ, R235, 0x4, RZ, 0xc0, !PT ;  /* 0x00000004ebff7812 */ /* 0x000fe2000784c0ff */
[----:B------:R-:W-:Y:S02]  /*e400*/  IMAD.SHL.U32 R235, R16, 0x40, RZ ;  /* 0x0000004010eb7824 */ /* 0x000fe400078e00ff */
[----:B------:R1:W-:Y:S04]  /*e410*/  STL.64 [R1+0x168], R2 ;  /* 0x0001680201007387 */ /* 0x0003e80000100a00 */
[----:B------:R-:W3:Y:S01]  /*e420*/  LDL.LU.64 R216, [R1+0x68] ;  /* 0x0000680001d87983 */ /* 0x000ee20000300a00 */
[----:B-1----:R-:W-:-:S05]  /*e430*/  IMAD.WIDE R2, R235, 0x4, R208 ;  /* 0x00000004eb027825 */ /* 0x002fca00078e02d0 */
[----:B------:R1:W-:Y:S04]  /*e440*/  STL.64 [R1+0x160], R2 ;  /* 0x0001600201007387 */ /* 0x0003e80000100a00 */
[----:B------:R-:W3:Y:S04]  /*e450*/  LDL.LU.64 R214, [R1+0x48] ;  /* 0x0000480001d67983 */ /* 0x000ee80000300a00 */
[----:B------:R-:W-:Y:S04]  /*e460*/  STL [R1+0xb20], R0 ;  /* 0x000b200001007387 */ /* 0x000fe80000100800 */
[----:B------:R-:W3:Y:S01]  /*e470*/  LDL.LU.64 R180, [R1+0x28] ;  /* 0x0000280001b47983 */ /* 0x000ee20000300a00 */
[----:B----4-:R-:W-:Y:S01]  /*e480*/  ISETP.NE.U32.AND P0, PT, R14, RZ, PT ;  /* 0x000000ff0e00720c */ /* 0x010fe20003f05070 */
[----:B------:R-:W-:-:S04]  /*e490*/  IMAD.SHL.U32 R17, R17, 0x40, RZ ;  /* 0x0000004011117824 */ /* 0x000fc800078e00ff */
[----:B------:R-:W-:-:S08]  /*e4a0*/  IMAD.WIDE R170, R17, 0x4, R166 ;  /* 0x0000000411aa7825 */ /* 0x000fd000078e02a6 */
[----:B------:R1:W-:Y:S01]  /*e4b0*/  LDGSTS.E [R0+0x56008], desc[UR40][R2.64], P0 ;  /* 0x5600800002007fae */ /* 0x0003e200081a1028 */
[----:B------:R-:W-:-:S03]  /*e4c0*/  IMAD.WIDE R198, R17, 0x4, R126 ;  /* 0x0000000411c67825 */ /* 0x000fc600078e027e */
[----:B------:R-:W0:Y:S01]  /*e4d0*/  LDGDEPBAR ;  /* 0x00000000000079af */ /* 0x000e220000000000 */
[----:B-1----:R-:W-:-:S04]  /*e4e0*/  IMAD.WIDE R2, R17, 0x4, R178 ;  /* 0x0000000411027825 */ /* 0x002fc800078e02b2 */
[C---:B------:R-:W-:Y:S01]  /*e4f0*/  IMAD.WIDE R8, R17.reuse, 0x4, R8 ;  /* 0x0000000411087825 */ /* 0x040fe200078e0208 */
[----:B------:R1:W-:Y:S04]  /*e500*/  STL.64 [R1+0xe0], R2 ;  /* 0x0000e00201007387 */ /* 0x0003e80000100a00 */
[----:B------:R-:W4:Y:S01]  /*e510*/  LDL.LU.64 R166, [R1+0xbe0] ;  /* 0x000be00001a67983 */ /* 0x000f220000300a00 */
[----:B------:R-:W-:-:S03]  /*e520*/  IMAD.WIDE R206, R17, 0x4, R218 ;  /* 0x0000000411ce7825 */ /* 0x000fc600078e02da */
[----:B------:R-:W-:Y:S01]  /*e530*/  LDGSTS.E [R10+0x10000], desc[UR40][R8.64], P2 ;  /* 0x10000000080a7fae */ /* 0x000fe200091a1028 */
[----:B-1----:R-:W-:-:S03]  /*e540*/  IMAD.WIDE R2, R17, 0x4, R158 ;  /* 0x0000000411027825 */ /* 0x002fc600078e029e */
[----:B------:R-:W-:Y:S04]  /*e550*/  LDGSTS.E [R10+0x10400], desc[UR40][R206.64], P2 ;  /* 0x10400000ce0a7fae */ /* 0x000fe800091a1028 */
[----:B------:R-:W4:Y:S04]  /*e560*/  LDL.LU.64 R158, [R1+0xbd8] ;  /* 0x000bd800019e7983 */ /* 0x000f280000300a00 */
[----:B------:R1:W-:Y:S04]  /*e570*/  STL.64 [R1+0xd8], R170 ;  /* 0x0000d8aa01007387 */ /* 0x0003e80000100a00 */
[----:B------:R-:W4:Y:S04]  /*e580*/  LDL.LU.64 R178, [R1+0x8] ;  /* 0x0000080001b27983 */ /* 0x000f280000300a00 */
[----:B------:R-:W-:Y:S04]  /*e590*/  STL.64 [R1+0xe8], R8 ;  /* 0x0000e80801007387 */ /* 0x000fe80000100a00 */
[----:B------:R1:W-:Y:S02]  /*e5a0*/  STL.64 [R1+0xd0], R2 ;  /* 0x0000d00201007387 */ /* 0x0003e40000100a00 */
[----:B-1----:R-:W-:-:S04]  /*e5b0*/  IMAD.WIDE R170, R17, 0x4, R142 ;  /* 0x0000000411aa7825 */ /* 0x002fc800078e028e */
[C---:B------:R-:W-:Y:S02]  /*e5c0*/  IMAD.WIDE R2, R17.reuse, 0x4, R150 ;  /* 0x0000000411027825 */ /* 0x040fe400078e0296 */
[----:B------:R-:W4:Y:S04]  /*e5d0*/  LDL.LU.64 R150, [R1+0xbd0] ;  /* 0x000bd00001967983 */ /* 0x000f280000300a00 */
[----:B------:R-:W4:Y:S04]  /*e5e0*/  LDL.LU.64 R142, [R1+0xbc8] ;  /* 0x000bc800018e7983 */ /* 0x000f280000300a00 */
[----:B------:R1:W-:Y:S02]  /*e5f0*/  STL.64 [R1+0xc0], R2 ;  /* 0x0000c00201007387 */ /* 0x0003e40000100a00 */
[----:B-1----:R-:W-:-:S02]  /*e600*/  IMAD.WIDE R2, R17, 0x4, R134 ;  /* 0x0000000411027825 */ /* 0x002fc400078e0286 */
[----:B------:R-:W4:Y:S04]  /*e610*/  LDL.LU.64 R134, [R1+0xbc0] ;  /* 0x000bc00001867983 */ /* 0x000f280000300a00 */
[----:B------:R1:W-:Y:S04]  /*e620*/  STL.64 [R1+0xb8], R170 ;  /* 0x0000b8aa01007387 */ /* 0x0003e80000100a00 */
[----:B------:R-:W-:Y:S04]  /*e630*/  STL.64 [R1+0xc8], R206 ;  /* 0x0000c8ce01007387 */ /* 0x000fe80000100a00 */
[----:B------:R1:W-:Y:S02]  /*e640*/  STL.64 [R1+0xb0], R2 ;  /* 0x0000b00201007387 */ /* 0x0003e40000100a00 */
[----:B-1----:R-:W-:-:S02]  /*e650*/  IMAD.WIDE R170, R17, 0x4, R118 ;  /* 0x0000000411aa7825 */ /* 0x002fc400078e0276 */
[----:B------:R-:W4:Y:S04]  /*e660*/  LDL.LU.64 R126, [R1+0xbb8] ;  /* 0x000bb800017e7983 */ /* 0x000f280000300a00 */
[----:B------:R-:W4:Y:S01]  /*e670*/  LDL.LU.64 R118, [R1+0xbb0] ;  /* 0x000bb00001767983 */ /* 0x000f220000300a00 */
[----:B------:R-:W-:-:S03]  /*e680*/  IMAD.WIDE R2, R17, 0x4, R110 ;  /* 0x0000000411027825 */ /* 0x000fc600078e026e */
[----:B------:R-:W4:Y:S04]  /*e690*/  LDL.LU.64 R110, [R1+0xba8] ;  /* 0x000ba800016e7983 */ /* 0x000f280000300a00 */
[----:B------:R1:W-:Y:S01]  /*e6a0*/  STL.64 [R1+0x98], R170 ;  /* 0x000098aa01007387 */ /* 0x0003e20000100a00 */
[----:B------:R-:W-:-:S04]  /*e6b0*/  IMAD.WIDE R172, R17, 0x4, R62 ;  /* 0x0000000411ac7825 */ /* 0x000fc800078e023e */
[----:B-1----:R-:W-:-:S04]  /*e6c0*/  IMAD.WIDE R170, R17, 0x4, R94 ;  /* 0x0000000411aa7825 */ /* 0x002fc800078e025e */
[----:B------:R-:W-:-:S04]  /*e6d0*/  IMAD.WIDE R174, R17, 0x4, R38 ;  /* 0x0000000411ae7825 */ /* 0x000fc800078e0226 */
[----:B--2---:R-:W-:-:S05]  /*e6e0*/  IMAD.WIDE R204, R17, 0x4, R184 ;  /* 0x0000000411cc7825 */ /* 0x004fca00078e02b8 */
[----:B------:R-:W-:Y:S04]  /*e6f0*/  STL.64 [R1+0xa8], R204 ;  /* 0x0000a8cc01007387 */ /* 0x000fe80000100a00 */
[----:B------:R1:W-:Y:S04]  /*e700*/  STL.64 [R1+0x90], R2 ;  /* 0x0000900201007387 */ /* 0x0003e80000100a00 */
[----:B------:R-:W-:Y:S01]  /*e710*/  STL.64 [R1+0xa0], R198 ;  /* 0x0000a0c601007387 */ /* 0x000fe20000100a00 */
[----:B---3--:R-:W-:-:S03]  /*e720*/  IMAD.WIDE R202, R17, 0x4, R182 ;  /* 0x0000000411ca7825 */ /* 0x008fc600078e02b6 */
[----:B------:R-:W-:Y:S01]  /*e730*/  LDGSTS.E [R10+0x10800], desc[UR40][R204.64], P2 ;  /* 0x10800000cc0a7fae */ /* 0x000fe200091a1028 */
[----:B-1----:R-:W-:-:S03]  /*e740*/  IMAD.WIDE R2, R17, 0x4, R102 ;  /* 0x0000000411027825 */ /* 0x002fc600078e0266 */
[----:B------:R-:W-:Y:S04]  /*e750*/  LDGSTS.E [R10+0x10c00], desc[UR40][R202.64], P2 ;  /* 0x10c00000ca0a7fae */ /* 0x000fe800091a1028 */
[----:B------:R-:W2:Y:S04]  /*e760*/  LDL.LU.64 R102, [R1+0xba0] ;  /* 0x000ba00001667983 */ /* 0x000ea80000300a00 */
[----:B------:R-:W3:Y:S04]  /*e770*/  LDL.LU.64 R94, [R1+0xb98] ;  /* 0x000b9800015e7983 */ /* 0x000ee80000300a00 */
[----:B------:R1:W-:Y:S04]  /*e780*/  STL.64 [R1+0x80], R2 ;  /* 0x0000800201007387 */ /* 0x0003e80000100a00 */
[----:B------:R-:W-:Y:S04]  /*e790*/  STL.64 [R1+0x88], R202 ;  /* 0x000088ca01007387 */ /* 0x000fe80000100a00 */
[----:B------:R1:W-:Y:S02]  /*e7a0*/  STL.64 [R1+0x78], R170 ;  /* 0x000078aa01007387 */ /* 0x0003e40000100a00 */
[----:B-1----:R-:W-:-:S02]  /*e7b0*/  IMAD.WIDE R2, R17, 0x4, R86 ;  /* 0x0000000411027825 */ /* 0x002fc400078e0256 */
[----:B------:R-:W2:Y:S04]  /*e7c0*/  LDL.LU.64 R86, [R1+0xb90] ;  /* 0x000b900001567983 */ /* 0x000ea80000300a00 */
[----:B------:R1:W-:Y:S01]  /*e7d0*/  STL.64 [R1+0x70], R2 ;  /* 0x0000700201007387 */ /* 0x0003e20000100a00 */
[----:B------:R-:W-:-:S03]  /*e7e0*/  IMAD.WIDE R170, R17, 0x4, R78 ;  /* 0x0000000411aa7825 */ /* 0x000fc600078e024e */
[----:B------:R-:W2:Y:S01]  /*e7f0*/  LDL.LU.64 R78, [R1+0xb88] ;  /* 0x000b8800014e7983 */ /* 0x000ea20000300a00 */
[----:B------:R-:W-:-:S04]  /*e800*/  IMAD.WIDE R200, R17, 0x4, R216 ;  /* 0x0000000411c87825 */ /* 0x000fc800078e02d8 */
[C---:B-1----:R-:W-:Y:S01]  /*e810*/  IMAD.WIDE R2, R17.reuse, 0x4, R70 ;  /* 0x0000000411027825 */ /* 0x042fe200078e0246 */
[----:B------:R-:W-:Y:S04]  /*e820*/  LDGSTS.E [R10+0x11000], desc[UR40][R200.64], P2 ;  /* 0x11000000c80a7fae */ /* 0x000fe800091a1028 */
[----:B------:R-:W2:Y:S04]  /*e830*/  LDL.LU.64 R70, [R1+0xb80] ;  /* 0x000b800001467983 */ /* 0x000ea80000300a00 */
[----:B------:R1:W-:Y:S04]  /*e840*/  STL.64 [R1+0x60], R170 ;  /* 0x000060aa01007387 */ /* 0x0003e80000100a00 */
[----:B------:R-:W2:Y:S04]  /*e850*/  LDL.LU.64 R62, [R1+0xb78] ;  /* 0x000b7800013e7983 */ /* 0x000ea80000300a00 */
[----:B------:R-:W-:Y:S01]  /*e860*/  STL.64 [R1+0x68], R200 ;  /* 0x000068c801007387 */ /* 0x000fe20000100a00 */
[----:B-1----:R-:W-:-:S03]  /*e870*/  IMAD.WIDE R170, R17, 0x4, R214 ;  /* 0x0000000411aa7825 */ /* 0x002fc600078e02d6 */
[----:B------:R1:W-:Y:S02]  /*e880*/  STL.64 [R1+0x50], R172 ;  /* 0x000050ac01007387 */ /* 0x0003e40000100a00 */
[C---:B-1----:R-:W-:Y:S02]  /*e890*/  IMAD.WIDE R172, R17.reuse, 0x4, R54 ;  /* 0x0000000411ac7825 */ /* 0x042fe400078e0236 */
[----:B------:R-:W2:Y:S04]  /*e8a0*/  LDL.LU.64 R54, [R1+0xb70] ;  /* 0x000b700001367983 */ /* 0x000ea80000300a00 */
[----:B------:R1:W-:Y:S04]  /*e8b0*/  STL.64 [R1+0x48], R170 ;  /* 0x000048aa01007387 */ /* 0x0003e80000100a00 */
[----:B------:R-:W-:Y:S04]  /*e8c0*/  STL.64 [R1+0x58], R2 ;  /* 0x0000580201007387 */ /* 0x000fe80000100a00 */
[----:B------:R1:W-:Y:S02]  /*e8d0*/  STL.64 [R1+0x40], R172 ;  /* 0x000040ac01007387 */ /* 0x0003e40000100a00 */
[----:B-1----:R-:W-:-:S02]  /*e8e0*/  IMAD.WIDE R170, R17, 0x4, R46 ;  /* 0x0000000411aa7825 */ /* 0x002fc400078e022e */
[----:B------:R-:W2:Y:S04]  /*e8f0*/  LDL.LU.64 R46, [R1+0xb68] ;  /* 0x000b6800012e7983 */ /* 0x000ea80000300a00 */
[----:B------:R-:W2:Y:S04]  /*e900*/  LDL.LU.64 R38, [R1+0xb60] ;  /* 0x000b600001267983 */ /* 0x000ea80000300a00 */
[----:B------:R1:W-:Y:S01]  /*e910*/  STL.64 [R1+0x38], R170 ;  /* 0x000038aa01007387 */ /* 0x0003e20000100a00 */
[----:B------:R-:W-:-:S03]  /*e920*/  IMAD.WIDE R172, R17, 0x4, R30 ;  /* 0x0000000411ac7825 */ /* 0x000fc600078e021e */
[----:B------:R-:W-:Y:S04]  /*e930*/  STL.64 [R1+0x30], R174 ;  /* 0x000030ae01007387 */ /* 0x000fe80000100a00 */
[----:B------:R-:W2:Y:S01]  /*e940*/  LDL.LU.64 R30, [R1+0xb58] ;  /* 0x000b5800011e7983 */ /* 0x000ea20000300a00 */
[----:B-1----:R-:W-:-:S05]  /*e950*/  IMAD.WIDE R170, R17, 0x4, R180 ;  /* 0x0000000411aa7825 */ /* 0x002fca00078e02b4 */
[----:B------:R1:W-:Y:S02]  /*e960*/  STL.64 [R1+0x28], R170 ;  /* 0x000028aa01007387 */ /* 0x0003e40000100a00 */
[C---:B-1----:R-:W-:Y:S02]  /*e970*/  IMAD.WIDE R170, R17.reuse, 0x4, R22 ;  /* 0x0000000411aa7825 */ /* 0x042fe400078e0216 */
[----:B------:R-:W2:Y:S02]  /*e980*/  LDL.LU.64 R22, [R1+0xb50] ;  /* 0x000b500001167983 */ /* 0x000ea40000300a00 */
[C---:B------:R-:W-:Y:S02]  /*e990*/  IMAD.WIDE R174, R17.reuse, 0x4, R238 ;  /* 0x0000000411ae7825 */ /* 0x040fe400078e02ee */
[----:B------:R4:W-:Y:S04]  /*e9a0*/  STL.64 [R1+0x20], R172 ;  /* 0x000020ac01007387 */ /* 0x0009e80000100a00 */
[----:B------:R-:W3:Y:S04]  /*e9b0*/  LDL.LU.64 R238, [R1+0xb48] ;  /* 0x000b480001ee7983 */ /* 0x000ee80000300a00 */
[----:B------:R1:W-:Y:S01]  /*e9c0*/  STL.64 [R1+0x18], R170 ;  /* 0x000018aa01007387 */ /* 0x0003e20000100a00 */
[----:B----4-:R-:W-:-:S03]  /*e9d0*/  IMAD.WIDE R172, R17, 0x4, R178 ;  /* 0x0000000411ac7825 */ /* 0x010fc600078e02b2 */
[----:B------:R4:W-:Y:S01]  /*e9e0*/  STL.64 [R1+0x10], R174 ;  /* 0x000010ae01007387 */ /* 0x0009e20000100a00 */
[----:B-1----:R-:W-:-:S03]  /*e9f0*/  IMAD.WIDE R170, R17, 0x4, R246 ;  /* 0x0000000411aa7825 */ /* 0x002fc600078e02f6 */
[----:B------:R-:W3:Y:S04]  /*ea00*/  LDL.LU.64 R246, [R1+0xb40] ;  /* 0x000b400001f67983 */ /* 0x000ee80000300a00 */
[----:B------:R1:W-:Y:S04]  /*ea10*/  STL.64 [R1+0x8], R172 ;  /* 0x000008ac01007387 */ /* 0x0003e80000100a00 */
[----:B------:R-:W3:Y:S04]  /*ea20*/  LDL.LU.64 R184, [R1+0xf0] ;  /* 0x0000f00001b87983 */ /* 0x000ee80000300a00 */
[----:B------:R-:W3:Y:S04]  /*ea30*/  LDL.LU.64 R188, [R1+0xf8] ;  /* 0x0000f80001bc7983 */ /* 0x000ee80000300a00 */
[----:B------:R1:W-:Y:S04]  /*ea40*/  STL.64 [R1], R170 ;  /* 0x000000aa01007387 */ /* 0x0003e80000100a00 */
[----:B------:R-:W3:Y:S01]  /*ea50*/  LDL.LU.64 R186, [R1+0x100] ;  /* 0x0001000001ba7983 */ /* 0x000ee20000300a00 */
[----:B------:R-:W-:-:S03]  /*ea60*/  IMAD.WIDE R232, R17, 0x4, R250 ;  /* 0x0000000411e87825 */ /* 0x000fc600078e02fa */
[----:B------:R-:W3:Y:S01]  /*ea70*/  LDL.LU.64 R190, [R1+0x108] ;  /* 0x0001080001be7983 */ /* 0x000ee20000300a00 */
[----:B------:R-:W-:-:S03]  /*ea80*/  IMAD.WIDE R230, R17, 0x4, R18 ;  /* 0x0000000411e67825 */ /* 0x000fc600078e0212 */
[----:B------:R-:W3:Y:S01]  /*ea90*/  LDL.LU.64 R192, [R1+0x110] ;  /* 0x0001100001c07983 */ /* 0x000ee20000300a00 */
[----:B------:R-:W-:-:S03]  /*eaa0*/  IMAD.WIDE R228, R17, 0x4, R20 ;  /* 0x0000000411e47825 */ /* 0x000fc600078e0214 */
[----:B------:R-:W3:Y:S04]  /*eab0*/  LDL.LU.64 R196, [R1+0x118] ;  /* 0x0001180001c47983 */ /* 0x000ee80000300a00 */
[----:B------:R-:W3:Y:S01]  /*eac0*/  LDL.LU.64 R194, [R1+0x120] ;  /* 0x0001200001c27983 */ /* 0x000ee20000300a00 */
[----:B------:R-:W-:-:S03]  /*ead0*/  IMAD.WIDE R224, R17, 0x4, R24 ;  /* 0x0000000411e07825 */ /* 0x000fc600078e0218 */
[----:B------:R-:W3:Y:S01]  /*eae0*/  LDL.LU.64 R250, [R1+0x128] ;  /* 0x0001280001fa7983 */ /* 0x000ee20000300a00 */
[----:B------:R-:W-:-:S03]  /*eaf0*/  IMAD.WIDE R222, R17, 0x4, R26 ;  /* 0x0000000411de7825 */ /* 0x000fc600078e021a */
[----:B------:R-:W3:Y:S01]  /*eb00*/  LDL.LU.64 R18, [R1+0x158] ;  /* 0x0001580001127983 */ /* 0x000ee20000300a00 */
[----:B------:R-:W-:-:S03]  /*eb10*/  IMAD.WIDE R220, R17, 0x4, R28 ;  /* 0x0000000411dc7825 */ /* 0x000fc600078e021c */
[----:B------:R-:W3:Y:S01]  /*eb20*/  LDL.LU.64 R20, [R1+0x148] ;  /* 0x0001480001147983 */ /* 0x000ee20000300a00 */
[----:B------:R-:W-:-:S04]  /*eb30*/  IMAD.WIDE R178, R17, 0x4, R150 ;  /* 0x0000000411b27825 */ /* 0x000fc800078e0296 */
[----:B------:R-:W-:-:S04]  /*eb40*/  IMAD.WIDE R176, R17, 0x4, R158 ;  /* 0x0000000411b07825 */ /* 0x000fc800078e029e */
[----:B------:R-:W-:-:S04]  /*eb50*/  IMAD.WIDE R216, R17, 0x4, R166 ;  /* 0x0000000411d87825 */ /* 0x000fc800078e02a6 */
[C---:B--2---:R-:W-:Y:S02]  /*eb60*/  IMAD.WIDE R226, R17.reuse, 0x4, R22 ;  /* 0x0000000411e27825 */ /* 0x044fe400078e0216 */
[----:B------:R-:W2:Y:S04]  /*eb70*/  LDL.LU.64 R22, [R1+0x150] ;  /* 0x0001500001167983 */ /* 0x000ea80000300a00 */
[----:B------:R-:W2:Y:S04]  /*eb80*/  LDL.LU.64 R24, [R1+0x140] ;  /* 0x0001400001187983 */ /* 0x000ea80000300a00 */
[----:B------:R-:W2:Y:S04]  /*eb90*/  LDL.LU.64 R26, [R1+0x138] ;  /* 0x00013800011a7983 */ /* 0x000ea80000300a00 */
[----:B------:R-:W2:Y:S04]  /*eba0*/  LDL.LU.64 R28, [R1+0x130] ;  /* 0x00013000011c7983 */ /* 0x000ea80000300a00 */
[----:B------:R-:W2:Y:S04]  /*ebb0*/  LDL.LU.64 R150, [R1+0x8] ;  /* 0x0000080001967983 */ /* 0x000ea80000300a00 */
[----:B------:R-:W2:Y:S04]  /*ebc0*/  LDL.LU.64 R158, [R1+0x28] ;  /* 0x00002800019e7983 */ /* 0x000ea80000300a00 */
[----:B------:R-:W2:Y:S01]  /*ebd0*/  LDL.LU.64 R166, [R1+0x48] ;  /* 0x0000480001a67983 */ /* 0x000ea20000300a00 */
[----:B------:R-:W-:-:S03]  /*ebe0*/  IMAD.WIDE R218, R17, 0x4, R168 ;  /* 0x0000000411da7825 */ /* 0x000fc600078e02a8 */
[----:B------:R-:W-:Y:S01]  /*ebf0*/  STL.64 [R1+0xaf0], R16 ;  /* 0x000af01001007387 */ /* 0x000fe20000100a00 */
[----:B------:R-:W-:-:S03]  /*ec00*/  IMAD.WIDE R214, R17, 0x4, R164 ;  /* 0x0000000411d67825 */ /* 0x000fc600078e02a4 */
[----:B------:R-:W2:Y:S01]  /*ec10*/  LDL.LU.64 R168, [R1+0x50] ;  /* 0x0000500001a87983 */ /* 0x000ea20000300a00 */
[----:B------:R-:W-:-:S03]  /*ec20*/  IMAD.WIDE R208, R17, 0x4, R162 ;  /* 0x0000000411d07825 */ /* 0x000fc600078e02a2 */
[----:B------:R-:W2:Y:S01]  /*ec30*/  LDL.LU.64 R164, [R1+0x40] ;  /* 0x0000400001a47983 */ /* 0x000ea20000300a00 */
[----:B------:R-:W-:-:S03]  /*ec40*/  IMAD.WIDE R182, R17, 0x4, R160 ;  /* 0x0000000411b67825 */ /* 0x000fc600078e02a0 */
[----:B------:R-:W2:Y:S01]  /*ec50*/  LDL.LU.64 R162, [R1+0x38] ;  /* 0x0000380001a27983 */ /* 0x000ea20000300a00 */
[----:B----4-:R-:W-:-:S03]  /*ec60*/  IMAD.WIDE R174, R17, 0x4, R156 ;  /* 0x0000000411ae7825 */ /* 0x010fc600078e029c */
[----:B------:R-:W4:Y:S01]  /*ec70*/  LDL.LU.64 R160, [R1+0x30] ;  /* 0x0000300001a07983 */ /* 0x000f220000300a00 */
[----:B-1----:R-:W-:-:S03]  /*ec80*/  IMAD.WIDE R172, R17, 0x4, R154 ;  /* 0x0000000411ac7825 */ /* 0x002fc600078e029a */
[----:B------:R-:W4:Y:S01]  /*ec90*/  LDL.LU.64 R156, [R1+0x20] ;  /* 0x00002000019c7983 */ /* 0x000f220000300a00 */
[----:B------:R-:W-:-:S03]  /*eca0*/  IMAD.WIDE R180, R17, 0x4, R30 ;  /* 0x0000000411b47825 */ /* 0x000fc600078e021e */
[----:B------:R-:W4:Y:S01]  /*ecb0*/  LDL.LU.64 R154, [R1+0x18] ;  /* 0x00001800019a7983 */ /* 0x000f220000300a00 */
[----:B------:R-:W-:-:S03]  /*ecc0*/  IMAD.WIDE R170, R17, 0x4, R152 ;  /* 0x0000000411aa7825 */ /* 0x000fc600078e0298 */
[----:B------:R-:W4:Y:S01]  /*ecd0*/  LDL.LU.64 R152, [R1+0x10] ;  /* 0x0000100001987983 */ /* 0x000f220000300a00 */
[----:B------:R-:W-:-:S03]  /*ece0*/  IMAD.WIDE R30, R17, 0x4, R148 ;  /* 0x00000004111e7825 */ /* 0x000fc600078e0294 */
[----:B------:R-:W4:Y:S01]  /*ecf0*/  LDL.LU.64 R148, [R1] ;  /* 0x0000000001947983 */ /* 0x000f220000300a00 */
[----:B---3--:R-:W-:-:S03]  /*ed00*/  IMAD.WIDE R246, R17, 0x4, R246 ;  /* 0x0000000411f67825 */ /* 0x008fc600078e02f6 */
[----:B------:R-:W3:Y:S01]  /*ed10*/  LDL.LU.64 R8, [R1+0xb38] ;  /* 0x000b380001087983 */ /* 0x000ee20000300a00 */
[----:B------:R-:W-:-:S04]  /*ed20*/  IMAD.WIDE R238, R17, 0x4, R238 ;  /* 0x0000000411ee7825 */ /* 0x000fc800078e02ee */
        /* <DEDUP_REMOVED lines=13> */
[C---:B------:R-:W-:Y:S01]  /*ee00*/  IMAD.WIDE R142, R17.reuse, 0x4, R142 ;  /* 0x00000004118e7825 */ /* 0x040fe200078e028e */
[----:B--2---:R-:W-:Y:S04]  /*ee10*/  LDGSTS.E [R10+0x11400], desc[UR40][R166.64], P2 ;  /* 0x11400000a60a7fae */ /* 0x004fe800091a1028 */
        /* <DEDUP_REMOVED lines=11> */
[----:B------:R1:W-:Y:S04]  /*eed0*/  STL.64 [R1+0xa88], R238 ;  /* 0x000a88ee01007387 */ /* 0x0003e80000100a00 */
[----:B------:R-:W-:Y:S04]  /*eee0*/  LDGSTS.E [R10+0x12c00], desc[UR40][R180.64], P2 ;  /* 0x12c00000b40a7fae */ /* 0x000fe800091a1028 */
[----:B------:R-:W-:Y:S04]  /*eef0*/  LDGSTS.E [R10+0x13000], desc[UR40][R38.64], P2 ;  /* 0x13000000260a7fae */ /* 0x000fe800091a1028 */
[----:B-1----:R-:W2:Y:S04]  /*ef00*/  LDL.LU.64 R238, [R1+0x80] ;  /* 0x0000800001ee7983 */ /* 0x002ea80000300a00 */
[----:B------:R-:W-:Y:S04]  /*ef10*/  STL.64 [R1+0xa90], R226 ;  /* 0x000a90e201007387 */ /* 0x000fe80000100a00 */
[----:B------:R-:W-:Y:S04]  /*ef20*/  STL.64 [R1+0xa98], R180 ;  /* 0x000a98b401007387 */ /* 0x000fe80000100a00 */
[----:B------:R1:W-:Y:S04]  /*ef30*/  STL.64 [R1+0xaa0], R38 ;  /* 0x000aa02601007387 */ /* 0x0003e80000100a00 */
[----:B------:R-:W-:Y:S04]  /*ef40*/  LDGSTS.E [R10+0x13400], desc[UR40][R46.64], P2 ;  /* 0x134000002e0a7fae */ /* 0x000fe800091a1028 */
[----:B------:R-:W-:Y:S04]  /*ef50*/  LDGSTS.E [R10+0x13800], desc[UR40][R54.64], P2 ;  /* 0x13800000360a7fae */ /* 0x000fe800091a1028 */
[----:B-1----:R-:W2:Y:S04]  /*ef60*/  LDL.LU.64 R38, [R1+0x98] ;  /* 0x0000980001267983 */ /* 0x002ea80000300a00 */
[----:B------:R-:W-:Y:S04]  /*ef70*/  STL.64 [R1+0xaa8], R46 ;  /* 0x000aa82e01007387 */ /* 0x000fe80000100a00 */
[----:B------:R-:W-:Y:S04]  /*ef80*/  STL.64 [R1+0xab0], R54 ;  /* 0x000ab03601007387 */ /* 0x000fe80000100a00 */
[----:B------:R-:W-:Y:S04]  /*ef90*/  LDGSTS.E [R10+0x13c00], desc[UR40][R62.64], P2 ;  /* 0x13c000003e0a7fae */ /* 0x000fe800091a1028 */
        /* <DEDUP_REMOVED lines=11> */
[----:B------:R1:W-:Y:S01]  /*f050*/  STL.64 [R1+0xae0], R102 ;  /* 0x000ae06601007387 */ /* 0x0003e20000100a00 */
[----:B------:R-:W-:-:S03]  /*f060*/  IMAD.WIDE R186, R17, 0x4, R186 ;  /* 0x0000000411ba7825 */ /* 0x000fc600078e02ba */
[----:B------:R-:W-:Y:S01]  /*f070*/  LDGSTS.E [R10+0x15400], desc[UR40][R110.64], P2 ;  /* 0x154000006e0a7fae */ /* 0x000fe200091a1028 */
[----:B------:R-:W-:-:S03]  /*f080*/  IMAD.WIDE R194, R17, 0x4, R194 ;  /* 0x0000000411c27825 */ /* 0x000fc600078e02c2 */
[----:B------:R-:W-:Y:S04]  /*f090*/  LDGSTS.E [R10+0x15800], desc[UR40][R118.64], P2 ;  /* 0x15800000760a7fae */ /* 0x000fe800091a1028 */
[----:B-1----:R-:W3:Y:S04]  /*f0a0*/  LDL.LU.64 R102, [R1+0xe0] ;  /* 0x0000e00001667983 */ /* 0x002ee80000300a00 */
[----:B------:R1:W-:Y:S04]  /*f0b0*/  STL.64 [R1+0xae8], R110 ;  /* 0x000ae86e01007387 */ /* 0x0003e80000100a00 */
[----:B------:R1:W-:Y:S04]  /*f0c0*/  STL.64 [R1+0xaf8], R118 ;  /* 0x000af87601007387 */ /* 0x0003e80000100a00 */
[----:B------:R-:W-:Y:S04]  /*f0d0*/  STL.64 [R1+0xb08], R126 ;  /* 0x000b087e01007387 */ /* 0x000fe80000100a00 */
[----:B------:R-:W-:Y:S04]  /*f0e0*/  STL.64 [R1+0xb18], R134 ;  /* 0x000b188601007387 */ /* 0x000fe80000100a00 */
[----:B------:R-:W-:Y:S04]  /*f0f0*/  STL.64 [R1+0xb28], R142 ;  /* 0x000b288e01007387 */ /* 0x000fe80000100a00 */
[----:B------:R-:W4:Y:S04]  /*f100*/  LDL.LU.64 R94, [R1+0xd8] ;  /* 0x0000d800015e7983 */ /* 0x000f280000300a00 */
[----:B------:R-:W4:Y:S01]  /*f110*/  LDL.LU.64 R62, [R1+0xb8] ;  /* 0x0000b800013e7983 */ /* 0x000f220000300a00 */
[----:B------:R-:W-:-:S03]  /*f120*/  IMAD.WIDE R24, R17, 0x4, R24 ;  /* 0x0000000411187825 */ /* 0x000fc600078e0218 */
        /* <DEDUP_REMOVED lines=8> */
[----:B------:R-:W-:Y:S01]  /*f1b0*/  LDGSTS.E [R10+0x17c00], desc[UR40][R24.64], P2 ;  /* 0x17c00000180a7fae */ /* 0x000fe200091a1028 */
        /* <DEDUP_REMOVED lines=51> */
[----:B---3--:R-:W-:Y:S04]  /*f4f0*/  LDGSTS.E [R9+0x10100], desc[UR40][R102.64], P2 ;  /* 0x1010000066097fae */ /* 0x008fe800091a1028 */
[----:B--2---:R-:W-:Y:S04]  /*f500*/  LDGSTS.E [R9+0x10500], desc[UR40][R70.64], P2 ;  /* 0x1050000046097fae */ /* 0x004fe800091a1028 */
[----:B------:R2:W-:Y:S04]  /*f510*/  LDGSTS.E [R9+0x10900], desc[UR40][R198.64], P2 ;  /* 0x10900000c6097fae */ /* 0x0005e800091a1028 */
[----:B------:R-:W-:Y:S04]  /*f520*/  LDGSTS.E [R9+0x10d00], desc[UR40][R238.64], P2 ;  /* 0x10d00000ee097fae */ /* 0x000fe800091a1028 */
[----:B------:R-:W-:Y:S04]  /*f530*/  LDGSTS.E [R9+0x11100], desc[UR40][R166.64], P2 ;  /* 0x11100000a6097fae */ /* 0x000fe800091a1028 */
[----:B------:R-:W-:Y:S04]  /*f540*/  LDGSTS.E [R9+0x11500], desc[UR40][R164.64], P2 ;  /* 0x11500000a4097fae */ /* 0x000fe800091a1028 */
        /* <DEDUP_REMOVED lines=22> */
[----:B------:R-:W-:Y:S04]  /*f6b0*/  LDGSTS.E [R9+0x16d00], desc[UR40][R182.64], P2 ;  /* 0x16d00000b6097fae */ /* 0x000fe800091a1028 */
[----:B------:R-:W3:Y:S04]  /*f6c0*/  LDL.LU R227, [R1+0x29c] ;  /* 0x00029c0001e37983 */ /* 0x000ee80000300800 */
[----:B------:R-:W-:Y:S04]  /*f6d0*/  LDGSTS.E [R9+0x17100], desc[UR40][R218.64], P2 ;  /* 0x17100000da097fae */ /* 0x000fe800091a1028 */
[----:B------:R-:W4:Y:S04]  /*f6e0*/  LDL.LU R4, [R1+0x2a0] ;  /* 0x0002a00001047983 */ /* 0x000f280000300800 */
[----:B------:R-:W-:Y:S04]  /*f6f0*/  LDGSTS.E [R9+0x17500], desc[UR40][R190.64], P2 ;  /* 0x17500000be097fae */ /* 0x000fe800091a1028 */
[----:B------:R-:W3:Y:S01]  /*f700*/  LDL.LU.64 R200, [R1+0x240] ;  /* 0x0002400001c87983 */ /* 0x000ee20000300a00 */
[----:B------:R-:W-:-:S03]  /*f710*/  IMAD.WIDE R146, R17, 0x4, R146 ;  /* 0x0000000411927825 */ /* 0x000fc600078e0292 */
[----:B------:R-:W-:Y:S01]  /*f720*/  LDGSTS.E [R9+0x17900], desc[UR40][R250.64], P2 ;  /* 0x17900000fa097fae */ /* 0x000fe200091a1028 */
[----:B------:R-:W-:-:S03]  /*f730*/  IMAD.WIDE R184, R17, 0x4, R184 ;  /* 0x0000000411b87825 */ /* 0x000fc600078e02b8 */
[----:B------:R-:W3:Y:S01]  /*f740*/  LDL.LU R14, [R1+0x2a4] ;  /* 0x0002a400010e7983 */ /* 0x000ee20000300800 */
[----:B------:R-:W-:-:S03]  /*f750*/  IMAD.WIDE R188, R17, 0x4, R188 ;  /* 0x0000000411bc7825 */ /* 0x000fc600078e02bc */
[----:B------:R-:W-:Y:S01]  /*f760*/  LDGSTS.E [R9+0x17d00], desc[UR40][R22.64], P2 ;  /* 0x17d0000016097fae */ /* 0x000fe200091a1028 */
[----:B------:R-:W-:-:S03]  /*f770*/  IMAD.WIDE R192, R17, 0x4, R192 ;  /* 0x0000000411c07825 */ /* 0x000fc600078e02c0 */
        /* <DEDUP_REMOVED lines=10> */
[----:B------:R-:W-:Y:S04]  /*f820*/  LDGSTS.E [R8+0x10a00], desc[UR40][R38.64], P2 ;  /* 0x10a0000026087fae */ /* 0x000fe800091a1028 */
[----:B------:R-:W3:Y:S04]  /*f830*/  LDL.LU R17, [R1+0x2ac] ;  /* 0x0002ac0001117983 */ /* 0x000ee80000300800 */
[----:B------:R-:W-:Y:S04]  /*f840*/  LDGSTS.E [R8+0x10e00], desc[UR40][R246.64], P2 ;  /* 0x10e00000f6087fae */ /* 0x000fe800091a1028 */
[----:B------:R-:W3:Y:S04]  /*f850*/  LDL.LU.64 R206, [R1+0x238] ;  /* 0x0002380001ce7983 */ /* 0x000ee80000300a00 */
[----:B------:R-:W-:Y:S04]  /*f860*/  LDGSTS.E [R8+0x11200], desc[UR40][R2.64], P2 ;  /* 0x1120000002087fae */ /* 0x000fe800091a1028 */
[----:B------:R-:W3:Y:S04]  /*f870*/  LDL.LU R159, [R1+0x2b0] ;  /* 0x0002b000019f7983 */ /* 0x000ee80000300800 */
[----:B------:R-:W-:Y:S04]  /*f880*/  LDGSTS.E [R8+0x11600], desc[UR40][R162.64], P2 ;  /* 0x11600000a2087fae */ /* 0x000fe800091a1028 */
[----:B------:R-:W3:Y:S04]  /*f890*/  LDL.LU.64 R2, [R1+0x230] ;  /* 0x0002300001027983 */ /* 0x000ee80000300a00 */
[----:B------:R-:W3:Y:S04]  /*f8a0*/  LDL.LU R16, [R1+0x2b4] ;  /* 0x0002b40001107983 */ /* 0x000ee80000300800 */
[----:B------:R-:W3:Y:S04]  /*f8b0*/  LDL.LU.64 R86, [R1+0xd0] ;  /* 0x0000d00001567983 */ /* 0x000ee80000300a00 */
[----:B------:R-:W3:Y:S04]  /*f8c0*/  LDL.LU.64 R54, [R1+0xb0] ;  /* 0x0000b00001367983 */ /* 0x000ee80000300a00 */
[----:B------:R-:W3:Y:S04]  /*f8d0*/  LDL.LU.64 R180, [R1+0x90] ;  /* 0x0000900001b47983 */ /* 0x000ee80000300a00 */
[----:B------:R-:W3:Y:S04]  /*f8e0*/  LDL.LU.64 R150, [R1+0x70] ;  /* 0x0000700001967983 */ /* 0x000ee80000300a00 */
        /* <DEDUP_REMOVED lines=26> */
[----:B------:R1:W-:Y:S04]  /*fa90*/  STL.64 [R1+0xa60], R6 ;  /* 0x000a600601007387 */ /* 0x0003e80000100a00 */
[----:B------:R-:W3:Y:S01]  /*faa0*/  LDL.LU R0, [R1+0x2b8] ;  /* 0x0002b80001007983 */ /* 0x000ee20000300800 */
[----:B--2---:R-:W-:Y:S01]  /*fab0*/  IMAD.WIDE R198, R235, 0x4, R198 ;  /* 0x00000004ebc67825 */ /* 0x004fe200078e02c6 */
[----:B----4-:R-:W-:-:S02]  /*fac0*/  ISETP.NE.U32.AND P0, PT, R4, RZ, PT ;  /* 0x000000ff0400720c */ /* 0x010fc40003f05070 */
[----:B------:R-:W2:Y:S04]  /*fad0*/  LDL.LU R4, [R1+0x2bc] ;  /* 0x0002bc0001047983 */ /* 0x000ea80000300800 */
[----:B-1----:R-:W4:Y:S04]  /*fae0*/  LDL.LU.64 R110, [R1+0x218] ;  /* 0x00021800016e7983 */ /* 0x002f280000300a00 */
        /* <DEDUP_REMOVED lines=31> */
[----:B------:R1:W-:Y:S04]  /*fce0*/  LDGSTS.E [R7+0x17f00], desc[UR40][R18.64], P2 ;  /* 0x17f0000012077fae */ /* 0x0003e800091a1028 */
[----:B------:R-:W0:Y:S01]  /*fcf0*/  LDGDEPBAR ;  /* 0x00000000000079af */ /* 0x000e220000000000 */
[----:B------:R-:W-:Y:S01]  /*fd00*/  ISETP.NE.U32.AND P2, PT, R227, RZ, PT ;  /* 0x000000ffe300720c */ /* 0x000fe20003f45070 */
[----:B------:R-:W-:Y:S01]  /*fd10*/  BAR.SYNC.DEFER_BLOCKING 0x0 ;  /* 0x0000000000007b1d */ /* 0x000fe20000010000 */
[----:B------:R-:W-:-:S11]  /*fd20*/  IMAD.WIDE R200, R235, 0x4, R200 ;  /* 0x00000004ebc87825 */ /* 0x000fd600078e02c8 */
[----:B------:R-:W-:Y:S01]  /*fd30*/  @!PT LDS RZ, [RZ] ;  /* 0x00000000fffff984 */ /* 0x000fe20000000800 */
[----:B------:R-:W-:Y:S01]  /*fd40*/  @!PT LDS RZ, [RZ] ;  /* 0x00000000fffff984 */ /* 0x000fe20000000800 */
[----:B------:R-:W-:Y:S01]  /*fd50*/  @!PT LDS RZ, [RZ] ;  /* 0x00000000fffff984 */ /* 0x000fe20000000800 */
[----:B------:R-:W-:Y:S01]  /*fd60*/  LDGSTS.E [R252+0x58000], desc[UR40][R198.64], P2 ;  /* 0x58000000c6fc7fae */ /* 0x000fe200091a1028 */
[----:B------:R-:W-:-:S03]  /*fd70*/  ISETP.NE.U32.AND P2, PT, R14, RZ, PT ;  /* 0x000000ff0e00720c */ /* 0x000fc60003f45070 */
[----:B------:R-:W3:Y:S04]  /*fd80*/  LDL.LU R14, [R1+0x2c0] ;  /* 0x0002c000010e7983 */ /* 0x000ee80000300800 */
[----:B------:R-:W3:Y:S01]  /*fd90*/  LDL.LU.64 R118, [R1+0x210] ;  /* 0x0002100001767983 */ /* 0x000ee20000300a00 */
[----:B------:R-:W-:-:S03]  /*fda0*/  IMAD.WIDE R202, R235, 0x4, R202 ;  /* 0x00000004ebca7825 */ /* 0x000fc600078e02ca */
[----:B------:R-:W3:Y:S04]  /*fdb0*/  LDL.LU R79, [R1+0x2c4] ;  /* 0x0002c400014f7983 */ /* 0x000ee80000300800 */
[----:B------:R-:W3:Y:S04]  /*fdc0*/  LDL.LU.64 R46, [R1+0x208] ;  /* 0x00020800012e7983 */ /* 0x000ee80000300a00 */
[----:B------:R-:W-:Y:S04]  /*fdd0*/  LDGSTS.E [R252+0x58008], desc[UR40][R200.64], P0 ;  /* 0x58008000c8fc7fae */ /* 0x000fe800081a1028 */
[----:B------:R-:W-:Y:S01]  /*fde0*/  LDGSTS.E [R252+0x5a000], desc[UR40][R202.64], P2 ;  /* 0x5a000000cafc7fae */ /* 0x000fe200091a1028 */
[----:B------:R-:W-:-:S03]  /*fdf0*/  ISETP.NE.U32.AND P2, PT, R17, RZ, PT ;  /* 0x000000ff1100720c */ /* 0x000fc60003f45070 */
[----:B------:R-:W3:Y:S01]  /*fe00*/  LDL.LU R17, [R1+0x2c8] ;  /* 0x0002c80001117983 */ /* 0x000ee20000300800 */
[----:B------:R-:W-:Y:S01]  /*fe10*/  ISETP.NE.U32.AND P0, PT, R158, RZ, PT ;  /* 0x000000ff9e00720c */ /* 0x000fe20003f05070 */
[----:B------:R-:W-:-:S04]  /*fe20*/  IMAD.WIDE R204, R235, 0x4, R204 ;  /* 0x00000004ebcc7825 */ /* 0x000fc800078e02cc */
[----:B------:R-:W-:-:S08]  /*fe30*/  IMAD.WIDE R206, R235, 0x4, R206 ;  /* 0x00000004ebce7825 */ /* 0x000fd000078e02ce */
[----:B------:R-:W-:Y:S01]  /*fe40*/  LDGSTS.E [R252+0x5a008], desc[UR40][R204.64], P0 ;  /* 0x5a008000ccfc7fae */ /* 0x000fe200081a1028 */
[----:B------:R-:W-:Y:S01]  /*fe50*/  ISETP.NE.U32.AND P0, PT, R159, RZ, PT ;  /* 0x000000ff9f00720c */ /* 0x000fe20003f05070 */
[----:B-1----:R-:W-:Y:S02]  /*fe60*/  IMAD.WIDE R6, R235, 0x4, R2 ;  /* 0x00000004eb067825 */ /* 0x002fe400078e0202 */
[----:B------:R-:W-:Y:S01]  /*fe70*/  LDGSTS.E [R234+0x58000], desc[UR40][R206.64], P2 ;  /* 0x58000000ceea7fae */ /* 0x000fe200091a1028 */
[----:B------:R-:W-:-:S03]  /*fe80*/  ISETP.NE.U32.AND P2, PT, R16, RZ, PT ;  /* 0x000000ff1000720c */ /* 0x000fc60003f45070 */
[----:B------:R-:W3:Y:S01]  /*fe90*/  LDL.LU.64 R2, [R1+0x200] ;  /* 0x0002000001027983 */ /* 0x000ee20000300a00 */
[----:B------:R-:W-:-:S03]  /*fea0*/  IMAD.WIDE R210, R235, 0x4, R210 ;  /* 0x00000004ebd27825 */ /* 0x000fc600078e02d2 */
[----:B------:R4:W-:Y:S04]  /*feb0*/  STL.64 [R1+0x3e8], R6 ;  /* 0x0003e80601007387 */ /* 0x0009e80000100a00 */
[----:B------:R4:W-:Y:S01]  /*fec0*/  LDGSTS.E [R234+0x58008], desc[UR40][R6.64], P0 ;  /* 0x5800800006ea7fae */ /* 0x0009e200081a1028 */
[----:B------:R-:W-:-:S03]  /*fed0*/  ISETP.NE.U32.AND P0, PT, R0, RZ, PT ;  /* 0x000000ff0000720c */ /* 0x000fc60003f05070 */
[----:B------:R-:W3:Y:S01]  /*fee0*/  LDL.LU R16, [R1+0x2cc] ;  /* 0x0002cc0001107983 */ /* 0x000ee20000300800 */
[----:B------:R-:W-:-:S03]  /*fef0*/  IMAD.WIDE R212, R235, 0x4, R212 ;  /* 0x00000004ebd47825 */ /* 0x000fc600078e02d4 */
[----:B------:R-:W-:Y:S01]  /*ff00*/  LDGSTS.E [R234+0x5a000], desc[UR40][R210.64], P2 ;  /* 0x5a000000d2ea7fae */ /* 0x000fe200091a1028 */
[----:B--2---:R-:W-:-:S03]  /*ff10*/  ISETP.NE.U32.AND P2, PT, R4, RZ, PT ;  /* 0x000000ff0400720c */ /* 0x004fc60003f45070 */
[----:B------:R-:W2:Y:S04]  /*ff20*/  LDL.LU.64 R226, [R1+0x1f8] ;  /* 0x0001f80001e27983 */ /* 0x000ea80000300a00 */
[----:B------:R-:W2:Y:S01]  /*ff30*/  LDL.LU R0, [R1+0x2d0] ;  /* 0x0002d00001007983 */ /* 0x000ea20000300800 */
[----:B----4-:R-:W-:-:S03]  /*ff40*/  IMAD.WIDE R6, R235, 0x4, R110 ;  /* 0x00000004eb067825 */ /* 0x010fc600078e026e */
[----:B------:R-:W-:Y:S04]  /*ff50*/  LDGSTS.E [R234+0x5a008], desc[UR40][R212.64], P0 ;  /* 0x5a008000d4ea7fae */ /* 0x000fe800081a1028 */
[----:B------:R-:W4:Y:S04]  /*ff60*/  LDL.LU.64 R158, [R1+0x1f0] ;  /* 0x0001f000019e7983 */ /* 0x000f280000300a00 */
[----:B------:R-:W4:Y:S04]  /*ff70*/  LDL.LU R4, [R1+0x2d4] ;  /* 0x0002d40001047983 */ /* 0x000f280000300800 */
[----:B------:R-:W4:Y:S04]  /*ff80*/  LDL.LU.64 R110, [R1+0x1e8] ;  /* 0x0001e800016e7983 */ /* 0x000f280000300a00 */
[----:B------:R1:W-:Y:S04]  /*ff90*/  STL.64 [R1+0x3e0], R6 ;  /* 0x0003e00601007387 */ /* 0x0003e80000100a00 */
[----:B------:R1:W-:Y:S01]  /*ffa0*/  LDGSTS.E [R15+0x58000], desc[UR40][R6.64], P2 ;  /* 0x58000000060f7fae */ /* 0x0003e200091a1028 */
[----:B---3--:R-:W-:-:S03]  /*ffb0*/  ISETP.NE.U32.AND P0, PT, R14, RZ, PT ;  /* 0x000000ff0e00720c */ /* 0x008fc60003f05070 */
[----:B------:R-:W3:Y:S01]  /*ffc0*/  LDL.LU R14, [R1+0x2d8] ;  /* 0x0002d800010e7983 */ /* 0x000ee20000300800 */
[----:B-1----:R-:W-:-:S05]  /*ffd0*/  IMAD.WIDE R6, R235, 0x4, R118 ;  /* 0x00000004eb067825 */ /* 0x002fca00078e0276 */
[----:B------:R1:W-:Y:S04]  /*ffe0*/  STL.64 [R1+0x3d8], R6 ;  /* 0x0003d80601007387 */ /* 0x0003e80000100a00 */
[----:B------:R1:W-:Y:S01]  /*fff0*/  LDGSTS.E [R15+0x58008], desc[UR40][R6.64], P0 ;  /* 0x58008000060f7fae */ /* 0x0003e200081a1028 */
[----:B------:R-:W-:-:S03]  /*10000*/  IMAD.WIDE R46, R235, 0x4, R46 ;  /* 0x00000004eb2e7825 */ /* 0x000fc600078e022e */
[----:B-1----:R-:W3:Y:S04]  /*10010*/  LDL.LU.64 R6, [R1+0x1e0] ;  /* 0x0001e00001067983 */ /* 0x002ee80000300a00 */
[----:B------:R-:W3:Y:S04]  /*10020*/  LDL.LU R143, [R1+0x2dc] ;  /* 0x0002dc00018f7983 */ /* 0x000ee80000300800 */
[----:B------:R-:W3:Y:S01]  /*10030*/  LDL.LU.64 R134, [R1+0x1d8] ;  /* 0x0001d80001867983 */ /* 0x000ee20000300a00 */
[----:B------:R-:W-:-:S03]  /*10040*/  ISETP.NE.U32.AND P0, PT, R17, RZ, PT ;  /* 0x000000ff1100720c */ /* 0x000fc60003f05070 */
[----:B------:R-:W3:Y:S04]  /*10050*/  LDL.LU R78, [R1+0x2e0] ;  /* 0x0002e000014e7983 */ /* 0x000ee80000300800 */
[----:B------:R1:W-:Y:S04]  /*10060*/  STL.64 [R1+0x3b0], R46 ;  /* 0x0003b02e01007387 */ /* 0x0003e80000100a00 */
[----:B------:R-:W3:Y:S04]  /*10070*/  LDL.LU.64 R126, [R1+0x1d0] ;  /* 0x0001d000017e7983 */ /* 0x000ee80000300a00 */
[----:B------:R-:W3:Y:S01]  /*10080*/  LDL.LU R17, [R1+0x2e4] ;  /* 0x0002e40001117983 */ /* 0x000ee20000300800 */
[----:B------:R-:W-:Y:S01]  /*10090*/  ISETP.NE.U32.AND P2, PT, R79, RZ, PT ;  /* 0x000000ff4f00720c */ /* 0x000fe20003f45070 */
[----:B------:R-:W-:-:S02]  /*100a0*/  IMAD.WIDE R2, R235, 0x4, R2 ;  /* 0x00000004eb027825 */ /* 0x000fc400078e0202 */
[----:B------:R-:W3:Y:S04]  /*100b0*/  LDL.LU.64 R118, [R1+0x1c8] ;  /* 0x0001c80001767983 */ /* 0x000ee80000300a00 */
[----:B------:R-:W3:Y:S06]  /*100c0*/  LDL.LU R79, [R1+0x2f0] ;  /* 0x0002f000014f7983 */ /* 0x000eec0000300800 */
[----:B------:R-:W-:Y:S01]  /*100d0*/  LDGSTS.E [R15+0x5a000], desc[UR40][R46.64], P2 ;  /* 0x5a0000002e0f7fae */ /* 0x000fe200091a1028 */
[----:B------:R-:W-:Y:S01]  /*100e0*/  ISETP.NE.U32.AND P2, PT, R16, RZ, PT ;  /* 0x000000ff1000720c */ /* 0x000fe20003f45070 */
[----:B--2---:R-:W-:-:S02]  /*100f0*/  IMAD.WIDE R226, R235, 0x4, R226 ;  /* 0x00000004ebe27825 */ /* 0x004fc400078e02e2 */
[----:B------:R-:W-:Y:S01]  /*10100*/  LDGSTS.E [R15+0x5a008], desc[UR40][R2.64], P0 ;  /* 0x5a008000020f7fae */ /* 0x000fe200081a1028 */
[----:B------:R-:W-:-:S03]  /*10110*/  ISETP.NE.U32.AND P0, PT, R0, RZ, PT ;  /* 0x000000ff0000720c */ /* 0x000fc60003f05070 */
[----:B------:R2:W-:Y:S04]  /*10120*/  STL.64 [R1+0x3a8], R2 ;  /* 0x0003a80201007387 */ /* 0x0005e80000100a00 */
[----:B-1----:R-:W3:Y:S04]  /*10130*/  LDL.LU.64 R46, [R1+0x1c0] ;  /* 0x0001c000012e7983 */ /* 0x002ee80000300a00 */
[----:B------:R-:W-:Y:S04]  /*10140*/  LDGSTS.E [R5+0x58000], desc[UR40][R226.64], P2 ;  /* 0x58000000e2057fae */ /* 0x000fe800091a1028 */
[----:B--2---:R-:W2:Y:S01]  /*10150*/  LDL.LU.64 R2, [R1+0xb30] ;  /* 0x000b300001027983 */ /* 0x004ea20000300a00 */
[----:B----4-:R-:W-:-:S03]  /*10160*/  ISETP.NE.U32.AND P2, PT, R4, RZ, PT ;  /* 0x000000ff0400720c */ /* 0x010fc60003f45070 */
[----:B------:R-:W4:Y:S01]  /*10170*/  LDL.LU R16, [R1+0x2f4] ;  /* 0x0002f40001107983 */ /* 0x000f220000300800 */
[----:B------:R-:W-:-:S03]  /*10180*/  IMAD.WIDE R158, R235, 0x4, R158 ;  /* 0x00000004eb9e7825 */ /* 0x000fc600078e029e */
[----:B------:R1:W-:Y:S01]  /*10190*/  STL.64 [R1+0x3d0], R226 ;  /* 0x0003d0e201007387 */ /* 0x0003e20000100a00 */
[----:B------:R-:W-:-:S03]  /*101a0*/  IMAD.WIDE R110, R235, 0x4, R110 ;  /* 0x00000004eb6e7825 */ /* 0x000fc600078e026e */
[----:B------:R-:W-:Y:S04]  /*101b0*/  LDGSTS.E [R5+0x58008], desc[UR40][R158.64], P0 ;  /* 0x580080009e057fae */ /* 0x000fe800081a1028 */
[----:B------:R-:W-:Y:S04]  /*101c0*/  LDGSTS.E [R5+0x5a000], desc[UR40][R110.64], P2 ;  /* 0x5a0000006e057fae */ /* 0x000fe800091a1028 */
[----:B-1----:R-:W2:Y:S04]  /*101d0*/  LDL.LU.64 R226, [R1+0x1b8] ;  /* 0x0001b80001e27983 */ /* 0x002ea80000300a00 */
[----:B------:R-:W2:Y:S04]  /*101e0*/  LDL.LU R0, [R1+0x2f8] ;  /* 0x0002f80001007983 */ /* 0x000ea80000300800 */
[----:B------:R1:W-:Y:S04]  /*101f0*/  STL.64 [R1+0x3c8], R158 ;  /* 0x0003c89e01007387 */ /* 0x0003e80000100a00 */
[----:B-1----:R-:W2:Y:S04]  /*10200*/  LDL.LU.64 R158, [R1+0x1b0] ;  /* 0x0001b000019e7983 */ /* 0x002ea80000300a00 */
[----:B------:R-:W2:Y:S04]  /*10210*/  LDL.LU R4, [R1+0x2fc] ;  /* 0x0002fc0001047983 */ /* 0x000ea80000300800 */
[----:B------:R1:W-:Y:S04]  /*10220*/  STL.64 [R1+0x3a0], R110 ;  /* 0x0003a06e01007387 */ /* 0x0003e80000100a00 */
[----:B-1----:R-:W2:Y:S01]  /*10230*/  LDL.LU.64 R110, [R1+0x1a8] ;  /* 0x0001a800016e7983 */ /* 0x002ea20000300a00 */
[----:B---3--:R-:W-:-:S03]  /*10240*/  ISETP.NE.U32.AND P0, PT, R14, RZ, PT ;  /* 0x000000ff0e00720c */ /* 0x008fc60003f05070 */
[----:B------:R-:W3:Y:S01]  /*10250*/  LDL.LU R14, [R1+0x300] ;  /* 0x00030000010e7983 */ /* 0x000ee20000300800 */
[----:B------:R-:W-:Y:S01]  /*10260*/  IMAD.WIDE R6, R235, 0x4, R6 ;  /* 0x00000004eb067825 */ /* 0x000fe200078e0206 */
[----:B------:R-:W-:-:S04]  /*10270*/  ISETP.NE.U32.AND P2, PT, R143, RZ, PT ;  /* 0x000000ff8f00720c */ /* 0x000fc80003f45070 */
[----:B------:R1:W-:Y:S04]  /*10280*/  STL.64 [R1+0x398], R6 ;  /* 0x0003980601007387 */ /* 0x0003e80000100a00 */
[----:B------:R1:W-:Y:S02]  /*10290*/  LDGSTS.E [R5+0x5a008], desc[UR40][R6.64], P0 ;  /* 0x5a00800006057fae */ /* 0x0003e400081a1028 */
[----:B-1----:R-:W-:-:S05]  /*102a0*/  IMAD.WIDE R6, R235, 0x4, R134 ;  /* 0x00000004eb067825 */ /* 0x002fca00078e0286 */
[----:B------:R1:W-:Y:S01]  /*102b0*/  LDGSTS.E [R13+0x58000], desc[UR40][R6.64], P2 ;  /* 0x58000000060d7fae */ /* 0x0003e200091a1028 */
[----:B------:R-:W-:-:S03]  /*102c0*/  ISETP.NE.U32.AND P2, PT, R17, RZ, PT ;  /* 0x000000ff1100720c */ /* 0x000fc60003f45070 */
[----:B------:R1:W-:Y:S04]  /*102d0*/  STL.64 [R1+0x3c0], R6 ;  /* 0x0003c00601007387 */ /* 0x0003e80000100a00 */
[----:B------:R-:W3:Y:S01]  /*102e0*/  LDL.LU R17, [R1+0x304] ;  /* 0x0003040001117983 */ /* 0x000ee20000300800 */
[----:B------:R-:W-:Y:S01]  /*102f0*/  ISETP.NE.U32.AND P0, PT, R78, RZ, PT ;  /* 0x000000ff4e00720c */ /* 0x000fe20003f05070 */
[----:B-1----:R-:W-:-:S12]  /*10300*/  IMAD.WIDE R6, R235, 0x4, R126 ;  /* 0x00000004eb067825 */ /* 0x002fd800078e027e */
[----:B------:R1:W-:Y:S01]  /*10310*/  LDGSTS.E [R13+0x58008], desc[UR40][R6.64], P0 ;  /* 0x58008000060d7fae */ /* 0x0003e200081a1028 */
[----:B------:R-:W-:-:S03]  /*10320*/  ISETP.NE.U32.AND P0, PT, R79, RZ, PT ;  /* 0x000000ff4f00720c */ /* 0x000fc60003f05070 */
[----:B------:R1:W-:Y:S02]  /*10330*/  STL.64 [R1+0x3b8], R6 ;  /* 0x0003b80601007387 */ /* 0x0003e40000100a00 */
[----:B-1----:R-:W-:-:S05]  /*10340*/  IMAD.WIDE R6, R235, 0x4, R118 ;  /* 0x00000004eb067825 */ /* 0x002fca00078e0276 */
[----:B------:R1:W-:Y:S04]  /*10350*/  STL.64 [R1+0x390], R6 ;  /* 0x0003900601007387 */ /* 0x0003e80000100a00 */
[----:B------:R1:W-:Y:S01]  /*10360*/  LDGSTS.E [R13+0x5a000], desc[UR40][R6.64], P2 ;  /* 0x5a000000060d7fae */ /* 0x0003e200091a1028 */
[----:B----4-:R-:W-:-:S03]  /*10370*/  ISETP.NE.U32.AND P2, PT, R16, RZ, PT ;  /* 0x000000ff1000720c */ /* 0x010fc60003f45070 */
[----:B------:R-:W4:Y:S01]  /*10380*/  LDL.LU.64 R78, [R1+0x198] ;  /* 0x00019800014e7983 */ /* 0x000f220000300a00 */
[----:B-1----:R-:W-:-:S03]  /*10390*/  IMAD.WIDE R6, R235, 0x4, R46 ;  /* 0x00000004eb067825 */ /* 0x002fc600078e022e */
[----:B------:R-:W4:Y:S04]  /*103a0*/  LDL.LU R46, [R1+0x308] ;  /* 0x00030800012e7983 */ /* 0x000f280000300800 */
[----:B------:R1:W-:Y:S01]  /*103b0*/  LDGSTS.E [R13+0x5a008], desc[UR40][R6.64], P0 ;  /* 0x5a008000060d7fae */ /* 0x0003e200081a1028 */
[----:B--2---:R-:W-:-:S03]  /*103c0*/  ISETP.NE.U32.AND P0, PT, R0, RZ, PT ;  /* 0x000000ff0000720c */ /* 0x004fc60003f05070 */
[----:B------:R1:W-:Y:S04]  /*103d0*/  STL.64 [R1+0x388], R6 ;  /* 0x0003880601007387 */ /* 0x0003e80000100a00 */
[----:B------:R-:W2:Y:S04]  /*103e0*/  LDL.LU.64 R142, [R1+0x190] ;  /* 0x00019000018e7983 */ /* 0x000ea80000300a00 */
[----:B------:R-:W2:Y:S01]  /*103f0*/  LDL.LU R47, [R1+0x30c] ;  /* 0x00030c00012f7983 */ /* 0x000ea20000300800 */
[----:B-1----:R-:W-:-:S05]  /*10400*/  IMAD.WIDE R6, R235, 0x4, R226 ;  /* 0x00000004eb067825 */ /* 0x002fca00078e02e2 */
[----:B------:R1:W-:Y:S04]  /*10410*/  STL.64 [R1+0x380], R6 ;  /* 0x0003800601007387 */ /* 0x0003e80000100a00 */
[----:B------:R1:W-:Y:S01]  /*10420*/  LDGSTS.E [R12+0x58000], desc[UR40][R6.64], P2 ;  /* 0x58000000060c7fae */ /* 0x0003e200091a1028 */
[----:B------:R-:W-:-:S03]  /*10430*/  ISETP.NE.U32.AND P2, PT, R4, RZ, PT ;  /* 0x000000ff0400720c */ /* 0x000fc60003f45070 */
[----:B------:R-:W2:Y:S01]  /*10440*/  LDL.LU.64 R226, [R1+0x188] ;  /* 0x0001880001e27983 */ /* 0x000ea20000300a00 */
[----:B-1----:R-:W-:-:S03]  /*10450*/  IMAD.WIDE R6, R235, 0x4, R158 ;  /* 0x00000004eb067825 */ /* 0x002fc600078e029e */
[----:B------:R-:W2:Y:S04]  /*10460*/  LDL.LU R158, [R1+0x310] ;  /* 0x00031000019e7983 */ /* 0x000ea80000300800 */
[----:B------:R-:W2:Y:S04]  /*10470*/  LDL.LU R159, [R1+0x314] ;  /* 0x00031400019f7983 */ /* 0x000ea80000300800 */
[----:B------:R1:W-:Y:S04]  /*10480*/  LDGSTS.E [R12+0x58008], desc[UR40][R6.64], P0 ;  /* 0x58008000060c7fae */ /* 0x0003e800081a1028 */
[----:B------:R1:W-:Y:S04]  /*10490*/  STL.64 [R1+0x378], R6 ;  /* 0x0003780601007387 */ /* 0x0003e80000100a00 */
[----:B------:R-:W2:Y:S01]  /*104a0*/  LDL.LU.64 R134, [R1+0x178] ;  /* 0x0001780001867983 */ /* 0x000ea20000300a00 */
[----:B------:R-:W-:-:S03]  /*104b0*/  IMAD.WIDE R2, R235, 0x4, R2 ;  /* 0x00000004eb027825 */ /* 0x000fc600078e0202 */
[----:B------:R-:W2:Y:S01]  /*104c0*/  LDL.LU R0, [R1+0x31c] ;  /* 0x00031c0001007983 */ /* 0x000ea20000300800 */
[----:B-1----:R-:W-:-:S05]  /*104d0*/  IMAD.WIDE R6, R235, 0x4, R110 ;  /* 0x00000004eb067825 */ /* 0x002fca00078e026e */
[----:B------:R-:W-:Y:S04]  /*104e0*/  STL.64 [R1+0x370], R6 ;  /* 0x0003700601007387 */ /* 0x000fe80000100a00 */
[----:B------:R-:W2:Y:S04]  /*104f0*/  LDL.LU.64 R126, [R1+0x170] ;  /* 0x00017000017e7983 */ /* 0x000ea80000300a00 */
[----:B------:R-:W2:Y:S04]  /*10500*/  LDL.LU R4, [R1+0x320] ;  /* 0x0003200001047983 */ /* 0x000ea80000300800 */
[----:B------:R4:W-:Y:S01]  /*10510*/  LDGSTS.E [R12+0x5a000], desc[UR40][R6.64], P2 ;  /* 0x5a000000060c7fae */ /* 0x0009e200091a1028 */
[----:B---3--:R-:W-:-:S03]  /*10520*/  ISETP.NE.U32.AND P0, PT, R14, RZ, PT ;  /* 0x000000ff0e00720c */ /* 0x008fc60003f05070 */
[----:B------:R-:W3:Y:S04]  /*10530*/  LDL.LU R14, [R1+0x318] ;  /* 0x00031800010e7983 */ /* 0x000ee80000300800 */
[----:B------:R-:W3:Y:S06]  /*10540*/  LDL.LU.64 R118, [R1+0x168] ;  /* 0x0001680001767983 */ /* 0x000eec0000300a00 */
[----:B------:R-:W-:Y:S01]  /*10550*/  LDGSTS.E [R12+0x5a008], desc[UR40][R2.64], P0 ;  /* 0x5a008000020c7fae */ /* 0x000fe200081a1028 */
[----:B------:R-:W-:-:S03]  /*10560*/  ISETP.NE.U32.AND P2, PT, R17, RZ, PT ;  /* 0x000000ff1100720c */ /* 0x000fc60003f45070 */
[----:B------:R-:W3:Y:S04]  /*10570*/  LDL.LU.64 R16, [R1+0x160] ;  /* 0x0001600001107983 */ /* 0x000ee80000300a00 */
[----:B------:R-:W3:Y:S04]  /*10580*/  LDL.LU.64 R110, [R1+0xe8] ;  /* 0x0000e800016e7983 */ /* 0x000ee80000300a00 */
[----:B------:R1:W-:Y:S04]  /*10590*/  STL.64 [R1+0xa40], R2 ;  /* 0x000a400201007387 */ /* 0x0003e80000100a00 */
[----:B-1----:R-:W3:Y:S01]  /*105a0*/  LDL.LU.64 R2, [R1+0x180] ;  /* 0x0001800001027983 */ /* 0x002ee20000300a00 */
[----:B----4-:R-:W-:-:S03]  /*105b0*/  IMAD.WIDE R6, R235, 0x4, R78 ;  /* 0x00000004eb067825 */ /* 0x010fc600078e024e */
[----:B------:R-:W4:Y:S04]  /*105c0*/  LDL.LU.64 R78, [R1+0xc8] ;  /* 0x0000c800014e7983 */ /* 0x000f280000300a00 */
[----:B------:R-:W-:Y:S01]  /*105d0*/  LDGSTS.E [R11+0x58000], desc[UR40][R6.64], P2 ;  /* 0x58000000060b7fae */ /* 0x000fe200091a1028 */
[----:B------:R-:W-:-:S03]  /*105e0*/  ISETP.NE.U32.AND P0, PT, R46, RZ, PT ;  /* 0x000000ff2e00720c */ /* 0x000fc60003f05070 */
[----:B------:R1:W-:Y:S01]  /*105f0*/  STL.64 [R1+0x360], R6 ;  /* 0x0003600601007387 */ /* 0x0003e20000100a00 */
[----:B--2---:R-:W-:Y:S01]  /*10600*/  IMAD.WIDE R142, R235, 0x4, R142 ;  /* 0x00000004eb8e7825 */ /* 0x004fe200078e028e */
[----:B------:R-:W-:-:S08]  /*10610*/  ISETP.NE.U32.AND P2, PT, R47, RZ, PT ;  /* 0x000000ff2f00720c */ /* 0x000fd00003f45070 */
[----:B------:R2:W-:Y:S04]  /*10620*/  LDGSTS.E [R11+0x58008], desc[UR40][R142.64], P0 ;  /* 0x580080008e0b7fae */ /* 0x0005e800081a1028 */
[----:B------:R-:W4:Y:S04]  /*10630*/  LDL.LU.64 R46, [R1+0xa8] ;  /* 0x0000a800012e7983 */ /* 0x000f280000300a00 */
[----:B-1----:R-:W4:Y:S04]  /*10640*/  LDL.LU.64 R6, [R1+0xa0] ;  /* 0x0000a00001067983 */ /* 0x002f280000300a00 */
[----:B------:R2:W-:Y:S01]  /*10650*/  STL.64 [R1+0x358], R142 ;  /* 0x0003588e01007387 */ /* 0x0005e20000100a00 */
[----:B------:R-:W-:Y:S01]  /*10660*/  ISETP.NE.U32.AND P0, PT, R158, RZ, PT ;  /* 0x000000ff9e00720c */ /* 0x000fe20003f05070 */
[----:B--2---:R-:W-:-:S02]  /*10670*/  IMAD.WIDE R142, R235, 0x4, R226 ;  /* 0x00000004eb8e7825 */ /* 0x004fc400078e02e2 */
[----:B------:R-:W2:Y:S04]  /*10680*/  LDL.LU.64 R226, [R1+0x88] ;  /* 0x0000880001e27983 */ /* 0x000ea80000300a00 */
[----:B------:R1:W-:Y:S04]  /*10690*/  STL.64 [R1+0x350], R142 ;  /* 0x0003508e01007387 */ /* 0x0003e80000100a00 */
[----:B------:R-:W-:Y:S01]  /*106a0*/  LDGSTS.E [R11+0x5a000], desc[UR40][R142.64], P2 ;  /* 0x5a0000008e0b7fae */ /* 0x000fe200091a1028 */
[----:B------:R-:W-:-:S03]  /*106b0*/  ISETP.NE.U32.AND P2, PT, R159, RZ, PT ;  /* 0x000000ff9f00720c */ /* 0x000fc60003f45070 */
[----:B-1----:R-:W2:Y:S04]  /*106c0*/  LDL.LU.64 R142, [R1+0xb28] ;  /* 0x000b2800018e7983 */ /* 0x002ea80000300a00 */
[----:B------:R-:W2:Y:S01]  /*106d0*/  LDL.LU.64 R158, [R1+0x68] ;  /* 0x00006800019e7983 */ /* 0x000ea20000300a00 */
[----:B---3--:R-:W-:-:S05]  /*106e0*/  IMAD.WIDE R2, R235, 0x4, R2 ;  /* 0x00000004eb027825 */ /* 0x008fca00078e0202 */
[----:B------:R1:W-:Y:S04]  /*106f0*/  STL.64 [R1+0x348], R2 ;  /* 0x0003480201007387 */ /* 0x0003e80000100a00 */
[----:B------:R3:W-:Y:S01]  /*10700*/  LDGSTS.E [R11+0x5a008], desc[UR40][R2.64], P0 ;  /* 0x5a008000020b7fae */ /* 0x0007e200081a1028 */
[----:B------:R-:W-:-:S03]  /*10710*/  ISETP.NE.U32.AND P0, PT, R0, RZ, PT ;  /* 0x000000ff0000720c */ /* 0x000fc60003f05070 */
[----:B-1----:R-:W3:Y:S04]  /*10720*/  LDL.LU.64 R2, [R1+0x58] ;  /* 0x0000580001027983 */ /* 0x002ee80000300a00 */
[----:B------:R-:W2:Y:S01]  /*10730*/  LDL.LU R0, [R1+0xb20] ;  /* 0x000b200001007983 */ /* 0x000ea20000300800 */
[----:B------:R-:W-:-:S04]  /*10740*/  IMAD.WIDE R134, R235, 0x4, R134 ;  /* 0x00000004eb867825 */ /* 0x000fc800078e0286 */
[C---:B------:R-:W-:Y:S01]  /*10750*/  IMAD.WIDE R126, R235.reuse, 0x4, R126 ;  /* 0x00000004eb7e7825 */ /* 0x040fe200078e027e */
[----:B------:R1:W-:Y:S03]  /*10760*/  STL.64 [R1+0x340], R134 ;  /* 0x0003408601007387 */ /* 0x0003e60000100a00 */
[----:B------:R-:W-:-:S04]  /*10770*/  IMAD.WIDE R118, R235, 0x4, R118 ;  /* 0x00000004eb767825 */ /* 0x000fc800078e0276 */
[----:B------:R-:W-:Y:S01]  /*10780*/  IMAD.WIDE R16, R235, 0x4, R16 ;  /* 0x00000004eb107825 */ /* 0x000fe200078e0210 */
[----:B--2---:R-:W-:Y:S01]  /*10790*/  LDGSTS.E [R0+0x58000], desc[UR40][R134.64], P2 ;  /* 0x5800000086007fae */ /* 0x004fe200091a1028 */
[----:B------:R-:W-:-:S03]  /*107a0*/  ISETP.NE.U32.AND P2, PT, R4, RZ, PT ;  /* 0x000000ff0400720c */ /* 0x000fc60003f45070 */
[----:B------:R-:W-:Y:S01]  /*107b0*/  LDGSTS.E [R0+0x58008], desc[UR40][R126.64], P0 ;  /* 0x580080007e007fae */ /* 0x000fe200081a1028 */
[----:B------:R-:W-:-:S03]  /*107c0*/  ISETP.NE.U32.AND P0, PT, R14, RZ, PT ;  /* 0x000000ff0e00720c */ /* 0x000fc60003f05070 */
[----:B-1----:R-:W2:Y:S04]  /*107d0*/  LDL.LU.64 R134, [R1+0xb18] ;  /* 0x000b180001867983 */ /* 0x002ea80000300a00 */
[----:B------:R-:W2:Y:S04]  /*107e0*/  LDL.LU R4, [R1+0xb10] ;  /* 0x000b100001047983 */ /* 0x000ea80000300800 */
[----:B------:R1:W-:Y:S04]  /*107f0*/  STL.64 [R1+0x338], R126 ;  /* 0x0003387e01007387 */ /* 0x0003e80000100a00 */
[----:B------:R-:W-:Y:S04]  /*10800*/  LDGSTS.E [R0+0x5a000], desc[UR40][R118.64], P2 ;  /* 0x5a00000076007fae */ /* 0x000fe800091a1028 */
[----:B------:R-:W-:Y:S04]  /*10810*/  LDGSTS.E [R0+0x5a008], desc[UR40][R16.64], P0 ;  /* 0x5a00800010007fae */ /* 0x000fe800081a1028 */
[----:B-1----:R-:W2:Y:S04]  /*10820*/  LDL.LU.64 R126, [R1+0xb08] ;  /* 0x000b0800017e7983 */ /* 0x002ea80000300a00 */
[----:B------:R-:W2:Y:S04]  /*10830*/  LDL.LU R14, [R1+0xb00] ;  /* 0x000b0000010e7983 */ /* 0x000ea80000300800 */
[----:B------:R1:W-:Y:S04]  /*10840*/  STL.64 [R1+0x3f8], R118 ;  /* 0x0003f87601007387 */ /* 0x0003e80000100a00 */
[----:B------:R-:W0:Y:S04]  /*10850*/  LDGDEPBAR ;  /* 0x00000000000079af */ /* 0x000e280000000000 */
[----:B-1----:R-:W2:Y:S04]  /*10860*/  LDL.LU.64 R118, [R1+0xaf8] ;  /* 0x000af80001767983 */ /* 0x002ea80000300a00 */
[----:B------:R1:W-:Y:S04]  /*10870*/  STL.64 [R1+0x3f0], R16 ;  /* 0x0003f01001007387 */ /* 0x0003e80000100a00 */
[----:B-1----:R-:W2:Y:S02]  /*10880*/  LDL.LU.64 R16, [R1+0xaf0] ;  /* 0x000af00001107983 */ /* 0x002ea40000300a00 */
[----:B--2---:R-:W-:-:S04]  /*10890*/  IMAD.WIDE R110, R17, 0x4, R110 ;  /* 0x00000004116e7825 */ /* 0x004fc800078e026e */
[C---:B------:R-:W-:Y:S01]  /*108a0*/  IMAD.WIDE R102, R17.reuse, 0x4, R102 ;  /* 0x0000000411667825 */ /* 0x040fe200078e0266 */
[----:B------:R1:W-:Y:S03]  /*108b0*/  STL.64 [R1+0x330], R110 ;  /* 0x0003306e01007387 */ /* 0x0003e60000100a00 */
[----:B------:R-:W-:-:S04]  /*108c0*/  IMAD.WIDE R94, R17, 0x4, R94 ;  /* 0x00000004115e7825 */ /* 0x000fc800078e025e */
[C---:B------:R-:W-:Y:S01]  /*108d0*/  IMAD.WIDE R86, R17.reuse, 0x4, R86 ;  /* 0x0000000411567825 */ /* 0x040fe200078e0256 */
[----:B-1----:R-:W2:Y:S03]  /*108e0*/  LDL.LU.64 R110, [R1+0xae8] ;  /* 0x000ae800016e7983 */ /* 0x002ea60000300a00 */
[C---:B----4-:R-:W-:Y:S01]  /*108f0*/  IMAD.WIDE R78, R17.reuse, 0x4, R78 ;  /* 0x00000004114e7825 */ /* 0x050fe200078e024e */
[----:B------:R1:W-:Y:S03]  /*10900*/  STL.64 [R1+0x328], R102 ;  /* 0x0003286601007387 */ /* 0x0003e60000100a00 */
[----:B------:R-:W-:-:S04]  /*10910*/  IMAD.WIDE R70, R17, 0x4, R70 ;  /* 0x0000000411467825 */ /* 0x000fc800078e0246 */
[C---:B------:R-:W-:Y:S01]  /*10920*/  IMAD.WIDE R62, R17.reuse, 0x4, R62 ;  /* 0x00000004113e7825 */ /* 0x040fe200078e023e */
[----:B-1----:R-:W4:Y:S04]  /*10930*/  LDL.LU.64 R102, [R1+0xae0] ;  /* 0x000ae00001667983 */ /* 0x002f280000300a00 */
[----:B------:R1:W-:Y:S01]  /*10940*/  STL.64 [R1+0x320], R94 ;  /* 0x0003205e01007387 */ /* 0x0003e20000100a00 */
[----:B------:R-:W-:-:S04]  /*10950*/  IMAD.WIDE R54, R17, 0x4, R54 ;  /* 0x0000000411367825 */ /* 0x000fc800078e0236 */
[C---:B------:R-:W-:Y:S01]  /*10960*/  IMAD.WIDE R46, R17.reuse, 0x4, R46 ;  /* 0x00000004112e7825 */ /* 0x040fe200078e022e */
[----:B-1----:R-:W2:Y:S04]  /*10970*/  LDL.LU.64 R94, [R1+0xad8] ;  /* 0x000ad800015e7983 */ /* 0x002ea80000300a00 */
[----:B------:R1:W-:Y:S01]  /*10980*/  STL.64 [R1+0x318], R86 ;  /* 0x0003185601007387 */ /* 0x0003e20000100a00 */
[----:B------:R-:W-:-:S03]  /*10990*/  IMAD.WIDE R38, R17, 0x4, R38 ;  /* 0x0000000411267825 */ /* 0x000fc600078e0226 */
        /* <DEDUP_REMOVED lines=23> */
[----:B------:R1:W-:Y:S04]  /*10b10*/  STL.64 [R1+0x2c8], R226 ;  /* 0x0002c8e201007387 */ /* 0x0003e80000100a00 */
[----:B-1----:R-:W2:Y:S04]  /*10b20*/  LDL.LU.64 R226, [R1+0xa90] ;  /* 0x000a900001e27983 */ /* 0x002ea80000300a00 */
[----:B------:R-:W-:Y:S04]  /*10b30*/  STL.64 [R1+0x2e0], R6 ;  /* 0x0002e00601007387 */ /* 0x000fe80000100a00 */
[----:B------:R1:W-:Y:S04]  /*10b40*/  STL.64 [R1+0x2c0], R238 ;  /* 0x0002c0ee01007387 */ /* 0x0003e80000100a00 */
[----:B-1----:R-:W2:Y:S04]  /*10b50*/  LDL.LU.64 R238, [R1+0xa88] ;  /* 0x000a880001ee7983 */ /* 0x002ea80000300a00 */
[----:B------:R1:W-:Y:S04]  /*10b60*/  STL.64 [R1+0x2b8], R246 ;  /* 0x0002b8f601007387 */ /* 0x0003e80000100a00 */
[----:B-1----:R-:W2:Y:S04]  /*10b70*/  LDL.LU.64 R246, [R1+0xa80] ;  /* 0x000a800001f67983 */ /* 0x002ea80000300a00 */
[----:B------:R1:W-:Y:S04]  /*10b80*/  STL.64 [R1+0x2b0], R150 ;  /* 0x0002b09601007387 */ /* 0x0003e80000100a00 */
[----:B-1----:R-:W2:Y:S04]  /*10b90*/  LDL.LU.64 R150, [R1+0xa78] ;  /* 0x000a780001967983 */ /* 0x002ea80000300a00 */
[----:B------:R1:W-:Y:S04]  /*10ba0*/  STL.64 [R1+0x2a8], R158 ;  /* 0x0002a89e01007387 */ /* 0x0003e80000100a00 */
[----:B-1----:R-:W2:Y:S04]  /*10bb0*/  LDL.LU.64 R158, [R1+0xa70] ;  /* 0x000a7000019e7983 */ /* 0x002ea80000300a00 */
[----:B------:R1:W-:Y:S04]  /*10bc0*/  STL.64 [R1+0x2a0], R166 ;  /* 0x0002a0a601007387 */ /* 0x0003e80000100a00 */
[----:B-1----:R-:W2:Y:S01]  /*10bd0*/  LDL.LU.64 R166, [R1+0xa68] ;  /* 0x000a680001a67983 */ /* 0x002ea20000300a00 */
[----:B---3--:R-:W-:-:S04]  /*10be0*/  IMAD.WIDE R2, R17, 0x4, R2 ;  /* 0x0000000411027825 */ /* 0x008fc800078e0202 */
[C---:B------:R-:W-:Y:S01]  /*10bf0*/  IMAD.WIDE R168, R17.reuse, 0x4, R168 ;  /* 0x0000000411a87825 */ /* 0x040fe200078e02a8 */
[----:B------:R1:W-:Y:S03]  /*10c00*/  STL.64 [R1+0x298], R2 ;  /* 0x0002980201007387 */ /* 0x0003e60000100a00 */
[C---:B------:R-:W-:Y:S01]  /*10c10*/  IMAD.WIDE R162, R17.reuse, 0x4, R162 ;  /* 0x0000000411a27825 */ /* 0x040fe200078e02a2 */
[----:B------:R-:W-:Y:S03]  /*10c20*/  STL.64 [R1+0x290], R168 ;  /* 0x000290a801007387 */ /* 0x000fe60000100a00 */
[----:B------:R-:W-:-:S04]  /*10c30*/  IMAD.WIDE R160, R17, 0x4, R160 ;  /* 0x0000000411a07825 */ /* 0x000fc800078e02a0 */
[----:B-1----:R-:W-:-:S04]  /*10c40*/  IMAD.WIDE R2, R17, 0x4, R164 ;  /* 0x0000000411027825 */ /* 0x002fc800078e02a4 */
[----:B------:R-:W-:-:S04]  /*10c50*/  IMAD.WIDE R156, R17, 0x4, R156 ;  /* 0x00000004119c7825 */ /* 0x000fc800078e029c */
[----:B------:R-:W-:-:S04]  /*10c60*/  IMAD.WIDE R154, R17, 0x4, R154 ;  /* 0x00000004119a7825 */ /* 0x000fc800078e029a */
[----:B------:R-:W-:-:S04]  /*10c70*/  IMAD.WIDE R36, R17, 0x4, R36 ;  /* 0x0000000411247825 */ /* 0x000fc800078e0224 */
[----:B--2---:R-:W-:-:S05]  /*10c80*/  IMAD.WIDE R166, R17, 0x4, R166 ;  /* 0x0000000411a67825 */ /* 0x004fca00078e02a6 */
[----:B------:R-:W-:Y:S04]  /*10c90*/  STL.64 [R1+0x288], R166 ;  /* 0x000288a601007387 */ /* 0x000fe80000100a00 */
[----:B------:R1:W-:Y:S04]  /*10ca0*/  STL.64 [R1+0x280], R2 ;  /* 0x0002800201007387 */ /* 0x0003e80000100a00 */
[----:B------:R-:W-:Y:S04]  /*10cb0*/  STL.64 [R1+0x278], R162 ;  /* 0x000278a201007387 */ /* 0x000fe80000100a00 */
[----:B------:R-:W-:Y:S01]  /*10cc0*/  STL.64 [R1+0x270], R160 ;  /* 0x000270a001007387 */ /* 0x000fe20000100a00 */
[----:B-1----:R-:W-:-:S05]  /*10cd0*/  IMAD.WIDE R2, R17, 0x4, R158 ;  /* 0x0000000411027825 */ /* 0x002fca00078e029e */
[----:B------:R1:W-:Y:S04]  /*10ce0*/  STL.64 [R1+0x268], R2 ;  /* 0x0002680201007387 */ /* 0x0003e80000100a00 */
[----:B------:R-:W-:Y:S01]  /*10cf0*/  STL.64 [R1+0x260], R156 ;  /* 0x0002609c01007387 */ /* 0x000fe20000100a00 */
[----:B-1----:R-:W-:-:S04]  /*10d00*/  IMAD.WIDE R2, R17, 0x4, R152 ;  /* 0x0000000411027825 */ /* 0x002fc800078e0298 */
[C---:B------:R-:W-:Y:S01]  /*10d10*/  IMAD.WIDE R152, R17.reuse, 0x4, R150 ;  /* 0x0000000411987825 */ /* 0x040fe200078e0296 */
[----:B------:R-:W-:Y:S03]  /*10d20*/  STL.64 [R1+0x258], R154 ;  /* 0x0002589a01007387 */ /* 0x000fe60000100a00 */
[C---:B------:R-:W-:Y:S01]  /*10d30*/  IMAD.WIDE R150, R17.reuse, 0x4, R148 ;  /* 0x0000000411967825 */ /* 0x040fe200078e0294 */
[----:B------:R1:W-:Y:S03]  /*10d40*/  STL.64 [R1+0x248], R152 ;  /* 0x0002489801007387 */ /* 0x0003e60000100a00 */
[C---:B------:R-:W-:Y:S01]  /*10d50*/  IMAD.WIDE R148, R17.reuse, 0x4, R232 ;  /* 0x0000000411947825 */ /* 0x040fe200078e02e8 */
[----:B------:R-:W-:Y:S04]  /*10d60*/  STL.64 [R1+0x250], R2 ;  /* 0x0002500201007387 */ /* 0x000fe80000100a00 */
[----:B------:R2:W-:Y:S01]  /*10d70*/  STL.64 [R1+0x240], R150 ;  /* 0x0002409601007387 */ /* 0x0005e20000100a00 */
[----:B-1----:R-:W-:-:S03]  /*10d80*/  IMAD.WIDE R152, R17, 0x4, R248 ;  /* 0x0000000411987825 */ /* 0x002fc600078e02f8 */
[----:B------:R1:W-:Y:S01]  /*10d90*/  STL.64 [R1+0x238], R148 ;  /* 0x0002389401007387 */ /* 0x0003e20000100a00 */
[----:B--2---:R-:W-:-:S03]  /*10da0*/  IMAD.WIDE R150, R17, 0x4, R246 ;  /* 0x0000000411967825 */ /* 0x004fc600078e02f6 */
[----:B------:R2:W-:Y:S01]  /*10db0*/  STL.64 [R1+0x230], R152 ;  /* 0x0002309801007387 */ /* 0x0005e20000100a00 */
[----:B-1----:R-:W-:-:S03]  /*10dc0*/  IMAD.WIDE R148, R17, 0x4, R244 ;  /* 0x0000000411947825 */ /* 0x002fc600078e02f4 */
[----:B------:R1:W-:Y:S04]  /*10dd0*/  STL.64 [R1+0x228], R150 ;  /* 0x0002289601007387 */ /* 0x0003e80000100a00 */
[----:B------:R3:W-:Y:S01]  /*10de0*/  STL.64 [R1+0x220], R148 ;  /* 0x0002209401007387 */ /* 0x0007e20000100a00 */
[----:B--2---:R-:W-:-:S04]  /*10df0*/  IMAD.WIDE R152, R17, 0x4, R242 ;  /* 0x0000000411987825 */ /* 0x004fc800078e02f2 */
[C---:B-1----:R-:W-:Y:S01]  /*10e00*/  IMAD.WIDE R150, R17.reuse, 0x4, R240 ;  /* 0x0000000411967825 */ /* 0x042fe200078e02f0 */
[----:B------:R1:W-:Y:S03]  /*10e10*/  STL.64 [R1+0x218], R152 ;  /* 0x0002189801007387 */ /* 0x0003e60000100a00 */
[C---:B---3--:R-:W-:Y:S01]  /*10e20*/  IMAD.WIDE R148, R17.reuse, 0x4, R238 ;  /* 0x0000000411947825 */ /* 0x048fe200078e02ee */
[----:B------:R2:W-:Y:S04]  /*10e30*/  STL.64 [R1+0x210], R150 ;  /* 0x0002109601007387 */ /* 0x0005e80000100a00 */
[----:B------:R3:W-:Y:S01]  /*10e40*/  STL.64 [R1+0x208], R148 ;  /* 0x0002089401007387 */ /* 0x0007e20000100a00 */
[----:B-1----:R-:W-:-:S04]  /*10e50*/  IMAD.WIDE R152, R17, 0x4, R236 ;  /* 0x0000000411987825 */ /* 0x002fc800078e02ec */
[C---:B--2---:R-:W-:Y:S01]  /*10e60*/  IMAD.WIDE R150, R17.reuse, 0x4, R230 ;  /* 0x0000000411967825 */ /* 0x044fe200078e02e6 */
        /* <DEDUP_REMOVED lines=12> */
[----:B------:R-:W-:Y:S03]  /*10f30*/  STL.64 [R1+0x1d0], R152 ;  /* 0x0001d09801007387 */ /* 0x000fe60000100a00 */
[C---:B---3--:R-:W-:Y:S01]  /*10f40*/  IMAD.WIDE R148, R17.reuse, 0x4, R32 ;  /* 0x0000000411947825 */ /* 0x048fe200078e0220 */
[----:B------:R-:W-:Y:S03]  /*10f50*/  STL.64 [R1+0x1c8], R150 ;  /* 0x0001c89601007387 */ /* 0x000fe60000100a00 */
[C---:B------:R-:W-:Y:S01]  /*10f60*/  IMAD.WIDE R32, R17.reuse, 0x4, R34 ;  /* 0x0000000411207825 */ /* 0x040fe200078e0222 */
[----:B------:R-:W-:Y:S03]  /*10f70*/  STL.64 [R1+0x1c0], R148 ;  /* 0x0001c09401007387 */ /* 0x000fe60000100a00 */
[C---:B------:R-:W-:Y:S01]  /*10f80*/  IMAD.WIDE R34, R17.reuse, 0x4, R38 ;  /* 0x0000000411227825 */ /* 0x040fe200078e0226 */
[----:B------:R1:W-:Y:S04]  /*10f90*/  STL.64 [R1+0x1b8], R32 ;  /* 0x0001b82001007387 */ /* 0x0003e80000100a00 */
        /* <DEDUP_REMOVED lines=18> */
[----:B------:R2:W-:Y:S03]  /*110c0*/  STL.64 [R1+0x168], R36 ;  /* 0x0001682401007387 */ /* 0x0005e60000100a00 */
[C---:B------:R-:W-:Y:S01]  /*110d0*/  IMAD.WIDE R224, R17.reuse, 0x4, R60 ;  /* 0x0000000411e07825 */ /* 0x040fe200078e023c */
[----:B------:R3:W-:Y:S03]  /*110e0*/  STL.64 [R1+0x160], R34 ;  /* 0x0001602201007387 */ /* 0x0007e60000100a00 */
[----:B-1----:R-:W-:-:S04]  /*110f0*/  IMAD.WIDE R32, R17, 0x4, R58 ;  /* 0x0000000411207825 */ /* 0x002fc800078e023a */
[C---:B--2---:R-:W-:Y:S01]  /*11100*/  IMAD.WIDE R36, R17.reuse, 0x4, R62 ;  /* 0x0000000411247825 */ /* 0x044fe200078e023e */
[----:B------:R1:W-:Y:S04]  /*11110*/  STL.64 [R1+0x158], R32 ;  /* 0x0001582001007387 */ /* 0x0003e80000100a00 */
[----:B------:R2:W-:Y:S01]  /*11120*/  STL.64 [R1+0x148], R36 ;  /* 0x0001482401007387 */ /* 0x0005e20000100a00 */
[----:B---3--:R-:W-:-:S03]  /*11130*/  IMAD.WIDE R34, R17, 0x4, R66 ;  /* 0x0000000411227825 */ /* 0x008fc600078e0242 */
[----:B------:R-:W-:Y:S01]  /*11140*/  STL.64 [R1+0x150], R224 ;  /* 0x000150e001007387 */ /* 0x000fe20000100a00 */
[----:B-1----:R-:W-:-:S05]  /*11150*/  IMAD.WIDE R32, R17, 0x4, R64 ;  /* 0x0000000411207825 */ /* 0x002fca00078e0240 */
[----:B------:R1:W-:Y:S01]  /*11160*/  STL.64 [R1+0x140], R32 ;  /* 0x0001402001007387 */ /* 0x0003e20000100a00 */
[----:B--2---:R-:W-:-:S03]  /*11170*/  IMAD.WIDE R36, R17, 0x4, R70 ;  /* 0x0000000411247825 */ /* 0x004fc600078e0246 */
[----:B------:R2:W-:Y:S01]  /*11180*/  STL.64 [R1+0x138], R34 ;  /* 0x0001382201007387 */ /* 0x0005e20000100a00 */
[----:B-1----:R-:W-:-:S04]  /*11190*/  IMAD.WIDE R32, R17, 0x4, R68 ;  /* 0x0000000411207825 */ /* 0x002fc800078e0244 */
[C---:B--2---:R-:W-:Y:S01]  /*111a0*/  IMAD.WIDE R34, R17.reuse, 0x4, R72 ;  /* 0x0000000411227825 */ /* 0x044fe200078e0248 */
        /* <DEDUP_REMOVED lines=30> */
[C---:B----4-:R-:W-:Y:S01]  /*11390*/  IMAD.WIDE R34, R17.reuse, 0x4, R102 ;  /* 0x0000000411227825 */ /* 0x050fe200078e0266 */
        /* <DEDUP_REMOVED lines=23> */
[----:B------:R1:W-:Y:S03]  /*11510*/  STL.64 [R1+0x58], R32 ;  /* 0x0000582001007387 */ /* 0x0003e60000100a00 */
[C---:B---3--:R-:W-:Y:S01]  /*11520*/  IMAD.WIDE R34, R17.reuse, 0x4, R130 ;  /* 0x0000000411227825 */ /* 0x048fe200078e0282 */
[----:B------:R-:W-:Y:S04]  /*11530*/  STL.64 [R1+0x48], R36 ;  /* 0x0000482401007387 */ /* 0x000fe80000100a00 */
[----:B------:R-:W-:Y:S01]  /*11540*/  STL.64 [R1+0x50], R222 ;  /* 0x000050de01007387 */ /* 0x000fe20000100a00 */
[----:B-1----:R-:W-:-:S05]  /*11550*/  IMAD.WIDE R32, R17, 0x4, R128 ;  /* 0x0000000411207825 */ /* 0x002fca00078e0280 */
[----:B------:R1:W-:Y:S04]  /*11560*/  STL.64 [R1+0x40], R32 ;  /* 0x0000402001007387 */ /* 0x0003e80000100a00 */
[----:B------:R2:W-:Y:S04]  /*11570*/  STL.64 [R1+0x38], R34 ;  /* 0x0000382201007387 */ /* 0x0005e80000100a00 */
[----:B------:R-:W3:Y:S01]  /*11580*/  LDL.LU.64 R248, [R1+0x330] ;  /* 0x0003300001f87983 */ /* 0x000ee20000300a00 */
[----:B-1----:R-:W-:-:S03]  /*11590*/  IMAD.WIDE R32, R17, 0x4, R132 ;  /* 0x0000000411207825 */ /* 0x002fc600078e0284 */
[----:B------:R-:W4:Y:S04]  /*115a0*/  LDL.LU.64 R246, [R1+0x328] ;  /* 0x0003280001f67983 */ /* 0x000f280000300a00 */
[----:B------:R1:W-:Y:S04]  /*115b0*/  STL.64 [R1+0x30], R32 ;  /* 0x0000302001007387 */ /* 0x0003e80000100a00 */
[----:B------:R-:W4:Y:S04]  /*115c0*/  LDL.LU.64 R242, [R1+0x310] ;  /* 0x0003100001f27983 */ /* 0x000f280000300a00 */
[----:B------:R-:W4:Y:S04]  /*115d0*/  LDL.LU.64 R240, [R1+0x308] ;  /* 0x0003080001f07983 */ /* 0x000f280000300a00 */
[----:B------:R-:W4:Y:S04]  /*115e0*/  LDL.LU.64 R236, [R1+0x2f0] ;  /* 0x0002f00001ec7983 */ /* 0x000f280000300a00 */
[----:B--2---:R-:W2:Y:S04]  /*115f0*/  LDL.LU.64 R34, [R1+0x288] ;  /* 0x0002880001227983 */ /* 0x004ea80000300a00 */
[----:B------:R-:W2:Y:S04]  /*11600*/  LDL.LU.64 R36, [R1+0x280] ;  /* 0x0002800001247983 */ /* 0x000ea80000300a00 */
        /* <DEDUP_REMOVED lines=40> */
[----:B-1----:R-:W-:-:S03]  /*11890*/  IMAD.WIDE R32, R17, 0x4, R24 ;  /* 0x0000000411207825 */ /* 0x002fc600078e0218 */
[----:B------:R-:W2:Y:S01]  /*118a0*/  LDL.LU.64 R142, [R1+0x48] ;  /* 0x00004800018e7983 */ /* 0x000ea20000300a00 */
[----:B------:R-:W-:-:S03]  /*118b0*/  IMAD.WIDE R220, R17, 0x4, R26 ;  /* 0x0000000411dc7825 */ /* 0x000fc600078e021a */
[----:B------:R-:W2:Y:S04]  /*118c0*/  LDL.LU.64 R144, [R1+0x40] ;  /* 0x0000400001907983 */ /* 0x000ea80000300a00 */
[----:B------:R-:W2:Y:S04]  /*118d0*/  LDL.LU.64 R30, [R1+0x2a0] ;  /* 0x0002a000011e7983 */ /* 0x000ea80000300a00 */
[----:B------:R-:W2:Y:S01]  /*118e0*/  LDL.LU.64 R28, [R1+0x2a8] ;  /* 0x0002a800011c7983 */ /* 0x000ea20000300a00 */
[----:B------:R-:W-:-:S03]  /*118f0*/  IMAD.WIDE R230, R17, 0x4, R22 ;  /* 0x0000000411e67825 */ /* 0x000fc600078e0216 */
[----:B------:R-:W-:Y:S04]  /*11900*/  STL.64 [R1], R228 ;  /* 0x000000e401007387 */ /* 0x000fe80000100a00 */
[----:B------:R-:W2:Y:S04]  /*11910*/  LDL.LU.64 R24, [R1+0x2c0] ;  /* 0x0002c00001187983 */ /* 0x000ea80000300a00 */
[----:B------:R1:W-:Y:S04]  /*11920*/  STL.64 [R1+0x8], R32 ;  /* 0x0000082001007387 */ /* 0x0003e80000100a00 */
[----:B------:R-:W-:Y:S04]  /*11930*/  STL.64 [R1+0x10], R220 ;  /* 0x000010dc01007387 */ /* 0x000fe80000100a00 */
[----:B------:R-:W2:Y:S01]  /*11940*/  LDL.LU.64 R22, [R1+0x2c8] ;  /* 0x0002c80001167983 */ /* 0x000ea20000300a00 */
[----:B------:R-:W-:-:S04]  /*11950*/  IMAD.WIDE R226, R17, 0x4, R20 ;  /* 0x0000000411e27825 */ /* 0x000fc800078e0214 */
[C---:B------:R-:W-:Y:S01]  /*11960*/  IMAD.WIDE R18, R17.reuse, 0x4, R18 ;  /* 0x0000000411127825 */ /* 0x040fe200078e0212 */
[----:B------:R-:W-:Y:S04]  /*11970*/  STL.64 [R1+0x18], R230 ;  /* 0x000018e601007387 */ /* 0x000fe80000100a00 */
[----:B------:R-:W-:Y:S04]  /*11980*/  STL.64 [R1+0xa00], R16 ;  /* 0x000a001001007387 */ /* 0x000fe80000100a00 */
[----:B------:R-:W-:Y:S04]  /*11990*/  STL.64 [R1+0x20], R226 ;  /* 0x000020e201007387 */ /* 0x000fe80000100a00 */
[----:B------:R-:W-:Y:S01]  /*119a0*/  STL.64 [R1+0x28], R18 ;  /* 0x0000281201007387 */ /* 0x000fe20000100a00 */
        /* <DEDUP_REMOVED lines=9> */
[----:B------:R-:W-:Y:S04]  /*11a40*/  STL.64 [R1+0xa10], R248 ;  /* 0x000a10f801007387 */ /* 0x000fe80000100a00 */
[----:B----4-:R-:W-:Y:S04]  /*11a50*/  LDGSTS.E [R10+0x20400], desc[UR40][R242.64], P1 ;  /* 0x20400000f20a7fae */ /* 0x010fe800089a1028 */
[----:B------:R3:W-:Y:S04]  /*11a60*/  STL.64 [R1+0x9f8], R242 ;  /* 0x0009f8f201007387 */ /* 0x0007e80000100a00 */
[----:B------:R-:W-:Y:S04]  /*11a70*/  LDGSTS.E [R10+0x20800], desc[UR40][R236.64], P1 ;  /* 0x20800000ec0a7fae */ /* 0x000fe800089a1028 */
[----:B------:R4:W-:Y:S01]  /*11a80*/  STL.64 [R1+0x9f0], R236 ;  /* 0x0009f0ec01007387 */ /* 0x0009e20000100a00 */
[----:B------:R-:W-:-:S03]  /*11a90*/  IMAD.WIDE R158, R17, 0x4, R146 ;  /* 0x00000004119e7825 */ /* 0x000fc600078e0292 */
[----:B--2---:R-:W-:Y:S04]  /*11aa0*/  LDGSTS.E [R10+0x20c00], desc[UR40][R22.64], P1 ;  /* 0x20c00000160a7fae */ /* 0x004fe800089a1028 */
[----:B------:R-:W-:Y:S04]  /*11ab0*/  LDGSTS.E [R10+0x21000], desc[UR40][R28.64], P1 ;  /* 0x210000001c0a7fae */ /* 0x000fe800089a1028 */
[----:B------:R-:W-:Y:S04]  /*11ac0*/  LDGSTS.E [R10+0x21400], desc[UR40][R34.64], P1 ;  /* 0x21400000220a7fae */ /* 0x000fe800089a1028 */
[----:B------:R2:W-:Y:S04]  /*11ad0*/  STL.64 [R1+0x9e8], R22 ;  /* 0x0009e81601007387 */ /* 0x0005e80000100a00 */
[----:B------:R-:W-:Y:S04]  /*11ae0*/  LDGSTS.E [R10+0x21800], desc[UR40][R40.64], P1 ;  /* 0x21800000280a7fae */ /* 0x000fe800089a1028 */
[----:B------:R1:W-:Y:S04]  /*11af0*/  STL.64 [R1+0x9e0], R28 ;  /* 0x0009e01c01007387 */ /* 0x0003e80000100a00 */
[----:B------:R-:W-:Y:S04]  /*11b00*/  LDGSTS.E [R10+0x21c00], desc[UR40][R46.64], P1 ;  /* 0x21c000002e0a7fae */ /* 0x000fe800089a1028 */
[----:B------:R1:W-:Y:S04]  /*11b10*/  STL.64 [R1+0x9d8], R34 ;  /* 0x0009d82201007387 */ /* 0x0003e80000100a00 */
[----:B------:R-:W-:Y:S04]  /*11b20*/  LDGSTS.E [R10+0x22000], desc[UR40][R52.64], P1 ;  /* 0x22000000340a7fae */ /* 0x000fe800089a1028 */
[----:B------:R1:W-:Y:S04]  /*11b30*/  STL.64 [R1+0x9d0], R40 ;  /* 0x0009d02801007387 */ /* 0x0003e80000100a00 */
[----:B------:R-:W-:Y:S04]  /*11b40*/  LDGSTS.E [R10+0x22400], desc[UR40][R58.64], P1 ;  /* 0x224000003a0a7fae */ /* 0x000fe800089a1028 */
[----:B------:R-:W-:Y:S04]  /*11b50*/  STL.64 [R1+0xa18], R46 ;  /* 0x000a182e01007387 */ /* 0x000fe80000100a00 */
        /* <DEDUP_REMOVED lines=33> */
[----:B------:R-:W-:Y:S04]  /*11d70*/  STL.64 [R1+0xa30], R148 ;  /* 0x000a309401007387 */ /* 0x000fe80000100a00 */
[----:B------:R-:W-:Y:S04]  /*11d80*/  LDGSTS.E [R10+0x26c00], desc[UR40][R176.64], P1 ;  /* 0x26c00000b00a7fae */ /* 0x000fe800089a1028 */
[----:B------:R-:W-:Y:S04]  /*11d90*/  STL.64 [R1+0xa50], R180 ;  /* 0x000a50b401007387 */ /* 0x000fe80000100a00 */
[----:B------:R-:W-:Y:S04]  /*11da0*/  LDGSTS.E [R10+0x27000], desc[UR40][R174.64], P1 ;  /* 0x27000000ae0a7fae */ /* 0x000fe800089a1028 */
[----:B------:R-:W-:Y:S04]  /*11db0*/  STL.64 [R1+0xa58], R178 ;  /* 0x000a58b201007387 */ /* 0x000fe80000100a00 */
[----:B------:R-:W-:Y:S04]  /*11dc0*/  LDGSTS.E [R10+0x27400], desc[UR40][R186.64], P1 ;  /* 0x27400000ba0a7fae */ /* 0x000fe800089a1028 */
[----:B------:R-:W-:Y:S04]  /*11dd0*/  LDGSTS.E [R10+0x27800], desc[UR40][R194.64], P1 ;  /* 0x27800000c20a7fae */ /* 0x000fe800089a1028 */
[----:B------:R-:W2:Y:S04]  /*11de0*/  LDL.LU.64 R20, [R1+0x2d8] ;  /* 0x0002d80001147983 */ /* 0x000ea80000300a00 */
[----:B------:R-:W-:Y:S04]  /*11df0*/  LDGSTS.E [R10+0x27c00], desc[UR40][R32.64], P1 ;  /* 0x27c00000200a7fae */ /* 0x000fe800089a1028 */
[----:B------:R-:W2:Y:S04]  /*11e00*/  LDL.LU.64 R26, [R1+0x2b8] ;  /* 0x0002b800011a7983 */ /* 0x000ea80000300a00 */
[----:B------:R-:W-:Y:S04]  /*11e10*/  LDGSTS.E [R9+0x20100], desc[UR40][R246.64], P1 ;  /* 0x20100000f6097fae */ /* 0x000fe800089a1028 */
[----:B-1----:R-:W2:Y:S04]  /*11e20*/  LDL.LU.64 R32, [R1+0x298] ;  /* 0x0002980001207983 */ /* 0x002ea80000300a00 */
        /* <DEDUP_REMOVED lines=18> */
[----:B------:R-:W-:Y:S04]  /*11f50*/  LDGSTS.E [R9+0x20500], desc[UR40][R240.64], P1 ;  /* 0x20500000f0097fae */ /* 0x000fe800089a1028 */
[----:B------:R-:W2:Y:S04]  /*11f60*/  LDL.LU.64 R146, [R1+0x38] ;  /* 0x0000380001927983 */ /* 0x000ea80000300a00 */
[----:B------:R-:W-:Y:S04]  /*11f70*/  LDGSTS.E [R9+0x20900], desc[UR40][R6.64], P1 ;  /* 0x2090000006097fae */ /* 0x000fe800089a1028 */
[----:B------:R-:W-:Y:S04]  /*11f80*/  LDGSTS.E [R9+0x20d00], desc[UR40][R24.64], P1 ;  /* 0x20d0000018097fae */ /* 0x000fe800089a1028 */
[----:B------:R-:W-:Y:S04]  /*11f90*/  LDGSTS.E [R9+0x21100], desc[UR40][R30.64], P1 ;  /* 0x211000001e097fae */ /* 0x000fe800089a1028 */
[----:B------:R-:W2:Y:S04]  /*11fa0*/  LDL.LU.64 R6, [R1+0xa60] ;  /* 0x000a600001067983 */ /* 0x000ea80000300a00 */
[----:B------:R-:W2:Y:S04]  /*11fb0*/  LDL.LU.64 R244, [R1+0x320] ;  /* 0x0003200001f47983 */ /* 0x000ea80000300a00 */
[----:B------:R-:W2:Y:S04]  /*11fc0*/  LDL.LU.64 R238, [R1+0x300] ;  /* 0x0003000001ee7983 */ /* 0x000ea80000300a00 */
[----:B---3--:R-:W3:Y:S04]  /*11fd0*/  LDL.LU.64 R242, [R1+0x318] ;  /* 0x0003180001f27983 */ /* 0x008ee80000300a00 */
[----:B----4-:R-:W4:Y:S04]  /*11fe0*/  LDL.LU.64 R236, [R1+0x2f8] ;  /* 0x0002f80001ec7983 */ /* 0x010f280000300a00 */
[----:B--2---:R-:W2:Y:S04]  /*11ff0*/  LDL.LU.64 R22, [R1+0x2d0] ;  /* 0x0002d00001167983 */ /* 0x004ea80000300a00 */
[----:B------:R-:W2:Y:S04]  /*12000*/  LDL.LU.64 R28, [R1+0x2b0] ;  /* 0x0002b000011c7983 */ /* 0x000ea80000300a00 */
[----:B------:R-:W2:Y:S04]  /*12010*/  LDL.LU.64 R34, [R1+0x290] ;  /* 0x0002900001227983 */ /* 0x000ea80000300a00 */
[----:B------:R-:W2:Y:S04]  /*12020*/  LDL.LU.64 R40, [R1+0x270] ;  /* 0x0002700001287983 */ /* 0x000ea80000300a00 */
        /* <DEDUP_REMOVED lines=13> */
[----:B------:R-:W-:-:S03]  /*12100*/  IMAD.WIDE R162, R17, 0x4, R170 ;  /* 0x0000000411a27825 */ /* 0x000fc600078e02aa */
        /* <DEDUP_REMOVED lines=36> */
[----:B------:R1:W-:Y:S04]  /*12350*/  STL.64 [R1+0x950], R8 ;  /* 0x0009500801007387 */ /* 0x0003e80000100a00 */
        /* <DEDUP_REMOVED lines=32> */
[----:B---3--:R-:W-:Y:S04]  /*12560*/  LDGSTS.E [R7+0x20300], desc[UR40][R242.64], P1 ;  /* 0x20300000f2077fae */ /* 0x008fe800089a1028 */
[----:B----4-:R-:W-:Y:S04]  /*12570*/  LDGSTS.E [R7+0x20700], desc[UR40][R236.64], P1 ;  /* 0x20700000ec077fae */ /* 0x010fe800089a1028 */
[----:B-1----:R-:W3:Y:S04]  /*12580*/  LDL.LU.64 R8, [R1+0x30] ;  /* 0x0000300001087983 */ /* 0x002ee80000300a00 */
[----:B--2---:R-:W-:Y:S04]  /*12590*/  LDGSTS.E [R7+0x20b00], desc[UR40][R22.64], P1 ;  /* 0x20b0000016077fae */ /* 0x004fe800089a1028 */
[----:B------:R-:W-:Y:S04]  /*125a0*/  LDGSTS.E [R7+0x20f00], desc[UR40][R28.64], P1 ;  /* 0x20f000001c077fae */ /* 0x000fe800089a1028 */
[----:B------:R-:W-:Y:S04]  /*125b0*/  LDGSTS.E [R7+0x21300], desc[UR40][R34.64], P1 ;  /* 0x2130000022077fae */ /* 0x000fe800089a1028 */
[----:B------:R-:W-:Y:S04]  /*125c0*/  LDGSTS.E [R7+0x21700], desc[UR40][R40.64], P1 ;  /* 0x2170000028077fae */ /* 0x000fe800089a1028 */
[----:B------:R-:W-:Y:S04]  /*125d0*/  LDGSTS.E [R7+0x21b00], desc[UR40][R2.64], P1 ;  /* 0x21b0000002077fae */ /* 0x000fe800089a1028 */
[----:B------:R-:W-:Y:S04]  /*125e0*/  LDGSTS.E [R7+0x21f00], desc[UR40][R52.64], P1 ;  /* 0x21f0000034077fae */ /* 0x000fe800089a1028 */
[----:B------:R-:W-:Y:S04]  /*125f0*/  LDGSTS.E [R7+0x22300], desc[UR40][R58.64], P1 ;  /* 0x223000003a077fae */ /* 0x000fe800089a1028 */
[----:B------:R-:W2:Y:S04]  /*12600*/  LDL.LU R2, [R1+0x680] ;  /* 0x0006800001027983 */ /* 0x000ea80000300800 */
[----:B------:R-:W4:Y:S04]  /*12610*/  LDL.LU R0, [R1+0x678] ;  /* 0x0006780001007983 */ /* 0x000f280000300800 */
[----:B------:R-:W4:Y:S04]  /*12620*/  LDL.LU R3, [R1+0x67c] ;  /* 0x00067c0001037983 */ /* 0x000f280000300800 */
[----:B------:R-:W-:Y:S04]  /*12630*/  LDGSTS.E [R7+0x22700], desc[UR40][R64.64], P1 ;  /* 0x2270000040077fae */ /* 0x000fe800089a1028 */
[----:B------:R-:W-:Y:S04]  /*12640*/  LDGSTS.E [R7+0x22b00], desc[UR40][R70.64], P1 ;  /* 0x22b0000046077fae */ /* 0x000fe800089a1028 */
[----:B------:R-:W-:Y:S04]  /*12650*/  LDGSTS.E [R7+0x22f00], desc[UR40][R76.64], P1 ;  /* 0x22f000004c077fae */ /* 0x000fe800089a1028 */
[----:B------:R-:W-:Y:S04]  /*12660*/  LDGSTS.E [R7+0x23300], desc[UR40][R82.64], P1 ;  /* 0x2330000052077fae */ /* 0x000fe800089a1028 */
[----:B------:R-:W-:Y:S04]  /*12670*/  LDGSTS.E [R7+0x23700], desc[UR40][R88.64], P1 ;  /* 0x2370000058077fae */ /* 0x000fe800089a1028 */
[----:B------:R-:W-:Y:S04]  /*12680*/  LDGSTS.E [R7+0x23b00], desc[UR40][R224.64], P1 ;  /* 0x23b00000e0077fae */ /* 0x000fe800089a1028 */
[----:B------:R-:W4:Y:S04]  /*12690*/  LDL.LU R231, [R1+0x684] ;  /* 0x0006840001e77983 */ /* 0x000f280000300800 */
        /* <DEDUP_REMOVED lines=11> */
[----:B------:R-:W4:Y:S04]  /*12750*/  LDL.LU R232, [R1+0x688] ;  /* 0x0006880001e87983 */ /* 0x000f280000300800 */
[----:B------:R-:W4:Y:S04]  /*12760*/  LDL.LU R233, [R1+0x68c] ;  /* 0x00068c0001e97983 */ /* 0x000f280000300800 */
[----:B------:R-:W4:Y:S04]  /*12770*/  LDL.LU.64 R224, [R1+0x3e8] ;  /* 0x0003e80001e07983 */ /* 0x000f280000300a00 */
[----:B------:R-:W4:Y:S01]  /*12780*/  LDL.LU R226, [R1+0x690] ;  /* 0x0006900001e27983 */ /* 0x000f220000300800 */
[----:B------:R-:W-:-:S03]  /*12790*/  IMAD.WIDE R198, R235, 0x4, R198 ;  /* 0x00000004ebc67825 */ /* 0x000fc600078e02c6 */
[----:B------:R1:W-:Y:S04]  /*127a0*/  STL.64 [R1+0x958], R6 ;  /* 0x0009580601007387 */ /* 0x0003e80000100a00 */
[----:B------:R-:W4:Y:S04]  /*127b0*/  LDL.LU R227, [R1+0x694] ;  /* 0x0006940001e37983 */ /* 0x000f280000300800 */
[----:B---3--:R-:W-:Y:S04]  /*127c0*/  LDGSTS.E [R7+0x25f00], desc[UR40][R8.64], P1 ;  /* 0x25f0000008077fae */ /* 0x008fe800089a1028 */
[----:B------:R-:W-:Y:S04]  /*127d0*/  LDGSTS.E [R7+0x26300], desc[UR40][R154.64], P1 ;  /* 0x263000009a077fae */ /* 0x000fe800089a1028 */
[----:B------:R-:W-:Y:S04]  /*127e0*/  LDGSTS.E [R7+0x26700], desc[UR40][R160.64], P1 ;  /* 0x26700000a0077fae */ /* 0x000fe800089a1028 */
[----:B------:R-:W-:Y:S04]  /*127f0*/  LDGSTS.E [R7+0x26b00], desc[UR40][R166.64], P1 ;  /* 0x26b00000a6077fae */ /* 0x000fe800089a1028 */
[----:B------:R-:W-:Y:S04]  /*12800*/  LDGSTS.E [R7+0x26f00], desc[UR40][R172.64], P1 ;  /* 0x26f00000ac077fae */ /* 0x000fe800089a1028 */
[----:B------:R-:W-:Y:S04]  /*12810*/  LDGSTS.E [R7+0x27300], desc[UR40][R188.64], P1 ;  /* 0x27300000bc077fae */ /* 0x000fe800089a1028 */
[----:B------:R-:W-:Y:S04]  /*12820*/  LDGSTS.E [R7+0x27700], desc[UR40][R196.64], P1 ;  /* 0x27700000c4077fae */ /* 0x000fe800089a1028 */
[----:B------:R3:W-:Y:S04]  /*12830*/  LDGSTS.E [R7+0x27b00], desc[UR40][R220.64], P1 ;  /* 0x27b00000dc077fae */ /* 0x0007e800089a1028 */
[----:B------:R-:W-:Y:S04]  /*12840*/  LDGSTS.E [R7+0x27f00], desc[UR40][R18.64], P1 ;  /* 0x27f0000012077fae */ /* 0x000fe800089a1028 */
[----:B------:R-:W0:Y:S01]  /*12850*/  LDGDEPBAR ;  /* 0x00000000000079af */ /* 0x000e220000000000 */
[----:B--2---:R-:W-:Y:S01]  /*12860*/  ISETP.NE.U32.AND P2, PT, R2, RZ, PT ;  /* 0x000000ff0200720c */ /* 0x004fe20003f45070 */
[----:B------:R-:W-:Y:S01]  /*12870*/  BAR.SYNC.DEFER_BLOCKING 0x0 ;  /* 0x0000000000007b1d */ /* 0x000fe20000010000 */
[----:B----4-:R-:W-:-:S05]  /*12880*/  ISETP.NE.U32.AND P0, PT, R0, RZ, PT ;  /* 0x000000ff0000720c */ /* 0x010fca0003f05070 */
[----:B------:R-:W2:Y:S06]  /*12890*/  LDL.LU R0, [R1+0x698] ;  /* 0x0006980001007983 */ /* 0x000eac0000300800 */
[----:B------:R-:W-:Y:S01]  /*128a0*/  @!PT LDS RZ, [RZ] ;  /* 0x00000000fffff984 */ /* 0x000fe20000000800 */
[----:B------:R-:W-:Y:S01]  /*128b0*/  @!PT LDS RZ, [RZ] ;  /* 0x00000000fffff984 */ /* 0x000fe20000000800 */
[----:B------:R-:W-:Y:S01]  /*128c0*/  @!PT LDS RZ, [RZ] ;  /* 0x00000000fffff984 */ /* 0x000fe20000000800 */
[----:B------:R-:W-:Y:S01]  /*128d0*/  LDGSTS.E [R252+0x5c000], desc[UR40][R198.64], P2 ;  /* 0x5c000000c6fc7fae */ /* 0x000fe200091a1028 */
[----:B------:R-:W-:-:S03]  /*128e0*/  ISETP.NE.U32.AND P2, PT, R3, RZ, PT ;  /* 0x000000ff0300720c */ /* 0x000fc60003f45070 */
[----:B------:R-:W4:Y:S01]  /*128f0*/  LDL.LU.64 R2, [R1+0x3e0] ;  /* 0x0003e00001027983 */ /* 0x000f220000300a00 */
[----:B------:R-:W-:-:S03]  /*12900*/  IMAD.WIDE R200, R235, 0x4, R200 ;  /* 0x00000004ebc87825 */ /* 0x000fc600078e02c8 */
[----:B------:R-:W3:Y:S04]  /*12910*/  LDL.LU R228, [R1+0x6c0] ;  /* 0x0006c00001e47983 */ /* 0x000ee80000300800 */
[----:B------:R-:W-:Y:S01]  /*12920*/  LDGSTS.E [R252+0x5c008], desc[UR40][R200.64], P0 ;  /* 0x5c008000c8fc7fae */ /* 0x000fe200081a1028 */
[----:B------:R-:W-:Y:S01]  /*12930*/  ISETP.NE.U32.AND P0, PT, R231, RZ, PT ;  /* 0x000000ffe700720c */ /* 0x000fe20003f05070 */
[C---:B------:R-:W-:Y:S02]  /*12940*/  IMAD.WIDE R202, R235.reuse, 0x4, R202 ;  /* 0x00000004ebca7825 */ /* 0x040fe400078e02ca */
[----:B------:R-:W3:Y:S02]  /*12950*/  LDL.LU.64 R216, [R1+0x3d8] ;  /* 0x0003d80001d87983 */ /* 0x000ee40000300a00 */
[----:B------:R-:W-:-:S02]  /*12960*/  IMAD.WIDE R204, R235, 0x4, R204 ;  /* 0x00000004ebcc7825 */ /* 0x000fc400078e02cc */
[----:B------:R-:W3:Y:S04]  /*12970*/  LDL.LU R229, [R1+0x6c8] ;  /* 0x0006c80001e57983 */ /* 0x000ee80000300800 */
[----:B------:R-:W3:Y:S04]  /*12980*/  LDL.LU.64 R230, [R1+0x3b0] ;  /* 0x0003b00001e67983 */ /* 0x000ee80000300a00 */
[----:B------:R-:W-:Y:S04]  /*12990*/  LDGSTS.E [R252+0x5e000], desc[UR40][R202.64], P2 ;  /* 0x5e000000cafc7fae */ /* 0x000fe800091a1028 */
[----:B------:R-:W-:Y:S04]  /*129a0*/  LDGSTS.E [R252+0x5e008], desc[UR40][R204.64], P0 ;  /* 0x5e008000ccfc7fae */ /* 0x000fe800081a1028 */
[----:B------:R-:W3:Y:S01]  /*129b0*/  LDL.LU R221, [R1+0x6cc] ;  /* 0x0006cc0001dd7983 */ /* 0x000ee20000300800 */
[----:B------:R-:W-:-:S02]  /*129c0*/  ISETP.NE.U32.AND P2, PT, R232, RZ, PT ;  /* 0x000000ffe800720c */ /* 0x000fc40003f45070 */
[----:B------:R-:W-:Y:S02]  /*129d0*/  ISETP.NE.U32.AND P0, PT, R233, RZ, PT ;  /* 0x000000ffe900720c */ /* 0x000fe40003f05070 */
[----:B------:R-:W3:Y:S01]  /*129e0*/  LDL.LU.64 R232, [R1+0x3a8] ;  /* 0x0003a80001e87983 */ /* 0x000ee20000300a00 */
[----:B------:R-:W-:-:S03]  /*129f0*/  IMAD.WIDE R206, R235, 0x4, R206 ;  /* 0x00000004ebce7825 */ /* 0x000fc600078e02ce */
[----:B------:R-:W3:Y:S05]  /*12a00*/  LDL.LU R19, [R1+0x6d0] ;  /* 0x0006d00001137983 */ /* 0x000eea0000300800 */
[----:B------:R-:W-:Y:S01]  /*12a10*/  LDGSTS.E [R234+0x5c000], desc[UR40][R206.64], P2 ;  /* 0x5c000000ceea7fae */ /* 0x000fe200091a1028 */
[----:B------:R-:W-:-:S03]  /*12a20*/  ISETP.NE.U32.AND P2, PT, R226, RZ, PT ;  /* 0x000000ffe200720c */ /* 0x000fc60003f45070 */
[----:B------:R-:W3:Y:S01]  /*12a30*/  LDL.LU.64 R222, [R1+0x3d0] ;  /* 0x0003d00001de7983 */ /* 0x000ee20000300a00 */
[----:B------:R-:W-:-:S03]  /*12a40*/  IMAD.WIDE R208, R235, 0x4, R224 ;  /* 0x00000004ebd07825 */ /* 0x000fc600078e02e0 */
[----:B------:R-:W3:Y:S01]  /*12a50*/  LDL.LU R226, [R1+0x6d8] ;  /* 0x0006d80001e27983 */ /* 0x000ee20000300800 */
[----:B------:R-:W-:-:S03]  /*12a60*/  IMAD.WIDE R210, R235, 0x4, R210 ;  /* 0x00000004ebd27825 */ /* 0x000fc600078e02d2 */
[----:B------:R-:W-:Y:S01]  /*12a70*/  LDGSTS.E [R234+0x5c008], desc[UR40][R208.64], P0 ;  /* 0x5c008000d0ea7fae */ /* 0x000fe200081a1028 */
[----:B------:R-:W-:-:S03]  /*12a80*/  ISETP.NE.U32.AND P0, PT, R227, RZ, PT ;  /* 0x000000ffe300720c */ /* 0x000fc60003f05070 */
[----:B------:R-:W3:Y:S04]  /*12a90*/  LDL.LU.64 R224, [R1+0x3c8] ;  /* 0x0003c80001e07983 */ /* 0x000ee80000300a00 */
[----:B------:R-:W-:Y:S04]  /*12aa0*/  LDGSTS.E [R234+0x5e000], desc[UR40][R210.64], P2 ;  /* 0x5e000000d2ea7fae */ /* 0x000fe800091a1028 */
[----:B------:R-:W3:Y:S01]  /*12ab0*/  LDL.LU R227, [R1+0x6dc] ;  /* 0x0006dc0001e37983 */ /* 0x000ee20000300800 */
[----:B--2---:R-:W-:-:S03]  /*12ac0*/  ISETP.NE.U32.AND P2, PT, R0, RZ, PT ;  /* 0x000000ff0000720c */ /* 0x004fc60003f45070 */
[----:B------:R-:W2:Y:S01]  /*12ad0*/  LDL.LU R0, [R1+0x6d4] ;  /* 0x0006d40001007983 */ /* 0x000ea20000300800 */
[----:B----4-:R-:W-:-:S03]  /*12ae0*/  IMAD.WIDE R214, R235, 0x4, R2 ;  /* 0x00000004ebd67825 */ /* 0x010fc600078e0202 */
[----:B------:R-:W4:Y:S01]  /*12af0*/  LDL.LU.64 R2, [R1+0x3a0] ;  /* 0x0003a00001027983 */ /* 0x000f220000300a00 */
[----:B------:R-:W-:-:S05]  /*12b00*/  IMAD.WIDE R212, R235, 0x4, R212 ;  /* 0x00000004ebd47825 */ /* 0x000fca00078e02d4 */
[----:B------:R-:W-:Y:S01]  /*12b10*/  LDGSTS.E [R234+0x5e008], desc[UR40][R212.64], P0 ;  /* 0x5e008000d4ea7fae */ /* 0x000fe200081a1028 */
[----:B---3--:R-:W-:-:S03]  /*12b20*/  ISETP.NE.U32.AND P0, PT, R228, RZ, PT ;  /* 0x000000ffe400720c */ /* 0x008fc60003f05070 */
[----:B------:R-:W-:Y:S01]  /*12b30*/  LDGSTS.E [R15+0x5c000], desc[UR40][R214.64], P2 ;  /* 0x5c000000d60f7fae */ /* 0x000fe200091a1028 */
[----:B------:R-:W-:Y:S01]  /*12b40*/  IMAD.WIDE R216, R235, 0x4, R216 ;  /* 0x00000004ebd87825 */ /* 0x000fe200078e02d8 */
[----:B------:R-:W-:Y:S02]  /*12b50*/  ISETP.NE.U32.AND P2, PT, R229, RZ, PT ;  /* 0x000000ffe500720c */ /* 0x000fe40003f45070 */
[----:B------:R-:W3:Y:S01]  /*12b60*/  LDL.LU.64 R228, [R1+0x398] ;  /* 0x0003980001e47983 */ /* 0x000ee20000300a00 */
[----:B------:R-:W-:-:S03]  /*12b70*/  IMAD.WIDE R218, R235, 0x4, R230 ;  /* 0x00000004ebda7825 */ /* 0x000fc600078e02e6 */
[----:B------:R-:W3:Y:S04]  /*12b80*/  LDL.LU.64 R230, [R1+0x3c0] ;  /* 0x0003c00001e67983 */ /* 0x000ee80000300a00 */
[----:B------:R-:W-:Y:S04]  /*12b90*/  LDGSTS.E [R15+0x5c008], desc[UR40][R216.64], P0 ;  /* 0x5c008000d80f7fae */ /* 0x000fe800081a1028 */
[----:B------:R-:W3:Y:S01]  /*12ba0*/  LDL.LU R149, [R1+0x6ec] ;  /* 0x0006ec0001957983 */ /* 0x000ee20000300800 */
[----:B------:R-:W-:-:S03]  /*12bb0*/  ISETP.NE.U32.AND P0, PT, R221, RZ, PT ;  /* 0x000000ffdd00720c */ /* 0x000fc60003f05070 */
[----:B------:R-:W3:Y:S04]  /*12bc0*/  LDL.LU R94, [R1+0x6e4] ;  /* 0x0006e400015e7983 */ /* 0x000ee80000300800 */
[----:B------:R-:W-:Y:S01]  /*12bd0*/  LDGSTS.E [R15+0x5e000], desc[UR40][R218.64], P2 ;  /* 0x5e000000da0f7fae */ /* 0x000fe200091a1028 */
[----:B------:R-:W-:-:S03]  /*12be0*/  IMAD.WIDE R220, R235, 0x4, R232 ;  /* 0x00000004ebdc7825 */ /* 0x000fc600078e02e8 */
[----:B------:R-:W3:Y:S04]  /*12bf0*/  LDL.LU.64 R232, [R1+0x3b8] ;  /* 0x0003b80001e87983 */ /* 0x000ee80000300a00 */
[----:B------:R-:W3:Y:S04]  /*12c00*/  LDL.LU R18, [R1+0x6e8] ;  /* 0x0006e80001127983 */ /* 0x000ee80000300800 */
[----:B------:R-:W3:Y:S01]  /*12c10*/  LDL.LU.64 R142, [R1+0x390] ;  /* 0x00039000018e7983 */ /* 0x000ee20000300a00 */
[----:B------:R-:W-:-:S03]  /*12c20*/  ISETP.NE.U32.AND P2, PT, R19, RZ, PT ;  /* 0x000000ff1300720c */ /* 0x000fc60003f45070 */
[----:B------:R-:W3:Y:S04]  /*12c30*/  LDL.LU R95, [R1+0x6f4] ;  /* 0x0006f400015f7983 */ /* 0x000ee80000300800 */
[----:B------:R-:W3:Y:S04]  /*12c40*/  LDL.LU.64 R46, [R1+0x388] ;  /* 0x00038800012e7983 */ /* 0x000ee80000300a00 */
[----:B------:R-:W3:Y:S04]  /*12c50*/  LDL.LU R19, [R1+0x6fc] ;  /* 0x0006fc0001137983 */ /* 0x000ee80000300800 */
[----:B------:R-:W-:Y:S01]  /*12c60*/  LDGSTS.E [R15+0x5e008], desc[UR40][R220.64], P0 ;  /* 0x5e008000dc0f7fae */ /* 0x000fe200081a1028 */
[----:B------:R-:W-:Y:S01]  /*12c70*/  ISETP.NE.U32.AND P0, PT, R226, RZ, PT ;  /* 0x000000ffe200720c */ /* 0x000fe20003f05070 */
[----:B------:R-:W-:-:S02]  /*12c80*/  IMAD.WIDE R222, R235, 0x4, R222 ;  /* 0x00000004ebde7825 */ /* 0x000fc400078e02de */
[----:B------:R-:W3:Y:S04]  /*12c90*/  LDL.LU R180, [R1+0x6e0] ;  /* 0x0006e00001b47983 */ /* 0x000ee80000300800 */
[----:B------:R-:W3:Y:S01]  /*12ca0*/  LDL.LU.64 R248, [R1+0x380] ;  /* 0x0003800001f87983 */ /* 0x000ee20000300a00 */
[----:B------:R-:W-:-:S03]  /*12cb0*/  IMAD.WIDE R224, R235, 0x4, R224 ;  /* 0x00000004ebe07825 */ /* 0x000fc600078e02e0 */
[----:B------:R-:W3:Y:S04]  /*12cc0*/  LDL.LU R181, [R1+0x6c4] ;  /* 0x0006c40001b57983 */ /* 0x000ee80000300800 */
[----:B------:R-:W-:Y:S01]  /*12cd0*/  LDGSTS.E [R5+0x5c000], desc[UR40][R222.64], P2 ;  /* 0x5c000000de057fae */ /* 0x000fe200091a1028 */
[----:B------:R-:W-:-:S03]  /*12ce0*/  ISETP.NE.U32.AND P2, PT, R227, RZ, PT ;  /* 0x000000ffe300720c */ /* 0x000fc60003f45070 */
[----:B------:R-:W3:Y:S04]  /*12cf0*/  LDL.LU.64 R16, [R1+0x378] ;  /* 0x0003780001107983 */ /* 0x000ee80000300a00 */
[----:B------:R-:W-:Y:S01]  /*12d00*/  LDGSTS.E [R5+0x5c008], desc[UR40][R224.64], P0 ;  /* 0x5c008000e0057fae */ /* 0x000fe200081a1028 */
[----:B--2---:R-:W-:Y:S01]  /*12d10*/  ISETP.NE.U32.AND P0, PT, R0, RZ, PT ;  /* 0x000000ff0000720c */ /* 0x004fe20003f05070 */
[C---:B----4-:R-:W-:Y:S02]  /*12d20*/  IMAD.WIDE R226, R235.reuse, 0x4, R2 ;  /* 0x00000004ebe27825 */ /* 0x050fe400078e0202 */
[----:B------:R-:W2:Y:S04]  /*12d30*/  LDL.LU.64 R2, [R1+0x370] ;  /* 0x0003700001027983 */ /* 0x000ea80000300a00 */
[----:B------:R-:W4:Y:S04]  /*12d40*/  LDL.LU R0, [R1+0x6f8] ;  /* 0x0006f80001007983 */ /* 0x000f280000300800 */
[----:B------:R-:W-:Y:S04]  /*12d50*/  LDGSTS.E [R5+0x5e000], desc[UR40][R226.64], P2 ;  /* 0x5e000000e2057fae */ /* 0x000fe800091a1028 */
[----:B-1----:R-:W4:Y:S01]  /*12d60*/  LDL.LU R6, [R1+0x6f0] ;  /* 0x0006f00001067983 */ /* 0x002f220000300800 */
[----:B---3--:R-:W-:-:S05]  /*12d70*/  IMAD.WIDE R228, R235, 0x4, R228 ;  /* 0x00000004ebe47825 */ /* 0x008fca00078e02e4 */
[----:B------:R-:W-:Y:S01]  /*12d80*/  LDGSTS.E [R5+0x5e008], desc[UR40][R228.64], P0 ;  /* 0x5e008000e4057fae */ /* 0x000fe200081a1028 */
[----:B------:R-:W-:Y:S01]  /*12d90*/  ISETP.NE.U32.AND P0, PT, R149, RZ, PT ;  /* 0x000000ff9500720c */ /* 0x000fe20003f05070 */
[----:B------:R-:W-:Y:S02]  /*12da0*/  IMAD.WIDE R230, R235, 0x4, R230 ;  /* 0x00000004ebe67825 */ /* 0x000fe400078e02e6 */
[----:B------:R-:W3:Y:S01]  /*12db0*/  LDL.LU.64 R148, [R1+0x360] ;  /* 0x0003600001947983 */ /* 0x000ee20000300a00 */
[----:B------:R-:W-:-:S09]  /*12dc0*/  ISETP.NE.U32.AND P1, PT, R94, RZ, PT ;  /* 0x000000ff5e00720c */ /* 0x000fd20003f25070 */
[----:B------:R-:W-:Y:S01]  /*12dd0*/  LDGSTS.E [R13+0x5c000], desc[UR40][R230.64], P0 ;  /* 0x5c000000e60d7fae */ /* 0x000fe200081a1028 */
[----:B------:R-:W-:Y:S01]  /*12de0*/  ISETP.NE.U32.AND P2, PT, R18, RZ, PT ;  /* 0x000000ff1200720c */ /* 0x000fe20003f45070 */
[C---:B------:R-:W-:Y:S02]  /*12df0*/  IMAD.WIDE R232, R235.reuse, 0x4, R232 ;  /* 0x00000004ebe87825 */ /* 0x040fe400078e02e8 */
[----:B------:R-:W3:Y:S02]  /*12e00*/  LDL.LU R18, [R1+0x700] ;  /* 0x0007000001127983 */ /* 0x000ee40000300800 */
[----:B------:R-:W-:Y:S02]  /*12e10*/  IMAD.WIDE R178, R235, 0x4, R142 ;  /* 0x00000004ebb27825 */ /* 0x000fe400078e028e */
[----:B------:R-:W-:Y:S01]  /*12e20*/  LDGSTS.E [R13+0x5c008], desc[UR40][R232.64], P1 ;  /* 0x5c008000e80d7fae */ /* 0x000fe200089a1028 */
[----:B------:R-:W-:-:S03]  /*12e30*/  ISETP.NE.U32.AND P1, PT, R95, RZ, PT ;  /* 0x000000ff5f00720c */ /* 0x000fc60003f25070 */
[----:B------:R-:W3:Y:S04]  /*12e40*/  LDL.LU.64 R142, [R1+0x358] ;  /* 0x00035800018e7983 */ /* 0x000ee80000300a00 */
[----:B------:R1:W-:Y:S01]  /*12e50*/  LDGSTS.E [R13+0x5e000], desc[UR40][R178.64], P2 ;  /* 0x5e000000b20d7fae */ /* 0x0003e200091a1028 */
[----:B------:R-:W-:-:S03]  /*12e60*/  ISETP.NE.U32.AND P2, PT, R19, RZ, PT ;  /* 0x000000ff1300720c */ /* 0x000fc60003f45070 */
[----:B------:R1:W-:Y:S04]  /*12e70*/  STL.64 [R1+0x390], R178 ;  /* 0x000390b201007387 */ /* 0x0003e80000100a00 */
[----:B------:R-:W3:Y:S01]  /*12e80*/  LDL.LU.64 R94, [R1+0x350] ;  /* 0x00035000015e7983 */ /* 0x000ee20000300a00 */
[----:B------:R-:W-:-:S03]  /*12e90*/  ISETP.NE.U32.AND P0, PT, R180, RZ, PT ;  /* 0x000000ffb400720c */ /* 0x000fc60003f05070 */
[----:B------:R-:W3:Y:S01]  /*12ea0*/  LDL.LU R19, [R1+0x704] ;  /* 0x0007040001137983 */ /* 0x000ee20000300800 */
[----:B-1----:R-:W-:-:S03]  /*12eb0*/  IMAD.WIDE R178, R235, 0x4, R46 ;  /* 0x00000004ebb27825 */ /* 0x002fc600078e022e */
[----:B------:R-:W3:Y:S01]  /*12ec0*/  LDL.LU.64 R46, [R1+0x348] ;  /* 0x00034800012e7983 */ /* 0x000ee20000300a00 */
[----:B------:R-:W-:-:S03]  /*12ed0*/  IMAD.WIDE R248, R235, 0x4, R248 ;  /* 0x00000004ebf87825 */ /* 0x000fc600078e02f8 */
[----:B------:R-:W-:Y:S01]  /*12ee0*/  LDGSTS.E [R13+0x5e008], desc[UR40][R178.64], P1 ;  /* 0x5e008000b20d7fae */ /* 0x000fe200089a1028 */
[----:B------:R-:W-:-:S03]  /*12ef0*/  ISETP.NE.U32.AND P1, PT, R181, RZ, PT ;  /* 0x000000ffb500720c */ /* 0x000fc60003f25070 */
[----:B------:R1:W-:Y:S01]  /*12f00*/  STL.64 [R1+0x388], R178 ;  /* 0x000388b201007387 */ /* 0x0003e20000100a00 */
[----:B------:R-:W-:-:S03]  /*12f10*/  IMAD.WIDE R180, R235, 0x4, R16 ;  /* 0x00000004ebb47825 */ /* 0x000fc600078e0210 */
[----:B------:R-:W-:Y:S04]  /*12f20*/  LDGSTS.E [R12+0x5c000], desc[UR40][R248.64], P2 ;  /* 0x5c000000f80c7fae */ /* 0x000fe800091a1028 */
[----:B------:R-:W-:Y:S04]  /*12f30*/  LDGSTS.E [R12+0x5c008], desc[UR40][R180.64], P3 ;  /* 0x5c008000b40c7fae */ /* 0x000fe800099a1028 */
[----:B-1----:R-:W3:Y:S04]  /*12f40*/  LDL.LU.64 R178, [R1+0xa58] ;  /* 0x000a580001b27983 */ /* 0x002ee80000300a00 */
[----:B------:R1:W-:Y:S04]  /*12f50*/  STL.64 [R1+0x380], R248 ;  /* 0x000380f801007387 */ /* 0x0003e80000100a00 */
[----:B-1----:R-:W3:Y:S04]  /*12f60*/  LDL.LU.64 R248, [R1+0x340] ;  /* 0x0003400001f87983 */ /* 0x002ee80000300a00 */
[----:B------:R-:W3:Y:S04]  /*12f70*/  LDL.LU R7, [R1+0x70c] ;  /* 0x00070c0001077983 */ /* 0x000ee80000300800 */
[----:B------:R-:W3:Y:S04]  /*12f80*/  LDL.LU.64 R16, [R1+0x338] ;  /* 0x0003380001107983 */ /* 0x000ee80000300a00 */
[----:B------:R1:W-:Y:S04]  /*12f90*/  STL.64 [R1+0x378], R180 ;  /* 0x000378b401007387 */ /* 0x0003e80000100a00 */
[----:B-1----:R-:W3:Y:S01]  /*12fa0*/  LDL.LU.64 R180, [R1+0xa50] ;  /* 0x000a500001b47983 */ /* 0x002ee20000300a00 */
[----:B--2---:R-:W-:Y:S01]  /*12fb0*/  IMAD.WIDE R2, R235, 0x4, R2 ;  /* 0x00000004eb027825 */ /* 0x004fe200078e0202 */
[----:B----4-:R-:W-:-:S04]  /*12fc0*/  ISETP.NE.U32.AND P2, PT, R0, RZ, PT ;  /* 0x000000ff0000720c */ /* 0x010fc80003f45070 */
[----:B------:R1:W-:Y:S04]  /*12fd0*/  LDGSTS.E [R12+0x5e000], desc[UR40][R2.64], P4 ;  /* 0x5e000000020c7fae */ /* 0x0003e8000a1a1028 */
[----:B------:R-:W2:Y:S04]  /*12fe0*/  LDL.LU R0, [R1+0xa48] ;  /* 0x000a480001007983 */ /* 0x000ea80000300800 */
[----:B------:R4:W-:Y:S04]  /*12ff0*/  STL.64 [R1+0x370], R2 ;  /* 0x0003700201007387 */ /* 0x0009e80000100a00 */
[----:B----4-:R-:W1:Y:S01]  /*13000*/  LDL.LU.64 R2, [R1+0xa40] ;  /* 0x000a400001027983 */ /* 0x010e620000300a00 */
[----:B------:R-:W-:-:S02]  /*13010*/  ISETP.NE.U32.AND P3, PT, R6, RZ, PT ;  /* 0x000000ff0600720c */ /* 0x000fc40003f65070 */
[----:B------:R-:W4:Y:S01]  /*13020*/  LDC R6, c[0x0][0x3a0] ;  /* 0x0000e800ff067b82 */ /* 0x000f220000000800 */
[----:B-1----:R-:W-:-:S05]  /*13030*/  IMAD.WIDE R2, R235, 0x4, R2 ;  /* 0x00000004eb027825 */ /* 0x002fca00078e0202 */
[----:B------:R1:W-:Y:S04]  /*13040*/  STL.64 [R1+0x368], R2 ;  /* 0x0003680201007387 */ /* 0x0003e80000100a00 */
[----:B------:R-:W-:Y:S04]  /*13050*/  LDGSTS.E [R12+0x5e008], desc[UR40][R2.64], P5 ;  /* 0x5e008000020c7fae */ /* 0x000fe8000a9a1028 */
[----:B-1----:R-:W2:Y:S01]  /*13060*/  LDL.LU.64 R2, [R1+0xa38] ;  /* 0x000a380001027983 */ /* 0x002ea20000300a00 */
[----:B------:R-:W-:Y:S01]  /*13070*/  UIADD3 UR19, UPT, UPT, UR18, -0x100, URZ ;  /* 0xffffff0012137890 */ /* 0x000fe2000fffe0ff */
[----:B---3--:R-:W-:-:S04]  /*13080*/  IMAD.WIDE R148, R235, 0x4, R148 ;  /* 0x00000004eb947825 */ /* 0x008fc800078e0294 */
[C---:B------:R-:W-:Y:S01]  /*13090*/  IMAD.WIDE R142, R235.reuse, 0x4, R142 ;  /* 0x00000004eb8e7825 */ /* 0x040fe200078e028e */
[----:B------:R-:W-:Y:S03]  /*130a0*/  LDGSTS.E [R11+0x5c000], desc[UR40][R148.64], P6 ;  /* 0x5c000000940b7fae */ /* 0x000fe6000b1a1028 */
[----:B------:R-:W-:Y:S01]  /*130b0*/  IMAD.WIDE R94, R235, 0x4, R94 ;  /* 0x00000004eb5e7825 */ /* 0x000fe200078e025e */
[----:B------:R-:W-:Y:S01]  /*130c0*/  ISETP.NE.U32.AND P5, PT, R18, RZ, PT ;  /* 0x000000ff1200720c */ /* 0x000fe20003fa5070 */
[----:B------:R-:W-:Y:S02]  /*130d0*/  LDGSTS.E [R11+0x5c008], desc[UR40][R142.64], P0 ;  /* 0x5c0080008e0b7fae */ /* 0x000fe400081a1028 */
[----:B----4-:R-:W-:Y:S02]  /*130e0*/  VIADD R6, R6, 0x3f ;  /* 0x0000003f06067836 */ /* 0x010fe40000000000 */
[----:B------:R-:W-:Y:S01]  /*130f0*/  LDGSTS.E [R11+0x5e000], desc[UR40][R94.64], P2 ;  /* 0x5e0000005e0b7fae */ /* 0x000fe200091a1028 */
[----:B------:R-:W-:Y:S01]  /*13100*/  ISETP.NE.U32.AND P2, PT, R19, RZ, PT ;  /* 0x000000ff1300720c */ /* 0x000fe20003f45070 */
[C---:B------:R-:W-:Y:S01]  /*13110*/  IMAD.WIDE R46, R235.reuse, 0x4, R46 ;  /* 0x00000004eb2e7825 */ /* 0x040fe200078e022e */
[----:B------:R-:W-:Y:S01]  /*13120*/  LOP3.LUT R19, R4, 0x70, RZ, 0x3c, !PT ;  /* 0x0000007004137812 */ /* 0x000fe200078e3cff */
[----:B------:R1:W-:Y:S02]  /*13130*/  STL.64 [R1+0x360], R148 ;  /* 0x0003609401007387 */ /* 0x0003e40000100a00 */
[----:B------:R-:W-:-:S02]  /*13140*/  IMAD.WIDE R248, R235, 0x4, R248 ;  /* 0x00000004ebf87825 */ /* 0x000fc400078e02f8 */
[----:B------:R-:W-:Y:S02]  /*13150*/  LDGSTS.E [R11+0x5e008], desc[UR40][R46.64], P3 ;  /* 0x5e0080002e0b7fae */ /* 0x000fe400099a1028 */
[----:B------:R-:W-:Y:S02]  /*13160*/  VIADD R19, R19, UR11 ;  /* 0x0000000b13137c36 */ /* 0x000fe40008000000 */
[----:B------:R-:W-:-:S03]  /*13170*/  IMAD.WIDE R16, R235, 0x4, R16 ;  /* 0x00000004eb107825 */ /* 0x000fc600078e0210 */
[----:B------:R3:W-:Y:S04]  /*13180*/  LDGSTS.E [R19+0x5c000], desc[UR40][R248.64], P5 ;  /* 0x5c000000f8137fae */ /* 0x0007e8000a9a1028 */
[----:B-1----:R-:W4:Y:S04]  /*13190*/  LDL.LU.64 R148, [R1+0xa30] ;  /* 0x000a300001947983 */ /* 0x002f280000300a00 */
[----:B------:R1:W-:Y:S01]  /*131a0*/  STL.64 [R1+0x358], R142 ;  /* 0x0003588e01007387 */ /* 0x0003e20000100a00 */
[----:B------:R-:W-:-:S03]  /*131b0*/  ISETP.NE.U32.AND P5, PT, R7, RZ, PT ;  /* 0x000000ff0700720c */ /* 0x000fc60003fa5070 */
[----:B------:R2:W-:Y:S04]  /*131c0*/  LDGSTS.E [R19+0x5c008], desc[UR40][R16.64], P2 ;  /* 0x5c00800010137fae */ /* 0x0005e800091a1028 */
[----:B-1----:R-:W3:Y:S04]  /*131d0*/  LDL.LU.64 R142, [R1+0xa28] ;  /* 0x000a2800018e7983 */ /* 0x002ee80000300a00 */
[----:B------:R1:W-:Y:S04]  /*131e0*/  STL.64 [R1+0x350], R94 ;  /* 0x0003505e01007387 */ /* 0x0003e80000100a00 */
[----:B-1----:R-:W3:Y:S04]  /*131f0*/  LDL.LU.64 R94, [R1+0xa20] ;  /* 0x000a2000015e7983 */ /* 0x002ee80000300a00 */
[----:B------:R1:W-:Y:S04]  /*13200*/  STL.64 [R1+0x348], R46 ;  /* 0x0003482e01007387 */ /* 0x0003e80000100a00 */
[----:B-1----:R-:W3:Y:S04]  /*13210*/  LDL.LU.64 R46, [R1+0xa18] ;  /* 0x000a1800012e7983 */ /* 0x002ee80000300a00 */
[----:B------:R1:W-:Y:S04]  /*13220*/  STL.64 [R1+0x340], R248 ;  /* 0x000340f801007387 */ /* 0x0003e80000100a00 */
[----:B-1----:R-:W3:Y:S01]  /*13230*/  LDL.LU.64 R248, [R1+0xa10] ;  /* 0x000a100001f87983 */ /* 0x002ee20000300a00 */
[----:B--2---:R-:W-:-:S04]  /*13240*/  ISETP.GE.AND P4, PT, R2, UR19, PT ;  /* 0x0000001302007c0c */ /* 0x004fc8000bf86270 */
[----:B------:R-:W-:Y:S02]  /*13250*/  SEL R18, RZ, 0x4, P4 ;  /* 0x00000004ff127807 */ /* 0x000fe40002000000 */
[----:B------:R-:W-:Y:S02]  /*13260*/  ISETP.GT.AND P4, PT, R6, 0x13f, PT ;  /* 0x0000013f0600780c */ /* 0x000fe40003f84270 */
[----:B------:R-:W-:Y:S02]  /*13270*/  LOP3.LUT R6, R2, 0x2, RZ, 0xfc, !PT ;  /* 0x0000000202067812 */ /* 0x000fe400078efcff */
[----:B------:R-:W-:Y:S02]  /*13280*/  SEL R18, R18, RZ, P4 ;  /* 0x000000ff12127207 */ /* 0x000fe40002000000 */
[----:B------:R-:W-:Y:S02]  /*13290*/  ISETP.GE.AND P3, PT, R6, UR19, PT ;  /* 0x0000001306007c0c */ /* 0x000fe4000bf66270 */
[----:B------:R-:W-:-:S02]  /*132a0*/  ISETP.NE.U32.AND P0, PT, R18, RZ, PT ;  /* 0x000000ff1200720c */ /* 0x000fc40003f05070 */
[----:B------:R-:W-:Y:S02]  /*132b0*/  SEL R18, RZ, 0x4, P3 ;  /* 0x00000004ff127807 */ /* 0x000fe40001800000 */
[----:B------:R-:W-:Y:S02]  /*132c0*/  ISETP.NE.U32.AND P3, PT, R0, RZ, PT ;  /* 0x000000ff0000720c */ /* 0x000fe40003f65070 */
[----:B------:R-:W5:Y:S04]  /*132d0*/  LDL.LU R0, [R1+0xa08] ;  /* 0x000a080001007983 */ /* 0x000f680000300800 */
[----:B------:R-:W2:Y:S04]  /*132e0*/  LDL.LU.64 R6, [R1+0x250] ;  /* 0x0002500001067983 */ /* 0x000ea80000300a00 */
[----:B------:R1:W-:Y:S04]  /*132f0*/  STL.64 [R1+0x338], R16 ;  /* 0x0003381001007387 */ /* 0x0003e80000100a00 */
[----:B-1----:R-:W2:Y:S01]  /*13300*/  LDL.LU.64 R16, [R1+0xa00] ;  /* 0x000a000001107983 */ /* 0x002ea20000300a00 */
[----:B------:R-:W-:-:S04]  /*13310*/  SEL R18, R18, RZ, P4 ;  /* 0x000000ff12127207 */ /* 0x000fc80002000000 */
[----:B------:R-:W-:Y:S02]  /*13320*/  ISETP.NE.U32.AND P2, PT, R18, RZ, PT ;  /* 0x000000ff1200720c */ /* 0x000fe40003f45070 */
[----:B------:R-:W3:Y:S01]  /*13330*/  LDL.LU.64 R18, [R1+0x2e0] ;  /* 0x0002e00001127983 */ /* 0x000ee20000300a00 */
[----:B--2---:R-:W-:-:S04]  /*13340*/  IMAD.WIDE R242, R17, 0x4, R242 ;  /* 0x0000000411f27825 */ /* 0x004fc800078e02f2 */
[C---:B------:R-:W-:Y:S01]  /*13350*/  IMAD.WIDE R236, R17.reuse, 0x4, R236 ;  /* 0x0000000411ec7825 */ /* 0x040fe200078e02ec */
[----:B------:R1:W-:Y:S03]  /*13360*/  STL.64 [R1+0x318], R242 ;  /* 0x000318f201007387 */ /* 0x0003e60000100a00 */
[----:B------:R-:W-:-:S04]  /*13370*/  IMAD.WIDE R22, R17, 0x4, R22 ;  /* 0x0000000411167825 */ /* 0x000fc800078e0216 */
[C---:B------:R-:W-:Y:S01]  /*13380*/  IMAD.WIDE R28, R17.reuse, 0x4, R28 ;  /* 0x00000004111c7825 */ /* 0x040fe200078e021c */
[----:B-1----:R-:W2:Y:S03]  /*13390*/  LDL.LU.64 R242, [R1+0x9f8] ;  /* 0x0009f80001f27983 */ /* 0x002ea60000300a00 */
[C---:B------:R-:W-:Y:S01]  /*133a0*/  IMAD.WIDE R34, R17.reuse, 0x4, R34 ;  /* 0x0000000411227825 */ /* 0x040fe200078e0222 */
[----:B------:R1:W-:Y:S03]  /*133b0*/  STL.64 [R1+0x2f8], R236 ;  /* 0x0002f8ec01007387 */ /* 0x0003e60000100a00 */
[----:B------:R-:W-:-:S04]  /*133c0*/  IMAD.WIDE R40, R17, 0x4, R40 ;  /* 0x0000000411287825 */ /* 0x000fc800078e0228 */
[C---:B------:R-:W-:Y:S01]  /*133d0*/  IMAD.WIDE R6, R17.reuse, 0x4, R6 ;  /* 0x0000000411067825 */ /* 0x040fe200078e0206 */
        /* <DEDUP_REMOVED lines=11> */
[----:B------:R-:W-:-:S04]  /*13490*/  IMAD.WIDE R52, R17, 0x4, R52 ;  /* 0x0000000411347825 */ /* 0x000fc800078e0234 */
[C---:B------:R-:W-:Y:S01]  /*134a0*/  IMAD.WIDE R58, R17.reuse, 0x4, R58 ;  /* 0x00000004113a7825 */ /* 0x040fe200078e023a */
[----:B------:R1:W-:Y:S03]  /*134b0*/  STL.64 [R1+0x230], R52 ;  /* 0x0002303401007387 */ /* 0x0003e60000100a00 */
[----:B------:R-:W-:-:S04]  /*134c0*/  IMAD.WIDE R64, R17, 0x4, R64 ;  /* 0x0000000411407825 */ /* 0x000fc800078e0240 */
[C---:B------:R-:W-:Y:S01]  /*134d0*/  IMAD.WIDE R70, R17.reuse, 0x4, R70 ;  /* 0x0000000411467825 */ /* 0x040fe200078e0246 */
[----:B-1----:R-:W3:Y:S03]  /*134e0*/  LDL.LU.64 R52, [R1+0x9c8] ;  /* 0x0009c80001347983 */ /* 0x002ee60000300a00 */
[C---:B------:R-:W-:Y:S01]  /*134f0*/  IMAD.WIDE R76, R17.reuse, 0x4, R76 ;  /* 0x00000004114c7825 */ /* 0x040fe200078e024c */
[----:B------:R1:W-:Y:S03]  /*13500*/  STL.64 [R1+0x210], R58 ;  /* 0x0002103a01007387 */ /* 0x0003e60000100a00 */
[----:B------:R-:W-:-:S04]  /*13510*/  IMAD.WIDE R82, R17, 0x4, R82 ;  /* 0x0000000411527825 */ /* 0x000fc800078e0252 */
[C---:B------:R-:W-:Y:S01]  /*13520*/  IMAD.WIDE R88, R17.reuse, 0x4, R88 ;  /* 0x0000000411587825 */ /* 0x040fe200078e0258 */
[----:B-1----:R-:W3:Y:S04]  /*13530*/  LDL.LU.64 R58, [R1+0x9c0] ;  /* 0x0009c000013a7983 */ /* 0x002ee80000300a00 */
[----:B------:R1:W-:Y:S04]  /*13540*/  STL.64 [R1+0x1f0], R64 ;  /* 0x0001f04001007387 */ /* 0x0003e80000100a00 */
        /* <DEDUP_REMOVED lines=8> */
[----:B-1----:R-:W3:Y:S01]  /*135d0*/  LDL.LU.64 R88, [R1+0x998] ;  /* 0x0009980001587983 */ /* 0x002ee20000300a00 */
[----:B--2---:R-:W-:-:S05]  /*135e0*/  IMAD.WIDE R6, R17, 0x4, R6 ;  /* 0x0000000411067825 */ /* 0x004fca00078e0206 */
        /* <DEDUP_REMOVED lines=13> */
[----:B------:R1:W-:Y:S01]  /*136c0*/  STL.64 [R1+0xf0], R112 ;  /* 0x0000f07001007387 */ /* 0x0003e20000100a00 */
[----:B------:R-:W-:-:S03]  /*136d0*/  IMAD.WIDE R8, R17, 0x4, R8 ;  /* 0x0000000411087825 */ /* 0x000fc600078e0208 */
[----:B-1----:R-:W3:Y:S04]  /*136e0*/  LDL.LU.64 R112, [R1+0x980] ;  /* 0x0009800001707983 */ /* 0x002ee80000300a00 */
[----:B------:R1:W-:Y:S01]  /*136f0*/  STL.64 [R1+0xd0], R118 ;  /* 0x0000d07601007387 */ /* 0x0003e20000100a00 */
[----:B------:R-:W-:-:S03]  /*13700*/  IMAD.WIDE R154, R17, 0x4, R154 ;  /* 0x00000004119a7825 */ /* 0x000fc600078e029a */
        /* <DEDUP_REMOVED lines=9> */
[----:B-1----:R-:W2:Y:S04]  /*137a0*/  LDL.LU.64 R6, [R1+0x10] ;  /* 0x0000100001067983 */ /* 0x002ea80000300a00 */
[----:B------:R1:W-:Y:S04]  /*137b0*/  STL.64 [R1+0x48], R8 ;  /* 0x0000480801007387 */ /* 0x0003e80000100a00 */
[----:B-1----:R-:W3:Y:S04]  /*137c0*/  LDL.LU.64 R8, [R1+0x3f8] ;  /* 0x0003f80001087983 */ /* 0x002ee80000300a00 */
[----:B------:R1:W-:Y:S02]  /*137d0*/  STL.64 [R1+0x38], R154 ;  /* 0x0000389a01007387 */ /* 0x0003e40000100a00 */
[----:B-1----:R-:W-:-:S04]  /*137e0*/  IMAD.WIDE R154, R17, 0x4, R180 ;  /* 0x00000004119a7825 */ /* 0x002fc800078e02b4 */
[----:B------:R-:W-:-:S04]  /*137f0*/  IMAD.WIDE R180, R17, 0x4, R160 ;  /* 0x0000000411b47825 */ /* 0x000fc800078e02a0 */
[C---:B------:R-:W-:Y:S01]  /*13800*/  IMAD.WIDE R160, R17.reuse, 0x4, R178 ;  /* 0x0000000411a07825 */ /* 0x040fe200078e02b2 */
[----:B------:R1:W-:Y:S03]  /*13810*/  STL.64 [R1+0x60], R180 ;  /* 0x000060b401007387 */ /* 0x0003e60000100a00 */
[----:B------:R-:W-:-:S04]  /*13820*/  IMAD.WIDE R178, R17, 0x4, R166 ;  /* 0x0000000411b27825 */ /* 0x000fc800078e02a6 */
[----:B------:R-:W-:-:S04]  /*13830*/  IMAD.WIDE R166, R17, 0x4, R176 ;  /* 0x0000000411a67825 */ /* 0x000fc800078e02b0 */
[C---:B------:R-:W-:Y:S01]  /*13840*/  IMAD.WIDE R176, R17.reuse, 0x4, R172 ;  /* 0x0000000411b07825 */ /* 0x040fe200078e02ac */
[----:B------:R4:W-:Y:S03]  /*13850*/  STL.64 [R1+0x68], R178 ;  /* 0x000068b201007387 */ /* 0x0009e60000100a00 */
[C---:B-1----:R-:W-:Y:S01]  /*13860*/  IMAD.WIDE R180, R17.reuse, 0x4, R188 ;  /* 0x0000000411b47825 */ /* 0x042fe200078e02bc */
[----:B------:R-:W-:Y:S03]  /*13870*/  STL.64 [R1+0x50], R176 ;  /* 0x000050b001007387 */ /* 0x000fe60000100a00 */
[C---:B------:R-:W-:Y:S01]  /*13880*/  IMAD.WIDE R172, R17.reuse, 0x4, R174 ;  /* 0x0000000411ac7825 */ /* 0x040fe200078e02ae */
[----:B------:R-:W3:Y:S03]  /*13890*/  LDL.LU.64 R188, [R1] ;  /* 0x0000000001bc7983 */ /* 0x000ee60000300a00 */
[C---:B------:R-:W-:Y:S01]  /*138a0*/  IMAD.WIDE R174, R17.reuse, 0x4, R182 ;  /* 0x0000000411ae7825 */ /* 0x040fe200078e02b6 */
[----:B------:R1:W-:Y:S03]  /*138b0*/  STL.64 [R1+0x40], R180 ;  /* 0x000040b401007387 */ /* 0x0003e60000100a00 */
[----:B----4-:R-:W-:-:S04]  /*138c0*/  IMAD.WIDE R178, R17, 0x4, R186 ;  /* 0x0000000411b27825 */ /* 0x010fc800078e02ba */
[----:B------:R-:W-:-:S04]  /*138d0*/  IMAD.WIDE R182, R17, 0x4, R192 ;  /* 0x0000000411b67825 */ /* 0x000fc800078e02c0 */
[C---:B-1----:R-:W-:Y:S02]  /*138e0*/  IMAD.WIDE R180, R17.reuse, 0x4, R190 ;  /* 0x0000000411b47825 */ /* 0x042fe400078e02be */
[----:B------:R-:W4:Y:S02]  /*138f0*/  LDL.LU.64 R190, [R1+0x8] ;  /* 0x0000080001be7983 */ /* 0x000f240000300a00 */
[C---:B------:R-:W-:Y:S02]  /*13900*/  IMAD.WIDE R186, R17.reuse, 0x4, R196 ;  /* 0x0000000411ba7825 */ /* 0x040fe400078e02c4 */
[----:B------:R-:W4:Y:S04]  /*13910*/  LDL.LU.64 R192, [R1+0x18] ;  /* 0x0000180001c07983 */ /* 0x000f280000300a00 */
[----:B------:R-:W4:Y:S01]  /*13920*/  LDL.LU.64 R196, [R1+0x28] ;  /* 0x0000280001c47983 */ /* 0x000f220000300a00 */
[----:B------:R-:W-:-:S03]  /*13930*/  IMAD.WIDE R176, R17, 0x4, R184 ;  /* 0x0000000411b07825 */ /* 0x000fc600078e02b8 */
[----:B------:R1:W-:Y:S01]  /*13940*/  STL.64 [R1+0x30], R186 ;  /* 0x000030ba01007387 */ /* 0x0003e20000100a00 */
[----:B------:R-:W-:-:S03]  /*13950*/  IMAD.WIDE R184, R17, 0x4, R194 ;  /* 0x0000000411b87825 */ /* 0x000fc600078e02c2 */
[----:B------:R-:W4:Y:S01]  /*13960*/  LDL.LU.64 R194, [R1+0x20] ;  /* 0x0000200001c27983 */ /* 0x000f220000300a00 */
[----:B-1----:R-:W-:-:S03]  /*13970*/  IMAD.WIDE R186, R17, 0x4, R250 ;  /* 0x0000000411ba7825 */ /* 0x002fc600078e02fa */
[----:B------:R-:W4:Y:S01]  /*13980*/  LDL.LU.64 R250, [R1+0x3f0] ;  /* 0x0003f00001fa7983 */ /* 0x000f220000300a00 */
[----:B--2---:R-:W-:-:S05]  /*13990*/  IMAD.WIDE R6, R17, 0x4, R6 ;  /* 0x0000000411067825 */ /* 0x004fca00078e0206 */
[----:B------:R1:W-:Y:S01]  /*139a0*/  STL.64 [R1+0x10], R6 ;  /* 0x0000100601007387 */ /* 0x0003e20000100a00 */
[----:B---3--:R-:W-:-:S03]  /*139b0*/  IMAD.WIDE R8, R235, 0x4, R8 ;  /* 0x00000004eb087825 */ /* 0x008fc600078e0208 */
[----:B-1----:R-:W2:Y:S04]  /*139c0*/  LDL.LU.64 R6, [R1+0x958] ;  /* 0x0009580001067983 */ /* 0x002ea80000300a00 */
[----:B------:R1:W-:Y:S04]  /*139d0*/  STL.64 [R1], R8 ;  /* 0x0000000801007387 */ /* 0x0003e80000100a00 */
[----:B-1----:R-:W3:Y:S01]  /*139e0*/  LDL.LU.64 R8, [R1+0x950] ;  /* 0x0009500001087983 */ /* 0x002ee20000300a00 */
[----:B----4-:R-:W-:-:S05]  /*139f0*/  IMAD.WIDE R196, R17, 0x4, R196 ;  /* 0x0000000411c47825 */ /* 0x010fca00078e02c4 */
[----:B------:R1:W-:Y:S04]  /*13a00*/  STL.64 [R1+0xa10], R196 ;  /* 0x000a10c401007387 */ /* 0x0003e80000100a00 */
[----:B-1----:R-:W4:Y:S01]  /*13a10*/  LDL R197, [R1+0x2e8] ;  /* 0x0002e80001c57983 */ /* 0x002f220000100800 */
[----:B------:R-:W-:-:S03]  /*13a20*/  IMAD.WIDE R250, R235, 0x4, R250 ;  /* 0x00000004ebfa7825 */ /* 0x000fc600078e02fa */
[----:B------:R1:W-:Y:S04]  /*13a30*/  STL.64 [R1+0xa08], R234 ;  /* 0x000a08ea01007387 */ /* 0x0003e80000100a00 */
[----:B-1----:R-:W4:Y:S04]  /*13a40*/  LDL.64 R234, [R1] ;  /* 0x0000000001ea7983 */ /* 0x002f280000100a00 */
[----:B------:R-:W-:Y:S04]  /*13a50*/  STL.64 [R1+0xa00], R198 ;  /* 0x000a00c601007387 */ /* 0x000fe80000100a00 */
        /* <DEDUP_REMOVED lines=22> */
[----:B------:R1:W-:Y:S04]  /*13bc0*/  STL.64 [R1+0xa18], R250 ;  /* 0x000a18fa01007387 */ /* 0x0003e80000100a00 */
[----:B----4-:R-:W-:Y:S04]  /*13bd0*/  LDGSTS.E [R197+0x5e000], desc[UR40][R234.64], P5 ;  /* 0x5e000000eac57fae */ /* 0x010fe8000a9a1028 */
[----:B------:R-:W-:Y:S01]  /*13be0*/  LDGSTS.E [R197+0x5e008], desc[UR40][R250.64], P3 ;  /* 0x5e008000fac57fae */ /* 0x000fe200099a1028 */
[----:B------:R-:W-:-:S03]  /*13bf0*/  IMAD.WIDE R248, R17, 0x4, R248 ;  /* 0x0000000411f87825 */ /* 0x000fc600078e02f8 */
[----:B------:R-:W0:Y:S01]  /*13c00*/  LDGDEPBAR ;  /* 0x00000000000079af */ /* 0x000e220000000000 */
[----:B------:R-:W-:-:S03]  /*13c10*/  IMAD.WIDE R242, R17, 0x4, R242 ;  /* 0x0000000411f27825 */ /* 0x000fc600078e02f2 */
[----:B------:R-:W-:Y:S04]  /*13c20*/  LDGSTS.E [R10+0x30000], desc[UR40][R248.64], P1 ;  /* 0x30000000f80a7fae */ /* 0x000fe800089a1028 */
[----:B-1----:R-:W4:Y:S01]  /*13c30*/  LDL.64 R250, [R1+0x270] ;  /* 0x0002700001fa7983 */ /* 0x002f220000100a00 */
        /* <DEDUP_REMOVED lines=63> */
[----:B---3--:R-:W-:Y:S01]  /*14030*/  LDGSTS.E [R9+0x30100], desc[UR40][R246.64], P1 ;  /* 0x30100000f6097fae */ /* 0x008fe200089a1028 */
        /* <DEDUP_REMOVED lines=82> */
[----:B----4-:R1:W-:Y:S01]  /*14560*/  STL.64 [R1+0xa20], R250 ;  /* 0x000a20fa01007387 */ /* 0x0103e20000100a00 */
[----:B------:R-:W-:-:S03]  /*14570*/  IMAD.WIDE R122, R17, 0x4, R122 ;  /* 0x00000004117a7825 */ /* 0x000fc600078e027a */
[----:B------:R-:W-:Y:S01]  /*14580*/  LDGSTS.E [R8+0x32e00], desc[UR40][R74.64], P1 ;  /* 0x32e000004a087fae */ /* 0x000fe200089a1028 */
[----:B------:R-:W-:-:S03]  /*14590*/  IMAD.WIDE R128, R17, 0x4, R128 ;  /* 0x0000000411807825 */ /* 0x000fc600078e0280 */
[----:B------:R-:W-:Y:S04]  /*145a0*/  LDGSTS.E [R8+0x33200], desc[UR40][R80.64], P1 ;  /* 0x3320000050087fae */ /* 0x000fe800089a1028 */
[----:B-1----:R-:W3:Y:S01]  /*145b0*/  LDL.64 R250, [R1+0x290] ;  /* 0x0002900001fa7983 */ /* 0x002ee20000100a00 */
        /* <DEDUP_REMOVED lines=28> */
[----:B---3--:R1:W-:Y:S04]  /*14780*/  STL.64 [R1+0xa28], R250 ;  /* 0x000a28fa01007387 */ /* 0x0083e80000100a00 */
[----:B-1----:R-:W3:Y:S04]  /*14790*/  LDL.64 R250, [R1+0x2b0] ;  /* 0x0002b00001fa7983 */ /* 0x002ee80000100a00 */
[----:B---3--:R1:W-:Y:S04]  /*147a0*/  STL.64 [R1+0xa30], R250 ;  /* 0x000a30fa01007387 */ /* 0x0083e80000100a00 */
[----:B-1----:R-:W3:Y:S04]  /*147b0*/  LDL.64 R250, [R1+0x2d0] ;  /* 0x0002d00001fa7983 */ /* 0x002ee80000100a00 */
[----:B---3--:R1:W-:Y:S04]  /*147c0*/  STL.64 [R1+0xa38], R250 ;  /* 0x000a38fa01007387 */ /* 0x0083e80000100a00 */
[----:B-1----:R-:W3:Y:S04]  /*147d0*/  LDL.64 R250, [R1+0x2f8] ;  /* 0x0002f80001fa7983 */ /* 0x002ee80000100a00 */
[----:B---3--:R1:W-:Y:S04]  /*147e0*/  STL.64 [R1+0xa40], R250 ;  /* 0x000a40fa01007387 */ /* 0x0083e80000100a00 */
[----:B------:R-:W3:Y:S04]  /*147f0*/  LDL.64 R196, [R1+0x250] ;  /* 0x0002500001c47983 */ /* 0x000ee80000100a00 */
[----:B------:R-:W4:Y:S04]  /*14800*/  LDL.64 R234, [R1+0x230] ;  /* 0x0002300001ea7983 */ /* 0x000f280000100a00 */
[----:B-1----:R-:W2:Y:S04]  /*14810*/  LDL.64 R250, [R1+0x318] ;  /* 0x0003180001fa7983 */ /* 0x002ea80000100a00 */
[----:B------:R-:W3:Y:S04]  /*14820*/  LDL.64 R198, [R1+0x210] ;  /* 0x0002100001c67983 */ /* 0x000ee80000100a00 */
        /* <DEDUP_REMOVED lines=22> */
[----:B--2---:R-:W-:Y:S04]  /*14990*/  LDGSTS.E [R7+0x30300], desc[UR40][R250.64], P1 ;  /* 0x30300000fa077fae */ /* 0x004fe800089a1028 */
[----:B------:R-:W2:Y:S04]  /*149a0*/  LDL.LU.64 R250, [R1+0xa40] ;  /* 0x000a400001fa7983 */ /* 0x000ea80000300a00 */
        /* <DEDUP_REMOVED lines=9> */
[----:B---3--:R-:W-:Y:S04]  /*14a40*/  LDGSTS.E [R7+0x31b00], desc[UR40][R196.64], P1 ;  /* 0x31b00000c4077fae */ /* 0x008fe800089a1028 */
[----:B----4-:R-:W-:Y:S04]  /*14a50*/  LDGSTS.E [R7+0x31f00], desc[UR40][R234.64], P1 ;  /* 0x31f00000ea077fae */ /* 0x010fe800089a1028 */
[----:B------:R-:W5:Y:S04]  /*14a60*/  LDL.LU.64 R250, [R1+0xa18] ;  /* 0x000a180001fa7983 */ /* 0x000f680000300a00 */
[----:B------:R-:W2:Y:S04]  /*14a70*/  LDL.LU.64 R196, [R1+0xa10] ;  /* 0x000a100001c47983 */ /* 0x000ea80000300a00 */
[----:B------:R-:W3:Y:S04]  /*14a80*/  LDL.LU.64 R234, [R1+0xa08] ;  /* 0x000a080001ea7983 */ /* 0x000ee80000300a00 */
[----:B------:R-:W-:Y:S04]  /*14a90*/  LDGSTS.E [R7+0x32300], desc[UR40][R198.64], P1 ;  /* 0x32300000c6077fae */ /* 0x000fe800089a1028 */
[----:B------:R-:W-:Y:S04]  /*14aa0*/  LDGSTS.E [R7+0x32700], desc[UR40][R16.64], P1 ;  /* 0x3270000010077fae */ /* 0x000fe800089a1028 */
[----:B------:R-:W-:Y:S04]  /*14ab0*/  LDGSTS.E [R7+0x32b00], desc[UR40][R200.64], P1 ;  /* 0x32b00000c8077fae */ /* 0x000fe800089a1028 */
[----:B------:R-:W4:Y:S04]  /*14ac0*/  LDL.LU.64 R198, [R1+0xa00] ;  /* 0x000a000001c67983 */ /* 0x000f280000300a00 */
[----:B------:R-:W4:Y:S04]  /*14ad0*/  LDL.LU.64 R16, [R1+0x9f8] ;  /* 0x0009f80001107983 */ /* 0x000f280000300a00 */
[----:B------:R-:W4:Y:S04]  /*14ae0*/  LDL.LU.64 R200, [R1+0x9f0] ;  /* 0x0009f00001c87983 */ /* 0x000f280000300a00 */
[----:B------:R-:W-:Y:S04]  /*14af0*/  LDGSTS.E [R7+0x32f00], desc[UR40][R232.64], P1 ;  /* 0x32f00000e8077fae */ /* 0x000fe800089a1028 */
[----:B------:R-:W-:Y:S04]  /*14b00*/  LDGSTS.E [R7+0x33300], desc[UR40][R230.64], P1 ;  /* 0x33300000e6077fae */ /* 0x000fe800089a1028 */
[----:B------:R-:W-:Y:S04]  /*14b10*/  LDGSTS.E [R7+0x33700], desc[UR40][R228.64], P1 ;  /* 0x33700000e4077fae */ /* 0x000fe800089a1028 */
[----:B------:R-:W-:Y:S04]  /*14b20*/  LDGSTS.E [R7+0x33b00], desc[UR40][R226.64], P1 ;  /* 0x33b00000e2077fae */ /* 0x000fe800089a1028 */
[----:B------:R-:W-:Y:S04]  /*14b30*/  LDGSTS.E [R7+0x33f00], desc[UR40][R224.64], P1 ;  /* 0x33f00000e0077fae */ /* 0x000fe800089a1028 */
[----:B------:R-:W-:Y:S04]  /*14b40*/  LDGSTS.E [R7+0x34300], desc[UR40][R222.64], P1 ;  /* 0x34300000de077fae */ /* 0x000fe800089a1028 */
[----:B------:R-:W5:Y:S04]  /*14b50*/  LDL.LU.64 R232, [R1+0x9e8] ;  /* 0x0009e80001e87983 */ /* 0x000f680000300a00 */
        /* <DEDUP_REMOVED lines=26> */
[----:B------:R3:W-:Y:S04]  /*14d00*/  LDGSTS.E [R7+0x37b00], desc[UR40][R2.64], P1 ;  /* 0x37b0000002077fae */ /* 0x0007e800089a1028 */
[----:B------:R1:W5:Y:S04]  /*14d10*/  LDL.LU.64 R204, [R1+0x978] ;  /* 0x0009780001cc7983 */ /* 0x0003680000300a00 */
[----:B------:R1:W5:Y:S04]  /*14d20*/  LDL.LU.64 R202, [R1+0x970] ;  /* 0x0009700001ca7983 */ /* 0x0003680000300a00 */
[----:B------:R1:W5:Y:S04]  /*14d30*/  LDL.LU.64 R14, [R1+0x968] ;  /* 0x00096800010e7983 */ /* 0x0003680000300a00 */
[----:B------:R1:W5:Y:S04]  /*14d40*/  LDL.LU.64 R12, [R1+0x960] ;  /* 0x00096000010c7983 */ /* 0x0003680000300a00 */
[----:B------:R1:W5:Y:S04]  /*14d50*/  LDL.LU.64 R4, [R1+0x958] ;  /* 0x0009580001047983 */ /* 0x0003680000300a00 */
[----:B--2---:R1:W-:Y:S01]  /*14d60*/  LDGSTS.E [R7+0x37f00], desc[UR40][R196.64], P1 ;  /* 0x37f00000c4077fae */ /* 0x0043e200089a1028 */
[----:B---3--:R-:W-:Y:S01]  /*14d70*/  SHF.R.S32.HI R3, RZ, 0x1f, R235 ;  /* 0x0000001fff037819 */ /* 0x008fe200000114eb */
[----:B------:R-:W-:-:S02]  /*14d80*/  IMAD.SHL.U32 R2, R235, 0x4, RZ ;  /* 0x00000004eb027824 */ /* 0x000fc400078e00ff */
[----:B------:R-:W0:Y:S01]  /*14d90*/  LDGDEPBAR ;  /* 0x00000000000079af */ /* 0x000e220000000000 */
[----:B------:R-:W-:-:S03]  /*14da0*/  SHF.L.U64.HI R235, R235, 0x2, R3 ;  /* 0x00000002ebeb7819 */ /* 0x000fc60000010203 */
[----:B------:R-:W-:Y:S04]  /*14db0*/  STL [R1+0x98], R3 ;  /* 0x0000980301007387 */ /* 0x000fe80000100800 */
[----:B------:R4:W-:Y:S02]  /*14dc0*/  STL [R1+0x154], R2 ;  /* 0x0001540201007387 */ /* 0x0009e40000100800 */
[----:B----4-:R-:W-:Y:S02]  /*14dd0*/  IADD3 R2, P1, PT, R198, R2, RZ ;  /* 0x00000002c6027210 */ /* 0x010fe40007f3e0ff */
[----:B------:R-:W-:Y:S03]  /*14de0*/  STL [R1+0x150], R235 ;  /* 0x000150eb01007387 */ /* 0x000fe60000100800 */
[----:B------:R-:W-:Y:S01]  /*14df0*/  IMAD.X R3, R199, 0x1, R235, P1 ;  /* 0x00000001c7037824 */ /* 0x000fe200008e06eb */
[----:B------:R-:W-:-:S04]  /*14e00*/  DEPBAR.LE SB0, 0x6 ;  /* 0x000081800000791a */ /* 0x000fc80000000000 */
[----:B------:R2:W-:Y:S04]  /*14e10*/  STL.64 [R1+0x8], R2 ;  /* 0x0000080201007387 */ /* 0x0005e80000100a00 */
[----:B--2---:R1:W5:Y:S01]  /*14e20*/  LDL.LU.64 R2, [R1+0x950] ;  /* 0x0009500001027983 */ /* 0x0043620000300a00 */
[----:B------:R-:W-:-:S04]  /*14e30*/  IMAD.SHL.U32 R199, R16, 0x40, RZ ;  /* 0x0000004010c77824 */ /* 0x000fc800078e00ff */
[----:B------:R-:W-:Y:S01]  /*14e40*/  IMAD.SHL.U32 R199, R199, 0x4, RZ ;  /* 0x00000004c7c77824 */ /* 0x000fe200078e00ff */
[----:B------:R-:W-:Y:S04]  /*14e50*/  BAR.SYNC.DEFER_BLOCKING 0x0 ;  /* 0x0000000000007b1d */ /* 0x000fe80000010000 */
[----:B------:R-:W-:-:S04]  /*14e60*/  IADD3 R198, P5, PT, R200, R199, RZ ;  /* 0x000000c7c8c67210 */ /* 0x000fc80007fbe0ff */
[----:B------:R-:W2:Y:S01]  /*14e70*/  LDC R199, c[0x0][0x3a0] ;  /* 0x0000e800ffc77b82 */ /* 0x000ea20000000800 */
[----:B------:R-:W-:Y:S01]  /*14e80*/  ISETP.NE.U32.AND P1, PT, RZ, UR6, PT ;  /* 0x00000006ff007c0c */ /* 0x000fe2000bf25070 */
[----:B--2---:R-:W-:-:S05]  /*14e90*/  VIADD R199, R199, 0x3f ;  /* 0x0000003fc7c77836 */ /* 0x004fca0000000000 */
[----:B------:R-:W-:Y:S01]  /*14ea0*/  ISETP.LT.OR P3, PT, R199, 0x40, P1 ;  /* 0x00000040c700780c */ /* 0x000fe20000f61670 */
[----:B------:R-:W-:-:S12]  /*14eb0*/  IMAD.X R199, R201, 0x1, R235, P5 ;  /* 0x00000001c9c77824 */ /* 0x000fd800028e06eb */
[----:B-1----:R-:W-:Y:S05]  /*14ec0*/  @P3 BRA `(.L_x_6) ;  /* 0x0000000000d83947 */ /* 0x002fea0003800000 */
[----:B------:R-:W-:Y:S02]  /*14ed0*/  USHF.R.U32.HI UR8, URZ, 0x4, UR11 ;  /* 0x00000004ff087899 */ /* 0x000fe4000801160b */
[----:B------:R-:W-:Y:S02]  /*14ee0*/  UIADD3 UR5, UPT, UPT, UR11, 0x50000, URZ ;  /* 0x000500000b057890 */ /* 0x000fe4000fffe0ff */
[----:B------:R-:W-:Y:S02]  /*14ef0*/  USGXT.U32 UR8, UR8, 0xe ;  /* 0x0000000e0808789a */ /* 0x000fe40008000000 */
[----:B------:R-:W-:Y:S02]  /*14f00*/  USHF.R.U32.HI UR5, URZ, 0x4, UR5 ;  /* 0x00000004ff057899 */ /* 0x000fe40008011605 */
[----:B------:R-:W-:Y:S02]  /*14f10*/  UIADD3 UR48, UP1, UPT, UR8, 0x2, URZ ;  /* 0x0000000208307890 */ /* 0x000fe4000ff3e0ff */
[----:B------:R-:W-:Y:S01]  /*14f20*/  USGXT.U32 UR14, UR5, 0xe ;  /* 0x0000000e050e789a */ /* 0x000fe20008000000 */
[----:B------:R-:W-:Y:S01]  /*14f30*/  UMOV UR4, URZ ;  /* 0x000000ff00047c82 */ /* 0x000fe20008000000 */
[----:B------:R-:W-:Y:S01]  /*14f40*/  UMOV UR6, URZ ;  /* 0x000000ff00067c82 */ /* 0x000fe20008000000 */
[----:B------:R-:W-:-:S02]  /*14f50*/  UIADD3.X UR49, UPT, UPT, UR4, 0x40004040, URZ, UP1, !UPT ;  /* 0x4000404004317890 */ /* 0x000fc40008ffe4ff */
[----:B------:R-:W-:Y:S01]  /*14f60*/  UIADD3 UR50, UP1, UPT, UR14, 0x2, URZ ;  /* 0x000000020e327890 */ /* 0x000fe2000ff3e0ff */
[----:B------:R-:W-:Y:S01]  /*14f70*/  UMOV UR4, UR28 ;  /* 0x0000001c00047c82 */ /* 0x000fe20008000000 */
[----:B------:R-:W-:Y:S02]  /*14f80*/  UMOV UR5, URZ ;  /* 0x000000ff00057c82 */ /* 0x000fe40008000000 */
[----:B------:R-:W-:Y:S01]  /*14f90*/  UIADD3.X UR51, UPT, UPT, UR6, 0x40004040, URZ, UP1, !UPT ;  /* 0x4000404006337890 */ /* 0x000fe20008ffe4ff */
[----:B------:R-:W-:Y:S01]  /*14fa0*/  UMOV UR29, UR4 ;  /* 0x00000004001d7c82 */ /* 0x000fe20008000000 */
[----:B------:R-:W-:Y:S02]  /*14fb0*/  UIADD3.64 UR6, UPT, UPT, UR48, 0x2, URZ ;  /* 0x0000000230067897 */ /* 0x000fe4000fffe0ff */
[----:B------:R-:W-:Y:S02]  /*14fc0*/  UIADD3.64 UR4, UPT, UPT, UR50, 0x2, URZ ;  /* 0x0000000232047897 */ /* 0x000fe4000fffe0ff */
[----:B------:R-:W-:-:S02]  /*14fd0*/  UIADD3.64 UR26, UPT, UPT, UR48, 0x4, URZ ;  /* 0x00000004301a7897 */ /* 0x000fc4000fffe0ff */
[----:B------:R-:W-:Y:S02]  /*14fe0*/  UIADD3.64 UR24, UPT, UPT, UR50, 0x4, URZ ;  /* 0x0000000432187897 */ /* 0x000fe4000fffe0ff */
[----:B------:R-:W-:Y:S02]  /*14ff0*/  UIADD3.64 UR32, UPT, UPT, UR48, 0x7fe, URZ ;  /* 0x000007fe30207897 */ /* 0x000fe4000fffe0ff */
[----:B------:R-:W-:Y:S02]  /*15000*/  UIADD3.64 UR30, UPT, UPT, UR50, 0x1fe, URZ ;  /* 0x000001fe321e7897 */ /* 0x000fe4000fffe0ff */
[----:B------:R-:W-:Y:S02]  /*15010*/  UIADD3.64 UR36, UPT, UPT, UR48, 0x800, URZ ;  /* 0x0000080030247897 */ /* 0x000fe4000fffe0ff */
[----:B------:R-:W-:Y:S02]  /*15020*/  UIADD3.64 UR34, UPT, UPT, UR50, 0x200, URZ ;  /* 0x0000020032227897 */ /* 0x000fe4000fffe0ff */
[----:B------:R-:W-:-:S02]  /*15030*/  UIADD3.64 UR42, UPT, UPT, UR48, 0x802, URZ ;  /* 0x00000802302a7897 */ /* 0x000fc4000fffe0ff */
[----:B------:R-:W-:Y:S01]  /*15040*/  UIADD3.64 UR38, UPT, UPT, UR50, 0x202, URZ ;  /* 0x0000020232267897 */ /* 0x000fe2000fffe0ff */
[----:B------:R-:W-:Y:S01]  /*15050*/  UMOV UR20, 0x0 ;  /* 0x0000000000147882 */ /* 0x000fe20000000000 */
[----:B------:R-:W-:Y:S01]  /*15060*/  UMOV UR21, 0x4400910 ;  /* 0x0440091000157882 */ /* 0x000fe20000000000 */
[----:B------:R-:W-:Y:S01]  /*15070*/  UIADD3.64 UR46, UPT, UPT, UR48, 0x804, URZ ;  /* 0x00000804302e7897 */ /* 0x000fe2000fffe0ff */
[----:B------:R-:W-:Y:S01]  /*15080*/  UMOV UR9, 0x40004040 ;  /* 0x4000404000097882 */ /* 0x000fe20000000000 */
[----:B------:R-:W-:Y:S01]  /*15090*/  UIADD3.64 UR44, UPT, UPT, UR50, 0x204, URZ ;  /* 0x00000204322c7897 */ /* 0x000fe2000fffe0ff */
[----:B------:R-:W-:Y:S01]  /*150a0*/  UMOV UR15, 0x40004040 ;  /* 0x40004040000f7882 */ /* 0x000fe20000000000 */
[----:B------:R-:W-:Y:S01]  /*150b0*/  UMOV UR22, 0x0 ;  /* 0x0000000000167882 */ /* 0x000fe20000000000 */
[----:B------:R-:W-:Y:S01]  /*150c0*/  UMOV UR23, 0x4400910 ;  /* 0x0440091000177882 */ /* 0x000fe20000000000 */
[----:B------:R-:W-:Y:S01]  /*150d0*/  UMOV UR16, 0x0 ;  /* 0x0000000000107882 */ /* 0x000fe20000000000 */
[----:B------:R-:W-:Y:S01]  /*150e0*/  UMOV UR17, 0x4400910 ;  /* 0x0440091000117882 */ /* 0x000fe20000000000 */
[----:B------:R1:W-:Y:S01]  /*150f0*/  UTCHMMA gdesc[UR14], gdesc[UR8], tmem[UR10], tmem[UR20], idesc[UR21], !UPT ;  /* 0x00ff14080e0075ea */ /* 0x0003e2000f80000a */
[----:B------:R-:W-:Y:S01]  /*15100*/  UMOV UR52, 0x0 ;  /* 0x0000000000347882 */ /* 0x000fe20000000000 */
[----:B------:R-:W-:Y:S01]  /*15110*/  UMOV UR53, 0x4400910 ;  /* 0x0440091000357882 */ /* 0x000fe20000000000 */
[----:B------:R1:W-:Y:S01]  /*15120*/  UTCHMMA gdesc[UR50], gdesc[UR48], tmem[UR10], tmem[UR22], idesc[UR23], UPT ;  /* 0x00ff1630320075ea */ /* 0x0003e2000b80000a */
        /* <DEDUP_REMOVED lines=12> */
[----:B------:R1:W-:Y:S01]  /*151f0*/  UTCHMMA gdesc[UR38], gdesc[UR42], tmem[UR10], tmem[UR58], idesc[UR59], UPT ;  /* 0x00ff3a2a260075ea */ /* 0x0003e2000b80000a */
[----:B------:R1:W-:Y:S01]  /*15200*/  UTCHMMA gdesc[UR44], gdesc[UR46], tmem[UR10], tmem[UR60], idesc[UR61], UPT ;  /* 0x00ff3c2e2c0075ea */ /* 0x0003e2000b80000a */
[----:B------:R1:W-:Y:S01]  /*15210*/  UTCBAR [UR29], URZ ;  /* 0x000000ff1d0073e9 */ /* 0x0003e200080000ff */
[----:B------:R-:W-:Y:S01]  /*15220*/  NOP ;  /* 0x0000000000007918 */ /* 0x000fe20000000000 */
.L_x_6:
[----:B------:R-:W2:Y:S04]  /*15230*/  LDL.LU.64 R200, [R1+0x8] ;  /* 0x0000080001c87983 */ /* 0x000ea80000300a00 */
[----:B-----5:R3:W-:Y:S04]  /*15240*/  STL [R1+0x9d4], R14 ;  /* 0x0009d40e01007387 */ /* 0x0207e80000100800 */
[----:B---3--:R-:W3:Y:S04]  /*15250*/  LDL R14, [R1+0x154] ;  /* 0x00015400010e7983 */ /* 0x008ee80000100800 */
[----:B------:R-:W-:Y:S04]  /*15260*/  STL [R1+0x9d0], R0 ;  /* 0x0009d00001007387 */ /* 0x000fe80000100800 */
[----:B------:R-:W-:Y:S04]  /*15270*/  STL.64 [R1+0x960], R8 ;  /* 0x0009600801007387 */ /* 0x000fe80000100a00 */
[----:B------:R-:W-:Y:S04]  /*15280*/  STL.64 [R1+0x958], R6 ;  /* 0x0009580601007387 */ /* 0x000fe80000100a00 */
[----:B------:R4:W-:Y:S04]  /*15290*/  STL.64 [R1+0x950], R2 ;  /* 0x0009500201007387 */ /* 0x0009e80000100a00 */
[----:B------:R-:W-:Y:S01]  /*152a0*/  STL.64 [R1+0x968], R16 ;  /* 0x0009681001007387 */ /* 0x000fe20000100a00 */
[----:B----4-:R-:W4:Y:S01]  /*152b0*/  S2R R2, SR_TID.X ;  /* 0x0000000000027919 */ /* 0x010f220000002100 */
[----:B------:R-:W-:Y:S01]  /*152c0*/  BAR.SYNC.DEFER_BLOCKING 0x0 ;  /* 0x0000000000007b1d */ /* 0x000fe20000010000 */
[----:B--2---:R-:W-:-:S05]  /*152d0*/  IMAD.MOV.U32 R9, RZ, RZ, R201 ;  /* 0x000000ffff097224 */ /* 0x004fca00078e00c9 */
[----:B------:R-:W2:Y:S01]  /*152e0*/  S2R R201, SR_TID.X ;  /* 0x0000000000c97919 */ /* 0x000ea20000002100 */
[----:B------:R-:W-:-:S05]  /*152f0*/  IMAD.MOV.U32 R8, RZ, RZ, R200 ;  /* 0x000000ffff087224 */ /* 0x000fca00078e00c8 */
[----:B------:R-:W-:Y:S01]  /*15300*/  @!PT LDS RZ, [RZ] ;  /* 0x00000000fffff984 */ /* 0x000fe20000000800 */
[----:B------:R-:W-:Y:S01]  /*15310*/  @!PT LDS RZ, [RZ] ;  /* 0x00000000fffff984 */ /* 0x000fe20000000800 */
[----:B------:R-:W-:Y:S01]  /*15320*/  @!PT LDS RZ, [RZ] ;  /* 0x00000000fffff984 */ /* 0x000fe20000000800 */
[----:B------:R1:W-:Y:S04]  /*15330*/  LDGSTS.E [R252+0x60000], desc[UR40][R8.64], P0 ;  /* 0x6000000008fc7fae */ /* 0x0003e800081a1028 */
[----:B------:R2:W-:Y:S01]  /*15340*/  LDGSTS.E [R252+0x60008], desc[UR40][R198.64], P2 ;  /* 0x60008000c6fc7fae */ /* 0x0005e200091a1028 */
[----:B-1----:R-:W1:Y:S01]  /*15350*/  S2R R9, SR_TID.X ;  /* 0x0000000000097919 */ /* 0x002e620000002100 */
[--C-:B--2---:R-:W-:Y:S02]  /*15360*/  SHF.R.U32.HI R200, RZ, 0x6, R201.reuse ;  /* 0x00000006ffc87819 */ /* 0x104fe400000116c9 */
[----:B------:R-:W-:Y:S02]  /*15370*/  SHF.R.U32.HI R201, RZ, 0x6, R201 ;  /* 0x00000006ffc97819 */ /* 0x000fe400000116c9 */
[----:B------:R-:W-:-:S02]  /*15380*/  SGXT.U32 R200, R200, 0x1 ;  /* 0x00000001c8c8781a */ /* 0x000fc40000000000 */
[----:B------:R-:W-:Y:S02]  /*15390*/  SGXT.U32 R201, R201, 0x1 ;  /* 0x00000001c9c9781a */ /* 0x000fe40000000000 */
[----:B------:R-:W-:Y:S02]  /*153a0*/  LOP3.LUT R200, R200, 0x22, RZ, 0xfc, !PT ;  /* 0x00000022c8c87812 */ /* 0x000fe400078efcff */
[----:B------:R-:W-:Y:S02]  /*153b0*/  LOP3.LUT R201, R201, 0x20, RZ, 0xfc, !PT ;  /* 0x00000020c9c97812 */ /* 0x000fe400078efcff */
[----:B------:R-:W-:Y:S02]  /*153c0*/  ISETP.GE.AND P2, PT, R200, UR19, PT ;  /* 0x00000013c8007c0c */ /* 0x000fe4000bf46270 */
[----:B------:R-:W-:Y:S02]  /*153d0*/  ISETP.GE.AND P0, PT, R201, UR19, PT ;  /* 0x00000013c9007c0c */ /* 0x000fe4000bf06270 */
[----:B------:R-:W-:-:S02]  /*153e0*/  SEL R198, RZ, 0x4, P2 ;  /* 0x00000004ffc67807 */ /* 0x000fc40001000000 */
[----:B------:R-:W-:Y:S02]  /*153f0*/  SEL R199, RZ, 0x4, P0 ;  /* 0x00000004ffc77807 */ /* 0x000fe40000000000 */
[----:B------:R-:W-:Y:S02]  /*15400*/  SEL R198, R198, RZ, P4 ;  /* 0x000000ffc6c67207 */ /* 0x000fe40002000000 */
[----:B------:R-:W-:Y:S02]  /*15410*/  SEL R199, R199, RZ, P4 ;  /* 0x000000ffc7c77207 */ /* 0x000fe40002000000 */
[----:B---3--:R-:W-:Y:S02]  /*15420*/  IADD3 R200, P3, PT, R202, R14, RZ ;  /* 0x0000000ecac87210 */ /* 0x008fe40007f7e0ff */
[----:B------:R-:W-:Y:S02]  /*15430*/  ISETP.NE.U32.AND P0, PT, R199, RZ, PT ;  /* 0x000000ffc700720c */ /* 0x000fe40003f05070 */
[----:B------:R-:W-:Y:S01]  /*15440*/  ISETP.NE.U32.AND P2, PT, R198, RZ, PT ;  /* 0x000000ffc600720c */ /* 0x000fe20003f45070 */
[----:B------:R-:W-:Y:S01]  /*15450*/  IMAD.X R201, R203, 0x1, R235, P3 ;  /* 0x00000001cbc97824 */ /* 0x000fe200018e06eb */
[----:B-1----:R-:W-:-:S02]  /*15460*/  SHF.R.U32.HI R0, RZ, 0x6, R9 ;  /* 0x00000006ff007819 */ /* 0x002fc40000011609 */
[----:B------:R-:W-:Y:S02]  /*15470*/  SHF.R.U32.HI R9, RZ, 0x6, R9 ;  /* 0x00000006ff097819 */ /* 0x000fe40000011609 */
[----:B------:R-:W-:Y:S02]  /*15480*/  IADD3 R198, P3, PT, R204, R14, RZ ;  /* 0x0000000eccc67210 */ /* 0x000fe40007f7e0ff */
[----:B------:R-:W-:Y:S02]  /*15490*/  SGXT.U32 R9, R9, 0x1 ;  /* 0x000000010909781a */ /* 0x000fe40000000000 */
[----:B------:R-:W-:Y:S01]  /*154a0*/  SGXT.U32 R0, R0, 0x1 ;  /* 0x000000010000781a */ /* 0x000fe20000000000 */
[----:B------:R-:W-:Y:S01]  /*154b0*/  IMAD.X R199, R205, 0x1, R235, P3 ;  /* 0x00000001cdc77824 */ /* 0x000fe200018e06eb */
[----:B------:R-:W-:Y:S01]  /*154c0*/  LOP3.LUT R9, R9, 0x4, RZ, 0xfc, !PT ;  /* 0x0000000409097812 */ /* 0x000fe200078efcff */
[----:B------:R1:W-:Y:S01]  /*154d0*/  LDGSTS.E [R252+0x62000], desc[UR40][R200.64], P0 ;  /* 0x62000000c8fc7fae */ /* 0x0003e200081a1028 */
[----:B------:R-:W-:-:S02]  /*154e0*/  LOP3.LUT R0, R0, 0x6, RZ, 0xfc, !PT ;  /* 0x0000000600007812 */ /* 0x000fc400078efcff */
[----:B------:R-:W-:Y:S01]  /*154f0*/  ISETP.GE.AND P0, PT, R9, UR19, PT ;  /* 0x0000001309007c0c */ /* 0x000fe2000bf06270 */
[----:B------:R2:W-:Y:S01]  /*15500*/  LDGSTS.E [R252+0x62008], desc[UR40][R198.64], P2 ;  /* 0x62008000c6fc7fae */ /* 0x0005e200091a1028 */
[----:B------:R-:W-:Y:S02]  /*15510*/  ISETP.GE.AND P2, PT, R0, UR19, PT ;  /* 0x0000001300007c0c */ /* 0x000fe4000bf46270 */
[--C-:B----4-:R-:W-:Y:S02]  /*15520*/  SHF.R.U32.HI R9, RZ, 0x6, R2.reuse ;  /* 0x00000006ff097819 */ /* 0x110fe40000011602 */
[----:B------:R-:W-:Y:S02]  /*15530*/  SHF.R.U32.HI R0, RZ, 0x6, R2 ;  /* 0x00000006ff007819 */ /* 0x000fe40000011602 */
[----:B------:R-:W-:Y:S02]  /*15540*/  SGXT.U32 R9, R9, 0x1 ;  /* 0x000000010909781a */ /* 0x000fe40000000000 */
[----:B-1----:R-:W-:-:S02]  /*15550*/  IADD3 R200, P3, PT, R206, R14, RZ ;  /* 0x0000000ecec87210 */ /* 0x002fc40007f7e0ff */
[----:B------:R-:W-:Y:S02]  /*15560*/  SGXT.U32 R0, R0, 0x1 ;  /* 0x000000010000781a */ /* 0x000fe40000000000 */
[----:B--2---:R-:W-:Y:S01]  /*15570*/  SEL R199, RZ, 0x4, P0 ;  /* 0x00000004ffc77807 */ /* 0x004fe20000000000 */
[----:B------:R-:W-:Y:S01]  /*15580*/  IMAD.X R201, R207, 0x1, R235, P3 ;  /* 0x00000001cfc97824 */ /* 0x000fe200018e06eb */
[----:B------:R-:W-:Y:S02]  /*15590*/  SEL R198, RZ, 0x4, P2 ;  /* 0x00000004ffc67807 */ /* 0x000fe40001000000 */
[----:B------:R-:W-:Y:S02]  /*155a0*/  SEL R199, R199, RZ, P4 ;  /* 0x000000ffc7c77207 */ /* 0x000fe40002000000 */
[----:B------:R-:W-:Y:S02]  /*155b0*/  SEL R198, R198, RZ, P4 ;  /* 0x000000ffc6c67207 */ /* 0x000fe40002000000 */
[----:B------:R-:W-:-:S02]  /*155c0*/  ISETP.NE.U32.AND P0, PT, R199, RZ, PT ;  /* 0x000000ffc700720c */ /* 0x000fc40003f05070 */
[----:B------:R-:W-:Y:S02]  /*155d0*/  ISETP.NE.U32.AND P2, PT, R198, RZ, PT ;  /* 0x000000ffc600720c */ /* 0x000fe40003f45070 */
[----:B------:R-:W-:Y:S02]  /*155e0*/  IADD3 R198, P3, PT, R208, R14, RZ ;  /* 0x0000000ed0c67210 */ /* 0x000fe40007f7e0ff */
[----:B------:R-:W-:Y:S02]  /*155f0*/  LOP3.LUT R9, R9, 0x24, RZ, 0xfc, !PT ;  /* 0x0000002409097812 */ /* 0x000fe400078efcff */
[----:B------:R-:W-:Y:S01]  /*15600*/  LOP3.LUT R0, R0, 0x26, RZ, 0xfc, !PT ;  /* 0x0000002600007812 */ /* 0x000fe200078efcff */
[----:B------:R-:W-:Y:S01]  /*15610*/  IMAD.X R199, R209, 0x1, R235, P3 ;  /* 0x00000001d1c77824 */ /* 0x000fe200018e06eb */
[----:B------:R-:W-:-:S03]  /*15620*/  SHF.R.S32.HI R252, RZ, 0x1f, R17 ;  /* 0x0000001ffffc7819 */ /* 0x000fc60000011411 */
[----:B------:R1:W-:Y:S01]  /*15630*/  LDGSTS.E [R234+0x60000], desc[UR40][R200.64], P0 ;  /* 0x60000000c8ea7fae */ /* 0x0003e200081a1028 */
[----:B------:R-:W-:Y:S02]  /*15640*/  ISETP.GE.AND P0, PT, R9, UR19, PT ;  /* 0x0000001309007c0c */ /* 0x000fe4000bf06270 */
[--C-:B------:R-:W-:Y:S01]  /*15650*/  SHF.R.U32.HI R9, RZ, 0x6, R2.reuse ;  /* 0x00000006ff097819 */ /* 0x100fe20000011602 */
[----:B------:R2:W-:Y:S01]  /*15660*/  LDGSTS.E [R234+0x60008], desc[UR40][R198.64], P2 ;  /* 0x60008000c6ea7fae */ /* 0x0005e200091a1028 */
[----:B------:R-:W-:Y:S02]  /*15670*/  ISETP.GE.AND P2, PT, R0, UR19, PT ;  /* 0x0000001300007c0c */ /* 0x000fe4000bf46270 */
[----:B------:R-:W-:Y:S02]  /*15680*/  SHF.R.U32.HI R0, RZ, 0x6, R2 ;  /* 0x00000006ff007819 */ /* 0x000fe40000011602 */
[----:B------:R-:W-:Y:S02]  /*15690*/  SGXT.U32 R9, R9, 0x1 ;  /* 0x000000010909781a */ /* 0x000fe40000000000 */
[----:B------:R-:W-:-:S02]  /*156a0*/  SGXT.U32 R0, R0, 0x1 ;  /* 0x000000010000781a */ /* 0x000fc40000000000 */
[----:B-1----:R-:W-:Y:S02]  /*156b0*/  IADD3 R200, P3, PT, R210, R14, RZ ;  /* 0x0000000ed2c87210 */ /* 0x002fe40007f7e0ff */
[----:B------:R-:W-:Y:S02]  /*156c0*/  LOP3.LUT R9, R9, 0x8, RZ, 0xfc, !PT ;  /* 0x0000000809097812 */ /* 0x000fe400078efcff */
[----:B--2---:R-:W-:Y:S01]  /*156d0*/  SEL R199, RZ, 0x4, P0 ;  /* 0x00000004ffc77807 */ /* 0x004fe20000000000 */
[----:B------:R-:W-:Y:S01]  /*156e0*/  IMAD.X R201, R211, 0x1, R235, P3 ;  /* 0x00000001d3c97824 */ /* 0x000fe200018e06eb */
[----:B------:R-:W-:Y:S02]  /*156f0*/  SEL R198, RZ, 0x4, P2 ;  /* 0x00000004ffc67807 */ /* 0x000fe40001000000 */
[----:B------:R-:W-:Y:S02]  /*15700*/  SEL R199, R199, RZ, P4 ;  /* 0x000000ffc7c77207 */ /* 0x000fe40002000000 */
[----:B------:R-:W-:-:S02]  /*15710*/  SEL R198, R198, RZ, P4 ;  /* 0x000000ffc6c67207 */ /* 0x000fc40002000000 */
[----:B------:R-:W-:Y:S02]  /*15720*/  ISETP.NE.U32.AND P0, PT, R199, RZ, PT ;  /* 0x000000ffc700720c */ /* 0x000fe40003f05070 */
[----:B------:R-:W-:Y:S02]  /*15730*/  ISETP.NE.U32.AND P2, PT, R198, RZ, PT ;  /* 0x000000ffc600720c */ /* 0x000fe40003f45070 */
[----:B------:R-:W-:Y:S02]  /*15740*/  IADD3 R198, P3, PT, R212, R14, RZ ;  /* 0x0000000ed4c67210 */ /* 0x000fe40007f7e0ff */
[----:B------:R-:W-:-:S03]  /*15750*/  LOP3.LUT R0, R0, 0xa, RZ, 0xfc, !PT ;  /* 0x0000000a00007812 */ /* 0x000fc600078efcff */
[----:B------:R-:W-:-:S04]  /*15760*/  IMAD.X R199, R213, 0x1, R235, P3 ;  /* 0x00000001d5c77824 */ /* 0x000fc800018e06eb */
        /* <DEDUP_REMOVED lines=20> */
[----:B------:R-:W-:Y:S01]  /*158b0*/  LDGSTS.E [R15+0x60000], desc[UR40][R200.64], P0 ;  /* 0x60000000c80f7fae */ /* 0x000fe200081a1028 */
[----:B------:R-:W-:Y:S02]  /*158c0*/  ISETP.GE.AND P0, PT, R9, UR19, PT ;  /* 0x0000001309007c0c */ /* 0x000fe4000bf06270 */
[--C-:B------:R-:W-:Y:S01]  /*158d0*/  SHF.R.U32.HI R9, RZ, 0x6, R2.reuse ;  /* 0x00000006ff097819 */ /* 0x100fe20000011602 */
[----:B------:R1:W-:Y:S01]  /*158e0*/  LDGSTS.E [R15+0x60008], desc[UR40][R198.64], P2 ;  /* 0x60008000c60f7fae */ /* 0x0003e200091a1028 */
[----:B------:R-:W-:Y:S02]  /*158f0*/  ISETP.GE.AND P2, PT, R0, UR19, PT ;  /* 0x0000001300007c0c */ /* 0x000fe4000bf46270 */
[----:B------:R-:W-:Y:S02]  /*15900*/  SHF.R.U32.HI R0, RZ, 0x6, R2 ;  /* 0x00000006ff007819 */ /* 0x000fe40000011602 */
[----:B------:R-:W-:Y:S02]  /*15910*/  SGXT.U32 R9, R9, 0x1 ;  /* 0x000000010909781a */ /* 0x000fe40000000000 */
[----:B------:R-:W-:-:S02]  /*15920*/  SGXT.U32 R0, R0, 0x1 ;  /* 0x000000010000781a */ /* 0x000fc40000000000 */
[----:B------:R-:W-:Y:S02]  /*15930*/  LOP3.LUT R9, R9, 0xc, RZ, 0xfc, !PT ;  /* 0x0000000c09097812 */ /* 0x000fe400078efcff */
[----:B------:R-:W-:Y:S02]  /*15940*/  LOP3.LUT R0, R0, 0xe, RZ, 0xfc, !PT ;  /* 0x0000000e00007812 */ /* 0x000fe400078efcff */
[----:B-1----:R-:W-:Y:S02]  /*15950*/  SEL R199, RZ, 0x4, P0 ;  /* 0x00000004ffc77807 */ /* 0x002fe40000000000 */
[----:B------:R-:W-:Y:S02]  /*15960*/  SEL R198, RZ, 0x4, P2 ;  /* 0x00000004ffc67807 */ /* 0x000fe40001000000 */
[----:B------:R-:W-:Y:S02]  /*15970*/  SEL R199, R199, RZ, P4 ;  /* 0x000000ffc7c77207 */ /* 0x000fe40002000000 */
[----:B------:R-:W-:-:S02]  /*15980*/  SEL R198, R198, RZ, P4 ;  /* 0x000000ffc6c67207 */ /* 0x000fc40002000000 */
[----:B------:R-:W-:Y:S02]  /*15990*/  ISETP.NE.U32.AND P0, PT, R199, RZ, PT ;  /* 0x000000ffc700720c */ /* 0x000fe40003f05070 */
[----:B------:R-:W-:Y:S02]  /*159a0*/  ISETP.NE.U32.AND P2, PT, R198, RZ, PT ;  /* 0x000000ffc600720c */ /* 0x000fe40003f45070 */
[----:B------:R-:W-:-:S05]  /*159b0*/  IADD3 R198, P3, PT, R218, R14, RZ ;  /* 0x0000000edac67210 */ /* 0x000fca0007f7e0ff */
[----:B------:R-:W-:Y:S01]  /*159c0*/  IMAD.X R199, R219, 0x1, R235, P3 ;  /* 0x00000001dbc77824 */ /* 0x000fe200018e06eb */
[----:B------:R-:W-:-:S04]  /*159d0*/  IADD3 R200, P3, PT, R220, R14, RZ ;  /* 0x0000000edcc87210 */ /* 0x000fc80007f7e0ff */
[----:B------:R1:W-:Y:S01]  /*159e0*/  LDGSTS.E [R15+0x62000], desc[UR40][R198.64], P0 ;  /* 0x62000000c60f7fae */ /* 0x0003e200081a1028 */
[----:B------:R-:W-:Y:S01]  /*159f0*/  IMAD.X R201, R221, 0x1, R235, P3 ;  /* 0x00000001ddc97824 */ /* 0x000fe200018e06eb */
[----:B------:R-:W-:Y:S02]  /*15a00*/  ISETP.GE.AND P0, PT, R9, UR19, PT ;  /* 0x0000001309007c0c */ /* 0x000fe4000bf06270 */
[--C-:B------:R-:W-:Y:S02]  /*15a10*/  SHF.R.U32.HI R9, RZ, 0x6, R2.reuse ;  /* 0x00000006ff097819 */ /* 0x100fe40000011602 */
[----:B------:R2:W-:Y:S01]  /*15a20*/  LDGSTS.E [R15+0x62008], desc[UR40][R200.64], P2 ;  /* 0x62008000c80f7fae */ /* 0x0005e200091a1028 */
[----:B------:R-:W-:Y:S02]  /*15a30*/  ISETP.GE.AND P2, PT, R0, UR19, PT ;  /* 0x0000001300007c0c */ /* 0x000fe4000bf46270 */
[----:B------:R-:W-:Y:S02]  /*15a40*/  SHF.R.U32.HI R0, RZ, 0x6, R2 ;  /* 0x00000006ff007819 */ /* 0x000fe40000011602 */
[----:B------:R-:W-:-:S02]  /*15a50*/  SGXT.U32 R9, R9, 0x1 ;  /* 0x000000010909781a */ /* 0x000fc40000000000 */
[----:B-1----:R-:W-:Y:S02]  /*15a60*/  SEL R198, RZ, 0x4, P0 ;  /* 0x00000004ffc67807 */ /* 0x002fe40000000000 */
[----:B------:R-:W-:Y:S02]  /*15a70*/  SGXT.U32 R0, R0, 0x1 ;  /* 0x000000010000781a */ /* 0x000fe40000000000 */
[----:B------:R-:W-:Y:S02]  /*15a80*/  SEL R198, R198, RZ, P4 ;  /* 0x000000ffc6c67207 */ /* 0x000fe40002000000 */
[----:B--2---:R-:W-:Y:S02]  /*15a90*/  SEL R15, RZ, 0x4, P2 ;  /* 0x00000004ff0f7807 */ /* 0x004fe40001000000 */
[----:B------:R-:W-:Y:S02]  /*15aa0*/  ISETP.NE.U32.AND P0, PT, R198, RZ, PT ;  /* 0x000000ffc600720c */ /* 0x000fe40003f05070 */
[----:B------:R-:W-:-:S02]  /*15ab0*/  SEL R15, R15, RZ, P4 ;  /* 0x000000ff0f0f7207 */ /* 0x000fc40002000000 */
[-C--:B------:R-:W-:Y:S02]  /*15ac0*/  IADD3 R198, P3, PT, R222, R14.reuse, RZ ;  /* 0x0000000edec67210 */ /* 0x080fe40007f7e0ff */
[----:B------:R-:W-:Y:S02]  /*15ad0*/  ISETP.NE.U32.AND P2, PT, R15, RZ, PT ;  /* 0x000000ff0f00720c */ /* 0x000fe40003f45070 */
[----:B------:R-:W-:Y:S01]  /*15ae0*/  LOP3.LUT R0, R0, 0x2e, RZ, 0xfc, !PT ;  /* 0x0000002e00007812 */ /* 0x000fe200078efcff */
[--C-:B------:R-:W-:Y:S01]  /*15af0*/  IMAD.X R199, R223, 0x1, R235.reuse, P3 ;  /* 0x00000001dfc77824 */ /* 0x100fe200018e06eb */
[----:B------:R-:W-:Y:S02]  /*15b00*/  IADD3 R200, P3, PT, R224, R14, RZ ;  /* 0x0000000ee0c87210 */ /* 0x000fe40007f7e0ff */
[----:B------:R-:W-:Y:S02]  /*15b10*/  LOP3.LUT R9, R9, 0x2c, RZ, 0xfc, !PT ;  /* 0x0000002c09097812 */ /* 0x000fe400078efcff */
[----:B------:R1:W-:Y:S01]  /*15b20*/  LDGSTS.E [R5+0x60000], desc[UR40][R198.64], P0 ;  /* 0x60000000c6057fae */ /* 0x0003e200081a1028 */
[----:B------:R-:W-:Y:S01]  /*15b30*/  IMAD.X R201, R225, 0x1, R235, P3 ;  /* 0x00000001e1c97824 */ /* 0x000fe200018e06eb */
[----:B------:R-:W-:-:S04]  /*15b40*/  ISETP.GE.AND P0, PT, R9, UR19, PT ;  /* 0x0000001309007c0c */ /* 0x000fc8000bf06270 */
[----:B------:R2:W-:Y:S01]  /*15b50*/  LDGSTS.E [R5+0x60008], desc[UR40][R200.64], P2 ;  /* 0x60008000c8057fae */ /* 0x0005e200091a1028 */
[----:B------:R-:W-:Y:S02]  /*15b60*/  ISETP.GE.AND P2, PT, R0, UR19, PT ;  /* 0x0000001300007c0c */ /* 0x000fe4000bf46270 */
[----:B------:R-:W3:Y:S02]  /*15b70*/  S2R R0, SR_TID.X ;  /* 0x0000000000007919 */ /* 0x000ee40000002100 */
[----:B------:R-:W-:Y:S02]  /*15b80*/  SEL R15, RZ, 0x4, P2 ;  /* 0x00000004ff0f7807 */ /* 0x000fe40001000000 */
[----:B-1----:R-:W-:Y:S02]  /*15b90*/  SEL R198, RZ, 0x4, P0 ;  /* 0x00000004ffc67807 */ /* 0x002fe40000000000 */
[----:B------:R-:W-:Y:S02]  /*15ba0*/  SEL R15, R15, RZ, P4 ;  /* 0x000000ff0f0f7207 */ /* 0x000fe40002000000 */
[----:B------:R-:W-:-:S02]  /*15bb0*/  SEL R198, R198, RZ, P4 ;  /* 0x000000ffc6c67207 */ /* 0x000fc40002000000 */
[----:B------:R-:W-:Y:S01]  /*15bc0*/  ISETP.NE.U32.AND P2, PT, R15, RZ, PT ;  /* 0x000000ff0f00720c */ /* 0x000fe20003f45070 */
[----:B------:R-:W-:Y:S01]  /*15bd0*/  IMAD.MOV.U32 R15, RZ, RZ, R235 ;  /* 0x000000ffff0f7224 */ /* 0x000fe200078e00eb */
[----:B------:R-:W-:Y:S02]  /*15be0*/  ISETP.NE.U32.AND P0, PT, R198, RZ, PT ;  /* 0x000000ffc600720c */ /* 0x000fe40003f05070 */
[----:B------:R-:W-:-:S05]  /*15bf0*/  IADD3 R198, P3, PT, R226, R14, RZ ;  /* 0x0000000ee2c67210 */ /* 0x000fca0007f7e0ff */
[----:B------:R-:W-:Y:S01]  /*15c00*/  IMAD.X R199, R227, 0x1, R15, P3 ;  /* 0x00000001e3c77824 */ /* 0x000fe200018e060f */
[----:B--2---:R-:W-:-:S05]  /*15c10*/  IADD3 R200, P3, PT, R228, R14, RZ ;  /* 0x0000000ee4c87210 */ /* 0x004fca0007f7e0ff */
[----:B------:R-:W-:Y:S01]  /*15c20*/  IMAD.X R201, R229, 0x1, R15, P3 ;  /* 0x00000001e5c97824 */ /* 0x000fe200018e060f */
[----:B------:R-:W-:Y:S04]  /*15c30*/  LDGSTS.E [R5+0x62000], desc[UR40][R198.64], P0 ;  /* 0x62000000c6057fae */ /* 0x000fe800081a1028 */
[----:B------:R1:W-:Y:S01]  /*15c40*/  LDGSTS.E [R5+0x62008], desc[UR40][R200.64], P2 ;  /* 0x62008000c8057fae */ /* 0x0003e200091a1028 */
[----:B---3--:R-:W-:-:S04]  /*15c50*/  SHF.R.U32.HI R235, RZ, 0x6, R0 ;  /* 0x00000006ffeb7819 */ /* 0x008fc80000011600 */
[----:B------:R-:W-:-:S04]  /*15c60*/  SGXT.U32 R235, R235, 0x1 ;  /* 0x00000001ebeb781a */ /* 0x000fc80000000000 */
[----:B------:R-:W-:-:S04]  /*15c70*/  LOP3.LUT R235, R235, 0x10, RZ, 0xfc, !PT ;  /* 0x00000010ebeb7812 */ /* 0x000fc800078efcff */
[----:B------:R-:W-:Y:S02]  /*15c80*/  ISETP.GE.AND P0, PT, R235, UR19, PT ;  /* 0x00000013eb007c0c */ /* 0x000fe4000bf06270 */
[----:B------:R-:W-:Y:S02]  /*15c90*/  SHF.R.U32.HI R235, RZ, 0x6, R0 ;  /* 0x00000006ffeb7819 */ /* 0x000fe40000011600 */
[----:B-1----:R-:W-:Y:S02]  /*15ca0*/  SEL R5, RZ, 0x4, P0 ;  /* 0x00000004ff057807 */ /* 0x002fe40000000000 */
[----:B------:R-:W-:Y:S02]  /*15cb0*/  SGXT.U32 R235, R235, 0x1 ;  /* 0x00000001ebeb781a */ /* 0x000fe40000000000 */
[----:B------:R-:W-:Y:S02]  /*15cc0*/  SEL R5, R5, RZ, P4 ;  /* 0x000000ff05057207 */ /* 0x000fe40002000000 */
[----:B------:R-:W-:-:S02]  /*15cd0*/  IADD3 R198, P0, PT, R230, R14, RZ ;  /* 0x0000000ee6c67210 */ /* 0x000fc40007f1e0ff */
[----:B------:R-:W-:Y:S02]  /*15ce0*/  LOP3.LUT R235, R235, 0x12, RZ, 0xfc, !PT ;  /* 0x00000012ebeb7812 */ /* 0x000fe400078efcff */
[----:B------:R-:W-:Y:S01]  /*15cf0*/  ISETP.NE.U32.AND P2, PT, R5, RZ, PT ;  /* 0x000000ff0500720c */ /* 0x000fe20003f45070 */
[----:B------:R-:W-:Y:S01]  /*15d00*/  IMAD.X R199, R231, 0x1, R15, P0 ;  /* 0x00000001e7c77824 */ /* 0x000fe200000e060f */
[----:B------:R-:W-:Y:S02]  /*15d10*/  ISETP.GE.AND P0, PT, R235, UR19, PT ;  /* 0x00000013eb007c0c */ /* 0x000fe4000bf06270 */
[----:B------:R-:W-:Y:S01]  /*15d20*/  SHF.R.U32.HI R235, RZ, 0x6, R0 ;  /* 0x00000006ffeb7819 */ /* 0x000fe20000011600 */
[----:B------:R-:W-:Y:S01]  /*15d30*/  IMAD.SHL.U32 R0, R17, 0x4, RZ ;  /* 0x0000000411007824 */ /* 0x000fe200078e00ff */
[----:B------:R-:W-:Y:S02]  /*15d40*/  SEL R5, RZ, 0x4, P0 ;  /* 0x00000004ff057807 */ /* 0x000fe40000000000 */
[----:B------:R-:W-:-:S02]  /*15d50*/  SGXT.U32 R235, R235, 0x1 ;  /* 0x00000001ebeb781a */ /* 0x000fc40000000000 */
[----:B------:R-:W-:Y:S01]  /*15d60*/  SEL R5, R5, RZ, P4 ;  /* 0x000000ff05057207 */ /* 0x000fe20002000000 */
[----:B------:R-:W-:Y:S01]  /*15d70*/  STL [R1+0x14c], R0 ;  /* 0x00014c0001007387 */ /* 0x000fe20000100800 */
[----:B------:R-:W-:-:S03]  /*15d80*/  LOP3.LUT R235, R235, 0x30, RZ, 0xfc, !PT ;  /* 0x00000030ebeb7812 */ /* 0x000fc600078efcff */
[----:B------:R1:W-:Y:S01]  /*15d90*/  LDGSTS.E [R13+0x60000], desc[UR40][R198.64], P2 ;  /* 0x60000000c60d7fae */ /* 0x0003e200091a1028 */
[----:B------:R-:W-:Y:S02]  /*15da0*/  ISETP.NE.U32.AND P2, PT, R5, RZ, PT ;  /* 0x000000ff0500720c */ /* 0x000fe40003f45070 */
[----:B------:R-:W-:-:S04]  /*15db0*/  ISETP.GE.AND P0, PT, R235, UR19, PT ;  /* 0x00000013eb007c0c */ /* 0x000fc8000bf06270 */
[----:B------:R-:W-:-:S04]  /*15dc0*/  SEL R5, RZ, 0x4, P0 ;  /* 0x00000004ff057807 */ /* 0x000fc80000000000 */
[----:B------:R-:W-:Y:S02]  /*15dd0*/  SEL R5, R5, RZ, P4 ;  /* 0x000000ff05057207 */ /* 0x000fe40002000000 */
[----:B-1----:R-:W-:Y:S02]  /*15de0*/  IADD3 R198, P3, PT, R232, R14, RZ ;  /* 0x0000000ee8c67210 */ /* 0x002fe40007f7e0ff */
[----:B------:R-:W-:Y:S02]  /*15df0*/  ISETP.NE.U32.AND P0, PT, R5, RZ, PT ;  /* 0x000000ff0500720c */ /* 0x000fe40003f05070 */
[----:B------:R-:W-:Y:S01]  /*15e00*/  SHF.L.U64.HI R5, R17, 0x2, R252 ;  /* 0x0000000211057819 */ /* 0x000fe200000102fc */
[----:B------:R-:W-:-:S05]  /*15e10*/  IMAD.X R199, R233, 0x1, R15, P3 ;  /* 0x00000001e9c77824 */ /* 0x000fca00018e060f */
[----:B------:R1:W-:Y:S01]  /*15e20*/  LDGSTS.E [R13+0x60008], desc[UR40][R198.64], P2 ;  /* 0x60008000c60d7fae */ /* 0x0003e200091a1028 */
[----:B------:R-:W-:-:S05]  /*15e30*/  IADD3 R2, P2, PT, R248, R0, RZ ;  /* 0x00000000f8027210 */ /* 0x000fca0007f5e0ff */
[----:B------:R-:W-:Y:S01]  /*15e40*/  IMAD.X R3, R249, 0x1, R5, P2 ;  /* 0x00000001f9037824 */ /* 0x000fe200010e0605 */
[----:B------:R-:W-:-:S04]  /*15e50*/  IADD3 R6, P2, PT, R242, R0, RZ ;  /* 0x00000000f2067210 */ /* 0x000fc80007f5e0ff */
[----:B------:R2:W-:Y:S01]  /*15e60*/  STL.64 [R1+0x168], R2 ;  /* 0x0001680201007387 */ /* 0x0005e20000100a00 */
[----:B------:R-:W-:-:S05]  /*15e70*/  IMAD.X R7, R243, 0x1, R5, P2 ;  /* 0x00000001f3077824 */ /* 0x000fca00010e0605 */
[----:B------:R3:W-:Y:S01]  /*15e80*/  STL.64 [R1+0x160], R6 ;  /* 0x0001600601007387 */ /* 0x0007e20000100a00 */
[----:B--2---:R-:W-:-:S05]  /*15e90*/  IADD3 R2, P3, PT, R236, R0, RZ ;  /* 0x00000000ec027210 */ /* 0x004fca0007f7e0ff */
[----:B------:R-:W-:Y:S01]  /*15ea0*/  IMAD.X R3, R237, 0x1, R5, P3 ;  /* 0x00000001ed037824 */ /* 0x000fe200018e0605 */
[----:B---3--:R-:W-:-:S04]  /*15eb0*/  IADD3 R6, P2, PT, R22, R0, RZ ;  /* 0x0000000016067210 */ /* 0x008fc80007f5e0ff */
        /* <DEDUP_REMOVED lines=49> */
[----:B------:R-:W-:-:S03]  /*161d0*/  IMAD.X R7, R119, 0x1, R5, P2 ;  /* 0x0000000177077824 */ /* 0x000fc600010e0605 */
[----:B------:R-:W3:Y:S04]  /*161e0*/  LDL.LU.64 R202, [R1+0x318] ;  /* 0x0003180001ca7983 */ /* 0x000ee80000300a00 */
[----:B------:R-:W4:Y:S01]  /*161f0*/  LDL.LU.64 R222, [R1+0x2f8] ;  /* 0x0002f80001de7983 */ /* 0x000f220000300a00 */
[-C--:B------:R-:W-:Y:S02]  /*16200*/  IADD3 R16, P2, PT, R130, R0.reuse, RZ ;  /* 0x0000000082107210 */ /* 0x080fe40007f5e0ff */
[----:B--2---:R-:W-:Y:S01]  /*16210*/  IADD3 R2, P3, PT, R124, R0, RZ ;  /* 0x000000007c027210 */ /* 0x004fe20007f7e0ff */
[----:B------:R2:W-:Y:S02]  /*16220*/  STL.64 [R1+0x80], R6 ;  /* 0x0000800601007387 */ /* 0x0005e40000100a00 */
[----:B------:R-:W-:-:S02]  /*16230*/  IMAD.X R17, R131, 0x1, R5, P2 ;  /* 0x0000000183117824 */ /* 0x000fc400010e0605 */
[----:B------:R-:W-:Y:S01]  /*16240*/  IMAD.X R3, R125, 0x1, R5, P3 ;  /* 0x000000017d037824 */ /* 0x000fe200018e0605 */
[-C--:B------:R-:W-:Y:S01]  /*16250*/  IADD3 R8, P3, PT, R136, R0.reuse, RZ ;  /* 0x0000000088087210 */ /* 0x080fe20007f7e0ff */
[----:B------:R-:W4:Y:S01]  /*16260*/  LDL.LU.64 R220, [R1+0x2d0] ;  /* 0x0002d00001dc7983 */ /* 0x000f220000300a00 */
[----:B--2---:R-:W-:-:S03]  /*16270*/  IADD3 R6, P2, PT, R142, R0, RZ ;  /* 0x000000008e067210 */ /* 0x004fc60007f5e0ff */
[----:B------:R2:W-:Y:S01]  /*16280*/  STL.64 [R1+0x78], R2 ;  /* 0x0000780201007387 */ /* 0x0005e20000100a00 */
[--C-:B------:R-:W-:Y:S02]  /*16290*/  IMAD.X R9, R137, 0x1, R5.reuse, P3 ;  /* 0x0000000189097824 */ /* 0x100fe400018e0605 */
[----:B------:R-:W-:Y:S01]  /*162a0*/  IMAD.X R7, R143, 0x1, R5, P2 ;  /* 0x000000018f077824 */ /* 0x000fe200010e0605 */
[-C--:B------:R-:W-:Y:S01]  /*162b0*/  IADD3 R248, P2, PT, R154, R0.reuse, RZ ;  /* 0x000000009af87210 */ /* 0x080fe20007f5e0ff */
[----:B------:R-:W1:Y:S01]  /*162c0*/  LDL.LU.64 R218, [R1+0x2b0] ;  /* 0x0002b00001da7983 */ /* 0x000e620000300a00 */
[----:B--2---:R-:W-:-:S03]  /*162d0*/  IADD3 R2, P3, PT, R148, R0, RZ ;  /* 0x0000000094027210 */ /* 0x004fc60007f7e0ff */
[--C-:B------:R-:W-:Y:S01]  /*162e0*/  IMAD.X R249, R155, 0x1, R5.reuse, P2 ;  /* 0x000000019bf97824 */ /* 0x100fe200010e0605 */
[-C--:B------:R-:W-:Y:S01]  /*162f0*/  IADD3 R236, P2, PT, R166, R0.reuse, RZ ;  /* 0x00000000a6ec7210 */ /* 0x080fe20007f5e0ff */
[----:B------:R-:W2:Y:S01]  /*16300*/  LDL.LU.64 R216, [R1+0x290] ;  /* 0x0002900001d87983 */ /* 0x000ea20000300a00 */
[--C-:B------:R-:W-:Y:S01]  /*16310*/  IMAD.X R3, R149, 0x1, R5.reuse, P3 ;  /* 0x0000000195037824 */ /* 0x100fe200018e0605 */
[-C--:B------:R-:W-:Y:S02]  /*16320*/  IADD3 R242, P3, PT, R160, R0.reuse, RZ ;  /* 0x00000000a0f27210 */ /* 0x080fe40007f7e0ff */
[--C-:B------:R-:W-:Y:S01]  /*16330*/  IMAD.X R237, R167, 0x1, R5.reuse, P2 ;  /* 0x00000001a7ed7824 */ /* 0x100fe200010e0605 */
[-C--:B------:R-:W-:Y:S01]  /*16340*/  IADD3 R232, P2, PT, R178, R0.reuse, RZ ;  /* 0x00000000b2e87210 */ /* 0x080fe20007f5e0ff */
[----:B------:R-:W2:Y:S01]  /*16350*/  LDL.LU.64 R214, [R1+0x270] ;  /* 0x0002700001d67983 */ /* 0x000ea20000300a00 */
[----:B------:R-:W-:Y:S01]  /*16360*/  IMAD.X R243, R161, 0x1, R5, P3 ;  /* 0x00000001a1f37824 */ /* 0x000fe200018e0605 */
[----:B------:R-:W-:-:S02]  /*16370*/  IADD3 R234, P3, PT, R172, R0, RZ ;  /* 0x00000000acea7210 */ /* 0x000fc40007f7e0ff */
        /* <DEDUP_REMOVED lines=26> */
[-C--:B------:R-:W-:Y:S02]  /*16520*/  IADD3 R52, P2, PT, R60, R0.reuse, RZ ;  /* 0x000000003c347210 */ /* 0x080fe40007f5e0ff */
[----:B------:R-:W-:Y:S01]  /*16530*/  IMAD.X R43, R43, 0x1, R5, P3 ;  /* 0x000000012b2b7824 */ /* 0x000fe200018e0605 */
[----:B------:R-:W-:-:S02]  /*16540*/  IADD3 R48, P3, PT, R54, R0, RZ ;  /* 0x0000000036307210 */ /* 0x000fc40007f7e0ff */
[--C-:B------:R-:W-:Y:S01]  /*16550*/  IMAD.X R53, R61, 0x1, R5.reuse, P2 ;  /* 0x000000013d357824 */ /* 0x100fe200010e0605 */
[-C--:B------:R-:W-:Y:S02]  /*16560*/  IADD3 R58, P2, PT, R72, R0.reuse, RZ ;  /* 0x00000000483a7210 */ /* 0x080fe40007f5e0ff */
        /* <DEDUP_REMOVED lines=81> */
[----:B------:R-:W-:Y:S02]  /*16a80*/  IADD3 R116, P3, PT, R116, R0, RZ ;  /* 0x0000000074747210 */ /* 0x000fe40007f7e0ff */
[----:B------:R-:W-:-:S03]  /*16a90*/  IMAD.X R123, R123, 0x1, R5, P2 ;  /* 0x000000017b7b7824 */ /* 0x000fc600010e0605 */
[----:B------:R-:W-:Y:S01]  /*16aa0*/  IMAD.X R117, R117, 0x1, R5, P3 ;  /* 0x0000000175757824 */ /* 0x000fe200018e0605 */
[-C--:B------:R-:W-:Y:S02]  /*16ab0*/  IADD3 R126, P3, PT, R128, R0.reuse, RZ ;  /* 0x00000000807e7210 */ /* 0x080fe40007f7e0ff */
[----:B------:R-:W-:-:S03]  /*16ac0*/  IADD3 R128, P2, PT, R134, R0, RZ ;  /* 0x0000000086807210 */ /* 0x000fc60007f5e0ff */
[--C-:B------:R-:W-:Y:S02]  /*16ad0*/  IMAD.X R127, R129, 0x1, R5.reuse, P3 ;  /* 0x00000001817f7824 */ /* 0x100fe400018e0605 */
[--C-:B------:R-:W-:Y:S01]  /*16ae0*/  IMAD.X R129, R135, 0x1, R5.reuse, P2 ;  /* 0x0000000187817824 */ /* 0x100fe200010e0605 */
[-C--:B------:R-:W-:Y:S01]  /*16af0*/  IADD3 R132, P2, PT, R146, R0.reuse, RZ ;  /* 0x0000000092847210 */ /* 0x080fe20007f5e0ff */
[----:B------:R-:W-:Y:S04]  /*16b00*/  STL.64 [R1+0x970], R16 ;  /* 0x0009701001007387 */ /* 0x000fe80000100a00 */
[----:B------:R-:W-:Y:S01]  /*16b10*/  IMAD.X R133, R147, 0x1, R5, P2 ;  /* 0x0000000193857824 */ /* 0x000fe200010e0605 */
[-C--:B------:R-:W-:Y:S01]  /*16b20*/  IADD3 R136, P2, PT, R158, R0.reuse, RZ ;  /* 0x000000009e887210 */ /* 0x080fe20007f5e0ff */
[----:B------:R-:W-:Y:S01]  /*16b30*/  STL.64 [R1+0x978], R8 ;  /* 0x0009780801007387 */ /* 0x000fe20000100a00 */
[----:B------:R-:W-:-:S03]  /*16b40*/  IADD3 R130, P3, PT, R140, R0, RZ ;  /* 0x000000008c827210 */ /* 0x000fc60007f7e0ff */
[----:B------:R1:W-:Y:S01]  /*16b50*/  STL.64 [R1+0x980], R6 ;  /* 0x0009800601007387 */ /* 0x0003e20000100a00 */
[--C-:B------:R-:W-:Y:S01]  /*16b60*/  IMAD.X R137, R159, 0x1, R5.reuse, P2 ;  /* 0x000000019f897824 */ /* 0x100fe200010e0605 */
[----:B------:R-:W-:Y:S02]  /*16b70*/  IADD3 R140, P2, PT, R170, R0, RZ ;  /* 0x00000000aa8c7210 */ /* 0x000fe40007f5e0ff */
[----:B------:R1:W-:Y:S04]  /*16b80*/  STL.64 [R1+0x988], R2 ;  /* 0x0009880201007387 */ /* 0x0003e80000100a00 */
[----:B------:R-:W-:Y:S04]  /*16b90*/  STL.64 [R1+0x990], R248 ;  /* 0x000990f801007387 */ /* 0x000fe80000100a00 */
[----:B------:R-:W-:Y:S01]  /*16ba0*/  STL.64 [R1+0x998], R242 ;  /* 0x000998f201007387 */ /* 0x000fe20000100a00 */
[----:B------:R-:W-:-:S03]  /*16bb0*/  IMAD.X R131, R141, 0x1, R5, P3 ;  /* 0x000000018d837824 */ /* 0x000fc600018e0605 */
[----:B------:R-:W-:Y:S01]  /*16bc0*/  STL.64 [R1+0x9a0], R236 ;  /* 0x0009a0ec01007387 */ /* 0x000fe20000100a00 */
[----:B------:R-:W-:-:S03]  /*16bd0*/  IMAD.X R141, R171, 0x1, R5, P2 ;  /* 0x00000001ab8d7824 */ /* 0x000fc600010e0605 */
[----:B------:R-:W-:Y:S01]  /*16be0*/  STL.64 [R1+0x9a8], R234 ;  /* 0x0009a8ea01007387 */ /* 0x000fe20000100a00 */
[----:B------:R-:W-:-:S03]  /*16bf0*/  IADD3 R144, P2, PT, R182, R0, RZ ;  /* 0x00000000b6907210 */ /* 0x000fc60007f5e0ff */
[----:B------:R-:W-:Y:S04]  /*16c00*/  STL.64 [R1+0x9b0], R232 ;  /* 0x0009b0e801007387 */ /* 0x000fe80000100a00 */
[----:B------:R-:W-:Y:S04]  /*16c10*/  STL.64 [R1+0x9b8], R22 ;  /* 0x0009b81601007387 */ /* 0x000fe80000100a00 */
[----:B------:R-:W-:Y:S04]  /*16c20*/  STL.64 [R1+0x9c0], R28 ;  /* 0x0009c01c01007387 */ /* 0x000fe80000100a00 */
[----:B------:R1:W-:Y:S04]  /*16c30*/  STL.64 [R1+0x9c8], R34 ;  /* 0x0009c82201007387 */ /* 0x0003e80000100a00 */
[----:B------:R-:W2:Y:S01]  /*16c40*/  LDL.LU.64 R226, [R1+0x1b0] ;  /* 0x0001b00001e27983 */ /* 0x000ea20000300a00 */
[----:B------:R-:W-:-:S03]  /*16c50*/  IMAD.X R145, R183, 0x1, R5, P2 ;  /* 0x00000001b7917824 */ /* 0x000fc600010e0605 */
[----:B------:R-:W2:Y:S01]  /*16c60*/  LDL.LU.64 R224, [R1+0x190] ;  /* 0x0001900001e07983 */ /* 0x000ea20000300a00 */
[----:B---3--:R-:W-:-:S05]  /*16c70*/  IADD3 R204, P2, PT, R202, R0, RZ ;  /* 0x00000000cacc7210 */ /* 0x008fca0007f5e0ff */
[----:B------:R-:W-:Y:S01]  /*16c80*/  IMAD.X R205, R203, 0x1, R5, P2 ;  /* 0x00000001cbcd7824 */ /* 0x000fe200010e0605 */
[----:B----4-:R-:W-:-:S05]  /*16c90*/  IADD3 R202, P2, PT, R222, R0, RZ ;  /* 0x00000000deca7210 */ /* 0x010fca0007f5e0ff */
[----:B------:R-:W-:Y:S02]  /*16ca0*/  IMAD.X R203, R223, 0x1, R5, P2 ;  /* 0x00000001dfcb7824 */ /* 0x000fe400010e0605 */
[----:B------:R-:W3:Y:S01]  /*16cb0*/  LDL.LU.64 R222, [R1+0x170] ;  /* 0x0001700001de7983 */ /* 0x000ee20000300a00 */
[----:B------:R-:W-:-:S05]  /*16cc0*/  IADD3 R134, P3, PT, R152, R0, RZ ;  /* 0x0000000098867210 */ /* 0x000fca0007f7e0ff */
[----:B------:R-:W-:Y:S01]  /*16cd0*/  IMAD.X R135, R153, 0x1, R5, P3 ;  /* 0x0000000199877824 */ /* 0x000fe200018e0605 */
        /* <DEDUP_REMOVED lines=8> */
[-C--:B------:R-:W-:Y:S02]  /*16d60*/  IADD3 R200, P3, PT, R220, R0.reuse, RZ ;  /* 0x00000000dcc87210 */ /* 0x080fe40007f7e0ff */
[----:B-1----:R-:W-:-:S03]  /*16d70*/  IADD3 R198, P2, PT, R218, R0, RZ ;  /* 0x00000000dac67210 */ /* 0x002fc60007f5e0ff */
[--C-:B------:R-:W-:Y:S01]  /*16d80*/  IMAD.X R201, R221, 0x1, R5.reuse, P3 ;  /* 0x00000001ddc97824 */ /* 0x100fe200018e0605 */
[-C--:B--2---:R-:W-:Y:S01]  /*16d90*/  IADD3 R194, P3, PT, R216, R0.reuse, RZ ;  /* 0x00000000d8c27210 */ /* 0x084fe20007f7e0ff */
[--C-:B------:R-:W-:Y:S01]  /*16da0*/  IMAD.X R199, R219, 0x1, R5.reuse, P2 ;  /* 0x00000001dbc77824 */ /* 0x100fe200010e0605 */
[-C--:B------:R-:W-:Y:S01]  /*16db0*/  IADD3 R192, P2, PT, R214, R0.reuse, RZ ;  /* 0x00000000d6c07210 */ /* 0x080fe20007f5e0ff */
[----:B------:R-:W2:Y:S02]  /*16dc0*/  LDL.LU.64 R220, [R1+0x158] ;  /* 0x0001580001dc7983 */ /* 0x000ea40000300a00 */
[--C-:B------:R-:W-:Y:S01]  /*16dd0*/  IMAD.X R195, R217, 0x1, R5.reuse, P3 ;  /* 0x00000001d9c37824 */ /* 0x100fe200018e0605 */
[-C--:B------:R-:W-:Y:S01]  /*16de0*/  IADD3 R190, P3, PT, R210, R0.reuse, RZ ;  /* 0x00000000d2be7210 */ /* 0x080fe20007f7e0ff */
[----:B------:R-:W-:Y:S01]  /*16df0*/  IMAD.X R193, R215, 0x1, R5, P2 ;  /* 0x00000001d7c17824 */ /* 0x000fe200010e0605 */
[----:B------:R-:W4:Y:S01]  /*16e00*/  LDL.LU.64 R218, [R1+0x130] ;  /* 0x0001300001da7983 */ /* 0x000f220000300a00 */
[----:B------:R-:W-:-:S02]  /*16e10*/  IADD3 R188, P2, PT, R230, R0, RZ ;  /* 0x00000000e6bc7210 */ /* 0x000fc40007f5e0ff */
[--C-:B------:R-:W-:Y:S01]  /*16e20*/  IMAD.X R191, R211, 0x1, R5.reuse, P3 ;  /* 0x00000001d3bf7824 */ /* 0x100fe200018e0605 */
[----:B------:R-:W4:Y:S01]  /*16e30*/  LDL.LU.64 R216, [R1+0x110] ;  /* 0x0001100001d87983 */ /* 0x000f220000300a00 */
[-C--:B------:R-:W-:Y:S01]  /*16e40*/  IADD3 R186, P3, PT, R228, R0.reuse, RZ ;  /* 0x00000000e4ba7210 */ /* 0x080fe20007f7e0ff */
[--C-:B------:R-:W-:Y:S02]  /*16e50*/  IMAD.X R189, R231, 0x1, R5.reuse, P2 ;  /* 0x00000001e7bd7824 */ /* 0x100fe400010e0605 */
[----:B------:R-:W4:Y:S01]  /*16e60*/  LDL.LU.64 R214, [R1+0xf0] ;  /* 0x0000f00001d67983 */ /* 0x000f220000300a00 */
[-C--:B------:R-:W-:Y:S01]  /*16e70*/  IADD3 R184, P2, PT, R212, R0.reuse, RZ ;  /* 0x00000000d4b87210 */ /* 0x080fe20007f5e0ff */
[--C-:B------:R-:W-:Y:S02]  /*16e80*/  IMAD.X R187, R229, 0x1, R5.reuse, P3 ;  /* 0x00000001e5bb7824 */ /* 0x100fe400018e0605 */
[----:B------:R-:W4:Y:S01]  /*16e90*/  LDL.LU.64 R210, [R1+0xd0] ;  /* 0x0000d00001d27983 */ /* 0x000f220000300a00 */
[----:B------:R-:W-:Y:S01]  /*16ea0*/  IADD3 R182, P3, PT, R208, R0, RZ ;  /* 0x00000000d0b67210 */ /* 0x000fe20007f7e0ff */
[----:B------:R-:W-:-:S02]  /*16eb0*/  IMAD.X R185, R213, 0x1, R5, P2 ;  /* 0x00000001d5b97824 */ /* 0x000fc400010e0605 */
[----:B------:R-:W4:Y:S02]  /*16ec0*/  LDL.LU.64 R212, [R1+0xb0] ;  /* 0x0000b00001d47983 */ /* 0x000f240000300a00 */
[----:B------:R-:W-:Y:S02]  /*16ed0*/  IMAD.X R183, R209, 0x1, R5, P3 ;  /* 0x00000001d1b77824 */ /* 0x000fe400018e0605 */
[----:B------:R-:W4:Y:S04]  /*16ee0*/  LDL.LU.64 R208, [R1+0x90] ;  /* 0x0000900001d07983 */ /* 0x000f280000300a00 */
[----:B------:R-:W4:Y:S04]  /*16ef0*/  LDL.LU.64 R6, [R1+0x70] ;  /* 0x0000700001067983 */ /* 0x000f280000300a00 */
[----:B------:R-:W4:Y:S01]  /*16f00*/  LDL.LU.64 R230, [R1+0x58] ;  /* 0x0000580001e67983 */ /* 0x000f220000300a00 */
[----:B------:R-:W-:-:S02]  /*16f10*/  IADD3 R180, P2, PT, R226, R0, RZ ;  /* 0x00000000e2b47210 */ /* 0x000fc40007f5e0ff */
[----:B------:R-:W-:-:S03]  /*16f20*/  IADD3 R178, P3, PT, R224, R0, RZ ;  /* 0x00000000e0b27210 */ /* 0x000fc60007f7e0ff */
[--C-:B------:R-:W-:Y:S02]  /*16f30*/  IMAD.X R181, R227, 0x1, R5.reuse, P2 ;  /* 0x00000001e3b57824 */ /* 0x100fe400010e0605 */
[----:B------:R-:W4:Y:S01]  /*16f40*/  LDL.LU.64 R226, [R1+0x48] ;  /* 0x0000480001e27983 */ /* 0x000f220000300a00 */
[----:B------:R-:W-:-:S03]  /*16f50*/  IMAD.X R179, R225, 0x1, R5, P3 ;  /* 0x00000001e1b37824 */ /* 0x000fc600018e0605 */
[----:B------:R-:W4:Y:S04]  /*16f60*/  LDL.LU.64 R224, [R1+0x38] ;  /* 0x0000380001e07983 */ /* 0x000f280000300a00 */
[----:B------:R-:W4:Y:S01]  /*16f70*/  LDL.LU.64 R228, [R1+0x390] ;  /* 0x0003900001e47983 */ /* 0x000f220000300a00 */
[----:B---3--:R-:W-:-:S05]  /*16f80*/  IADD3 R176, P2, PT, R222, R0, RZ ;  /* 0x00000000deb07210 */ /* 0x008fca0007f5e0ff */
[----:B------:R-:W-:Y:S02]  /*16f90*/  IMAD.X R177, R223, 0x1, R5, P2 ;  /* 0x00000001dfb17824 */ /* 0x000fe400010e0605 */
[----:B------:R-:W3:Y:S04]  /*16fa0*/  LDL.LU.64 R222, [R1+0x388] ;  /* 0x0003880001de7983 */ /* 0x000ee80000300a00 */
[----:B------:R-:W3:Y:S01]  /*16fb0*/  LDL.LU.64 R16, [R1+0x380] ;  /* 0x0003800001107983 */ /* 0x000ee20000300a00 */
[----:B--2---:R-:W-:-:S05]  /*16fc0*/  IADD3 R174, P3, PT, R220, R0, RZ ;  /* 0x00000000dcae7210 */ /* 0x004fca0007f7e0ff */
[----:B------:R-:W-:Y:S01]  /*16fd0*/  IMAD.X R175, R221, 0x1, R5, P3 ;  /* 0x00000001ddaf7824 */ /* 0x000fe200018e0605 */
[-C--:B----4-:R-:W-:Y:S01]  /*16fe0*/  IADD3 R172, P2, PT, R218, R0.reuse, RZ ;  /* 0x00000000daac7210 */ /* 0x090fe20007f5e0ff */
[----:B------:R-:W2:Y:S01]  /*16ff0*/  LDL.LU.64 R220, [R1+0x378] ;  /* 0x0003780001dc7983 */ /* 0x000ea20000300a00 */
[----:B------:R-:W-:-:S03]  /*17000*/  IADD3 R170, P3, PT, R216, R0, RZ ;  /* 0x00000000d8aa7210 */ /* 0x000fc60007f7e0ff */
[--C-:B------:R-:W-:Y:S01]  /*17010*/  IMAD.X R173, R219, 0x1, R5.reuse, P2 ;  /* 0x00000001dbad7824 */ /* 0x100fe200010e0605 */
[-C--:B------:R-:W-:Y:S01]  /*17020*/  IADD3 R168, P2, PT, R214, R0.reuse, RZ ;  /* 0x00000000d6a87210 */ /* 0x080fe20007f5e0ff */
[--C-:B------:R-:W-:Y:S01]  /*17030*/  IMAD.X R171, R217, 0x1, R5.reuse, P3 ;  /* 0x00000001d9ab7824 */ /* 0x100fe200018e0605 */
[----:B------:R-:W4:Y:S01]  /*17040*/  LDL.LU.64 R218, [R1+0x370] ;  /* 0x0003700001da7983 */ /* 0x000f220000300a00 */
[-C--:B------:R-:W-:Y:S02]  /*17050*/  IADD3 R166, P3, PT, R210, R0.reuse, RZ ;  /* 0x00000000d2a67210 */ /* 0x080fe40007f7e0ff */
[--C-:B------:R-:W-:Y:S01]  /*17060*/  IMAD.X R169, R215, 0x1, R5.reuse, P2 ;  /* 0x00000001d7a97824 */ /* 0x100fe200010e0605 */
[----:B------:R-:W4:Y:S02]  /*17070*/  LDL.LU.64 R216, [R1+0x368] ;  /* 0x0003680001d87983 */ /* 0x000f240000300a00 */
[----:B------:R-:W-:Y:S01]  /*17080*/  IMAD.X R167, R211, 0x1, R5, P3 ;  /* 0x00000001d3a77824 */ /* 0x000fe200018e0605 */
[-C--:B------:R-:W-:Y:S01]  /*17090*/  IADD3 R164, P2, PT, R212, R0.reuse, RZ ;  /* 0x00000000d4a47210 */ /* 0x080fe20007f5e0ff */
[----:B------:R-:W4:Y:S01]  /*170a0*/  LDL.LU.64 R214, [R1+0x360] ;  /* 0x0003600001d67983 */ /* 0x000f220000300a00 */
[----:B------:R-:W-:-:S03]  /*170b0*/  IADD3 R162, P3, PT, R208, R0, RZ ;  /* 0x00000000d0a27210 */ /* 0x000fc60007f7e0ff */
[--C-:B------:R-:W-:Y:S01]  /*170c0*/  IMAD.X R165, R213, 0x1, R5.reuse, P2 ;  /* 0x00000001d5a57824 */ /* 0x100fe200010e0605 */
[----:B------:R-:W4:Y:S01]  /*170d0*/  LDL.LU.64 R210, [R1+0x358] ;  /* 0x0003580001d27983 */ /* 0x000f220000300a00 */
[-C--:B------:R-:W-:Y:S01]  /*170e0*/  IADD3 R160, P2, PT, R6, R0.reuse, RZ ;  /* 0x0000000006a07210 */ /* 0x080fe20007f5e0ff */
[--C-:B------:R-:W-:Y:S02]  /*170f0*/  IMAD.X R163, R209, 0x1, R5.reuse, P3 ;  /* 0x00000001d1a37824 */ /* 0x100fe400018e0605 */
[----:B------:R-:W4:Y:S01]  /*17100*/  LDL.LU.64 R212, [R1+0x350] ;  /* 0x0003500001d47983 */ /* 0x000f220000300a00 */
[----:B------:R-:W-:Y:S01]  /*17110*/  IADD3 R158, P3, PT, R230, R0, RZ ;  /* 0x00000000e69e7210 */ /* 0x000fe20007f7e0ff */
[--C-:B------:R-:W-:Y:S02]  /*17120*/  IMAD.X R161, R7, 0x1, R5.reuse, P2 ;  /* 0x0000000107a17824 */ /* 0x100fe400010e0605 */
[----:B------:R-:W4:Y:S02]  /*17130*/  LDL.LU.64 R208, [R1+0x348] ;  /* 0x0003480001d07983 */ /* 0x000f240000300a00 */
[----:B------:R-:W-:-:S02]  /*17140*/  IMAD.X R159, R231, 0x1, R5, P3 ;  /* 0x00000001e79f7824 */ /* 0x000fc400018e0605 */
[----:B------:R-:W4:Y:S04]  /*17150*/  LDL.LU.64 R6, [R1+0x60] ;  /* 0x0000600001067983 */ /* 0x000f280000300a00 */
[----:B------:R-:W4:Y:S01]  /*17160*/  LDL.LU.64 R230, [R1+0x340] ;  /* 0x0003400001e67983 */ /* 0x000f220000300a00 */
[----:B------:R-:W-:Y:S01]  /*17170*/  IMAD.MOV.U32 R9, RZ, RZ, R15 ;  /* 0x000000ffff097224 */ /* 0x000fe200078e000f */
[----:B------:R-:W-:-:S05]  /*17180*/  IADD3 R156, P2, PT, R226, R0, RZ ;  /* 0x00000000e29c7210 */ /* 0x000fca0007f5e0ff */
[----:B------:R-:W-:Y:S02]  /*17190*/  IMAD.X R157, R227, 0x1, R5, P2 ;  /* 0x00000001e39d7824 */ /* 0x000fe400010e0605 */
[----:B------:R-:W4:Y:S01]  /*171a0*/  LDL.LU.64 R226, [R1+0x338] ;  /* 0x0003380001e27983 */ /* 0x000f220000300a00 */
[----:B------:R-:W-:Y:S02]  /*171b0*/  IADD3 R152, P2, PT, R228, R14, RZ ;  /* 0x0000000ee4987210 */ /* 0x000fe40007f5e0ff */
[----:B------:R-:W-:-:S03]  /*171c0*/  IADD3 R154, P3, PT, R224, R0, RZ ;  /* 0x00000000e09a7210 */ /* 0x000fc60007f7e0ff */
[----:B------:R-:W-:Y:S02]  /*171d0*/  IMAD.X R153, R229, 0x1, R9, P2 ;  /* 0x00000001e5997824 */ /* 0x000fe400010e0609 */
[----:B------:R-:W4:Y:S01]  /*171e0*/  LDL.LU.64 R228, [R1] ;  /* 0x0000000001e47983 */ /* 0x000f220000300a00 */
[----:B------:R-:W-:Y:S01]  /*171f0*/  IMAD.X R155, R225, 0x1, R5, P3 ;  /* 0x00000001e19b7824 */ /* 0x000fe200018e0605 */
[----:B------:R-:W1:Y:S01]  /*17200*/  S2R R2, SR_TID.X ;  /* 0x0000000000027919 */ /* 0x000e620000002100 */
[----:B------:R-:W2:Y:S01]  /*17210*/  S2R R3, SR_TID.X ;  /* 0x0000000000037919 */ /* 0x000ea20000002100 */
[----:B------:R1:W-:Y:S01]  /*17220*/  LDGSTS.E [R13+0x62000], desc[UR40][R152.64], P0 ;  /* 0x62000000980d7fae */ /* 0x0003e200081a1028 */
[-C--:B---3--:R-:W-:Y:S02]  /*17230*/  IADD3 R224, P3, PT, R222, R14.reuse, RZ ;  /* 0x0000000edee07210 */ /* 0x088fe40007f7e0ff */
[----:B------:R-:W-:-:S03]  /*17240*/  IADD3 R222, P2, PT, R16, R14, RZ ;  /* 0x0000000e10de7210 */ /* 0x000fc60007f5e0ff */
[--C-:B------:R-:W-:Y:S02]  /*17250*/  IMAD.X R225, R223, 0x1, R9.reuse, P3 ;  /* 0x00000001dfe17824 */ /* 0x100fe400018e0609 */
[----:B------:R-:W-:Y:S02]  /*17260*/  IMAD.X R223, R17, 0x1, R9, P2 ;  /* 0x0000000111df7824 */ /* 0x000fe400010e0609 */
[----:B------:R-:W3:Y:S01]  /*17270*/  LDL.LU.64 R16, [R1+0x68] ;  /* 0x0000680001107983 */ /* 0x000ee20000300a00 */
[----:B-1----:R-:W-:-:S04]  /*17280*/  SHF.R.U32.HI R238, RZ, 0x6, R2 ;  /* 0x00000006ffee7819 */ /* 0x002fc80000011602 */
[----:B------:R-:W-:-:S04]  /*17290*/  SGXT.U32 R238, R238, 0x1 ;  /* 0x00000001eeee781a */ /* 0x000fc80000000000 */
[----:B------:R-:W-:Y:S02]  /*172a0*/  LOP3.LUT R238, R238, 0x32, RZ, 0xfc, !PT ;  /* 0x00000032eeee7812 */ /* 0x000fe400078efcff */
[-C--:B--2---:R-:W-:Y:S02]  /*172b0*/  IADD3 R150, P3, PT, R220, R14.reuse, RZ ;  /* 0x0000000edc967210 */ /* 0x084fe40007f7e0ff */
[----:B----4-:R-:W-:-:S05]  /*172c0*/  IADD3 R148, P2, PT, R218, R14, RZ ;  /* 0x0000000eda947210 */ /* 0x010fca0007f5e0ff */
[--C-:B------:R-:W-:Y:S01]  /*172d0*/  IMAD.X R149, R219, 0x1, R9.reuse, P2 ;  /* 0x00000001db957824 */ /* 0x100fe200010e0609 */
[-C--:B------:R-:W-:Y:S01]  /*172e0*/  IADD3 R218, P2, PT, R214, R14.reuse, RZ ;  /* 0x0000000ed6da7210 */ /* 0x080fe20007f5e0ff */
[----:B------:R-:W-:Y:S01]  /*172f0*/  IMAD.X R151, R221, 0x1, R9, P3 ;  /* 0x00000001dd977824 */ /* 0x000fe200018e0609 */
[----:B------:R-:W-:-:S03]  /*17300*/  IADD3 R220, P3, PT, R216, R14, RZ ;  /* 0x0000000ed8dc7210 */ /* 0x000fc60007f7e0ff */
[--C-:B------:R-:W-:Y:S01]  /*17310*/  IMAD.X R219, R215, 0x1, R9.reuse, P2 ;  /* 0x00000001d7db7824 */ /* 0x100fe200010e0609 */
[-C--:B------:R-:W-:Y:S01]  /*17320*/  IADD3 R214, P2, PT, R212, R14.reuse, RZ ;  /* 0x0000000ed4d67210 */ /* 0x080fe20007f5e0ff */
[----:B------:R-:W-:Y:S01]  /*17330*/  IMAD.X R221, R217, 0x1, R9, P3 ;  /* 0x00000001d9dd7824 */ /* 0x000fe200018e0609 */
[----:B------:R-:W-:-:S03]  /*17340*/  IADD3 R216, P3, PT, R210, R14, RZ ;  /* 0x0000000ed2d87210 */ /* 0x000fc60007f7e0ff */
[----:B------:R-:W-:Y:S01]  /*17350*/  IMAD.X R215, R213, 0x1, R9, P2 ;  /* 0x00000001d5d77824 */ /* 0x000fe200010e0609 */
[-C--:B------:R-:W-:Y:S02]  /*17360*/  IADD3 R212, P2, PT, R230, R14.reuse, RZ ;  /* 0x0000000ee6d47210 */ /* 0x080fe40007f5e0ff */
[----:B------:R-:W-:Y:S01]  /*17370*/  SHF.R.U32.HI R230, RZ, 0x6, R3 ;  /* 0x00000006ffe67819 */ /* 0x000fe20000011603 */
[--C-:B------:R-:W-:Y:S02]  /*17380*/  IMAD.X R217, R211, 0x1, R9.reuse, P3 ;  /* 0x00000001d3d97824 */ /* 0x100fe400018e0609 */
[----:B------:R-:W-:Y:S01]  /*17390*/  IMAD.X R213, R231, 0x1, R9, P2 ;  /* 0x00000001e7d57824 */ /* 0x000fe200010e0609 */
[----:B------:R-:W-:Y:S02]  /*173a0*/  SHF.R.U32.HI R231, RZ, 0x6, R3 ;  /* 0x00000006ffe77819 */ /* 0x000fe40000011603 */
[----:B------:R-:W-:Y:S02]  /*173b0*/  IADD3 R210, P3, PT, R208, R14, RZ ;  /* 0x0000000ed0d27210 */ /* 0x000fe40007f7e0ff */
[----:B------:R-:W-:-:S02]  /*173c0*/  SGXT.U32 R230, R230, 0x1 ;  /* 0x00000001e6e6781a */ /* 0x000fc40000000000 */
[----:B------:R-:W-:Y:S02]  /*173d0*/  ISETP.GE.AND P0, PT, R238, UR19, PT ;  /* 0x00000013ee007c0c */ /* 0x000fe4000bf06270 */
[----:B------:R-:W-:Y:S01]  /*173e0*/  SGXT.U32 R231, R231, 0x1 ;  /* 0x00000001e7e7781a */ /* 0x000fe20000000000 */
[----:B------:R-:W-:Y:S01]  /*173f0*/  IMAD.X R211, R209, 0x1, R9, P3 ;  /* 0x00000001d1d37824 */ /* 0x000fe200018e0609 */
[----:B------:R-:W-:Y:S02]  /*17400*/  LOP3.LUT R230, R230, 0x14, RZ, 0xfc, !PT ;  /* 0x00000014e6e67812 */ /* 0x000fe400078efcff */
[----:B------:R-:W-:Y:S02]  /*17410*/  SEL R15, RZ, 0x4, P0 ;  /* 0x00000004ff0f7807 */ /* 0x000fe40000000000 */
[----:B------:R-:W-:Y:S02]  /*17420*/  SHF.R.U32.HI R244, RZ, 0x6, R2 ;  /* 0x00000006fff47819 */ /* 0x000fe40000011602 */
[----:B------:R-:W-:-:S02]  /*17430*/  LOP3.LUT R231, R231, 0x16, RZ, 0xfc, !PT ;  /* 0x00000016e7e77812 */ /* 0x000fc400078efcff */
[----:B------:R-:W-:Y:S02]  /*17440*/  ISETP.GE.AND P0, PT, R230, UR19, PT ;  /* 0x00000013e6007c0c */ /* 0x000fe4000bf06270 */
[----:B------:R-:W-:Y:S02]  /*17450*/  SEL R15, R15, RZ, P4 ;  /* 0x000000ff0f0f7207 */ /* 0x000fe40002000000 */
[----:B------:R-:W-:Y:S02]  /*17460*/  SGXT.U32 R244, R244, 0x1 ;  /* 0x00000001f4f4781a */ /* 0x000fe40000000000 */
[----:B------:R-:W-:Y:S02]  /*17470*/  ISETP.GE.AND P2, PT, R231, UR19, PT ;  /* 0x00000013e7007c0c */ /* 0x000fe4000bf46270 */
[----:B------:R-:W-:Y:S02]  /*17480*/  SEL R231, RZ, 0x4, P0 ;  /* 0x00000004ffe77807 */ /* 0x000fe40000000000 */
[----:B------:R-:W-:-:S02]  /*17490*/  ISETP.NE.U32.AND P0, PT, R15, RZ, PT ;  /* 0x000000ff0f00720c */ /* 0x000fc40003f05070 */
[----:B------:R-:W-:Y:S02]  /*174a0*/  LOP3.LUT R244, R244, 0x34, RZ, 0xfc, !PT ;  /* 0x00000034f4f47812 */ /* 0x000fe400078efcff */
[----:B------:R-:W-:Y:S02]  /*174b0*/  SEL R15, RZ, 0x4, P2 ;  /* 0x00000004ff0f7807 */ /* 0x000fe40001000000 */
[----:B------:R-:W-:Y:S02]  /*174c0*/  IADD3 R152, P5, PT, R6, R0, RZ ;  /* 0x0000000006987210 */ /* 0x000fe40007fbe0ff */
[----:B------:R-:W-:Y:S02]  /*174d0*/  SEL R230, R15, RZ, P4 ;  /* 0x000000ff0fe67207 */ /* 0x000fe40002000000 */
[----:B------:R-:W-:Y:S01]  /*174e0*/  SEL R231, R231, RZ, P4 ;  /* 0x000000ffe7e77207 */ /* 0x000fe20002000000 */
[----:B------:R-:W-:Y:S02]  /*174f0*/  IMAD.X R153, R7, 0x1, R5, P5 ;  /* 0x0000000107997824 */ /* 0x000fe400028e0605 */
[----:B------:R-:W2:Y:S01]  /*17500*/  LDL.LU.64 R6, [R1+0x50] ;  /* 0x0000500001067983 */ /* 0x000ea20000300a00 */
[----:B------:R-:W-:-:S02]  /*17510*/  SHF.R.U32.HI R239, RZ, 0x6, R2 ;  /* 0x00000006ffef7819 */ /* 0x000fc40000011602 */
[----:B------:R-:W-:Y:S01]  /*17520*/  SHF.R.U32.HI R247, RZ, 0x6, R2 ;  /* 0x00000006fff77819 */ /* 0x000fe20000011602 */
[----:B------:R1:W-:Y:S01]  /*17530*/  LDGSTS.E [R13+0x62008], desc[UR40][R224.64], P0 ;  /* 0x62008000e00d7fae */ /* 0x0003e200081a1028 */
[----:B------:R-:W-:-:S05]  /*17540*/  IADD3 R208, P3, PT, R226, R14, RZ ;  /* 0x0000000ee2d07210 */ /* 0x000fca0007f7e0ff */
[----:B------:R-:W-:Y:S01]  /*17550*/  IMAD.X R209, R227, 0x1, R9, P3 ;  /* 0x00000001e3d17824 */ /* 0x000fe200018e0609 */
[----:B------:R-:W-:-:S05]  /*17560*/  IADD3 R226, P3, PT, R228, R14, RZ ;  /* 0x0000000ee4e27210 */ /* 0x000fca0007f7e0ff */
[--C-:B------:R-:W-:Y:S01]  /*17570*/  IMAD.X R227, R229, 0x1, R9.reuse, P3 ;  /* 0x00000001e5e37824 */ /* 0x100fe200018e0609 */
[----:B------:R-:W-:Y:S02]  /*17580*/  ISETP.GE.AND P3, PT, R244, UR19, PT ;  /* 0x00000013f4007c0c */ /* 0x000fe4000bf66270 */
[----:B------:R-:W-:Y:S02]  /*17590*/  IADD3 R228, P2, PT, R250, R14, RZ ;  /* 0x0000000efae47210 */ /* 0x000fe40007f5e0ff */
[----:B------:R-:W-:Y:S01]  /*175a0*/  SEL R15, RZ, 0x4, P3 ;  /* 0x00000004ff0f7807 */ /* 0x000fe20001800000 */
[----:B------:R-:W5:Y:S01]  /*175b0*/  LDL.LU R14, [R1+0x9d4] ;  /* 0x0009d400010e7983 */ /* 0x000f620000300800 */
[----:B------:R-:W-:Y:S01]  /*175c0*/  ISETP.NE.U32.AND P3, PT, R230, RZ, PT ;  /* 0x000000ffe600720c */ /* 0x000fe20003f65070 */
[----:B------:R-:W-:Y:S01]  /*175d0*/  IMAD.X R229, R251, 0x1, R9, P2 ;  /* 0x00000001fbe57824 */ /* 0x000fe200010e0609 */
[----:B------:R-:W-:Y:S02]  /*175e0*/  ISETP.NE.U32.AND P2, PT, R231, RZ, PT ;  /* 0x000000ffe700720c */ /* 0x000fe40003f45070 */
[----:B------:R-:W-:-:S02]  /*175f0*/  SGXT.U32 R239, R239, 0x1 ;  /* 0x00000001efef781a */ /* 0x000fc40000000000 */
[----:B---3--:R-:W-:-:S09]  /*17600*/  IADD3 R230, P5, PT, R16, R0, RZ ;  /* 0x0000000010e67210 */ /* 0x008fd20007fbe0ff */
[----:B------:R-:W-:Y:S01]  /*17610*/  LDGSTS.E [R12+0x60000], desc[UR40][R222.64], P2 ;  /* 0x60000000de0c7fae */ /* 0x000fe200091a1028 */
[----:B------:R-:W-:Y:S01]  /*17620*/  IMAD.X R231, R17, 0x1, R5, P5 ;  /* 0x0000000111e77824 */ /* 0x000fe200028e0605 */
[----:B-1----:R-:W-:Y:S02]  /*17630*/  SEL R13, R15, RZ, P4 ;  /* 0x000000ff0f0d7207 */ /* 0x002fe40002000000 */
[----:B------:R-:W3:Y:S01]  /*17640*/  LDL.LU.64 R16, [R1+0x40] ;  /* 0x0000400001107983 */ /* 0x000ee20000300a00 */
[----:B------:R-:W-:Y:S02]  /*17650*/  LOP3.LUT R239, R239, 0x36, RZ, 0xfc, !PT ;  /* 0x00000036efef7812 */ /* 0x000fe400078efcff */
[----:B------:R-:W-:Y:S01]  /*17660*/  SGXT.U32 R247, R247, 0x1 ;  /* 0x00000001f7f7781a */ /* 0x000fe20000000000 */
[----:B------:R-:W4:Y:S01]  /*17670*/  LDL.LU.64 R8, [R1+0x30] ;  /* 0x0000300001087983 */ /* 0x000f220000300a00 */
[----:B------:R-:W-:Y:S02]  /*17680*/  ISETP.NE.U32.AND P2, PT, R13, RZ, PT ;  /* 0x000000ff0d00720c */ /* 0x000fe40003f45070 */
[----:B------:R-:W-:Y:S01]  /*17690*/  ISETP.GE.AND P0, PT, R239, UR19, PT ;  /* 0x00000013ef007c0c */ /* 0x000fe2000bf06270 */
[----:B------:R-:W-:Y:S01]  /*176a0*/  LDGSTS.E [R12+0x60008], desc[UR40][R150.64], P3 ;  /* 0x60008000960c7fae */ /* 0x000fe200099a1028 */
[----:B------:R-:W-:-:S02]  /*176b0*/  LOP3.LUT R247, R247, 0x18, RZ, 0xfc, !PT ;  /* 0x00000018f7f77812 */ /* 0x000fc400078efcff */
[----:B------:R-:W-:Y:S02]  /*176c0*/  SEL R13, RZ, 0x4, P0 ;  /* 0x00000004ff0d7807 */ /* 0x000fe40000000000 */
[----:B------:R-:W-:-:S04]  /*176d0*/  ISETP.GE.AND P0, PT, R247, UR19, PT ;  /* 0x00000013f7007c0c */ /* 0x000fc8000bf06270 */
[----:B------:R-:W-:Y:S01]  /*176e0*/  SEL R15, RZ, 0x4, P0 ;  /* 0x00000004ff0f7807 */ /* 0x000fe20000000000 */
[----:B------:R1:W-:Y:S03]  /*176f0*/  LDGSTS.E [R12+0x62000], desc[UR40][R148.64], P2 ;  /* 0x62000000940c7fae */ /* 0x0003e600091a1028 */
[----:B-1----:R-:W-:-:S04]  /*17700*/  SEL R149, R15, RZ, P4 ;  /* 0x000000ff0f957207 */ /* 0x002fc80002000000 */
[----:B------:R-:W-:Y:S02]  /*17710*/  ISETP.NE.U32.AND P2, PT, R149, RZ, PT ;  /* 0x000000ff9500720c */ /* 0x000fe40003f45070 */
[----:B--2---:R-:W-:-:S05]  /*17720*/  IADD3 R150, P5, PT, R6, R0, RZ ;  /* 0x0000000006967210 */ /* 0x004fca0007fbe0ff */
[----:B------:R-:W-:Y:S01]  /*17730*/  IMAD.X R151, R7, 0x1, R5, P5 ;  /* 0x0000000107977824 */ /* 0x000fe200028e0605 */
[----:B---3--:R-:W-:-:S05]  /*17740*/  IADD3 R148, P5, PT, R16, R0, RZ ;  /* 0x0000000010947210 */ /* 0x008fca0007fbe0ff */
[----:B------:R-:W-:Y:S02]  /*17750*/  IMAD.X R149, R17, 0x1, R5, P5 ;  /* 0x0000000111957824 */ /* 0x000fe400028e0605 */
[----:B------:R-:W2:Y:S01]  /*17760*/  LDL.LU.64 R16, [R1+0x10] ;  /* 0x0000100001107983 */ /* 0x000ea20000300a00 */
[--C-:B------:R-:W-:Y:S02]  /*17770*/  SHF.R.U32.HI R246, RZ, 0x6, R2.reuse ;  /* 0x00000006fff67819 */ /* 0x100fe40000011602 */
[----:B------:R-:W-:Y:S01]  /*17780*/  SHF.R.U32.HI R251, RZ, 0x6, R2 ;  /* 0x00000006fffb7819 */ /* 0x000fe20000011602 */
[----:B------:R-:W3:Y:S01]  /*17790*/  LDL.LU.64 R34, [R1+0x168] ;  /* 0x0001680001227983 */ /* 0x000ee20000300a00 */
[----:B------:R-:W-:Y:S02]  /*177a0*/  SGXT.U32 R246, R246, 0x1 ;  /* 0x00000001f6f6781a */ /* 0x000fe40000000000 */
[----:B------:R-:W-:Y:S01]  /*177b0*/  SGXT.U32 R251, R251, 0x1 ;  /* 0x00000001fbfb781a */ /* 0x000fe20000000000 */
[----:B------:R-:W3:Y:S01]  /*177c0*/  LDL.LU.64 R28, [R1+0x160] ;  /* 0x00016000011c7983 */ /* 0x000ee20000300a00 */
[----:B------:R-:W-:-:S02]  /*177d0*/  LOP3.LUT R246, R246, 0x1a, RZ, 0xfc, !PT ;  /* 0x0000001af6f67812 */ /* 0x000fc400078efcff */
[----:B------:R-:W-:Y:S01]  /*177e0*/  SEL R13, R13, RZ, P4 ;  /* 0x000000ff0d0d7207 */ /* 0x000fe20002000000 */
[----:B------:R-:W3:Y:S01]  /*177f0*/  LDL.LU.64 R22, [R1+0x140] ;  /* 0x0001400001167983 */ /* 0x000ee20000300a00 */
[----:B------:R-:W-:Y:S02]  /*17800*/  ISETP.GE.AND P3, PT, R246, UR19, PT ;  /* 0x00000013f6007c0c */ /* 0x000fe4000bf66270 */
[----:B------:R-:W-:Y:S01]  /*17810*/  LOP3.LUT R251, R251, 0x38, RZ, 0xfc, !PT ;  /* 0x00000038fbfb7812 */ /* 0x000fe200078efcff */
[----:B------:R-:W3:Y:S01]  /*17820*/  LDL.LU.64 R232, [R1+0x138] ;  /* 0x0001380001e87983 */ /* 0x000ee20000300a00 */
[----:B------:R-:W-:Y:S02]  /*17830*/  ISETP.NE.U32.AND P0, PT, R13, RZ, PT ;  /* 0x000000ff0d00720c */ /* 0x000fe40003f05070 */
[----:B------:R-:W-:Y:S01]  /*17840*/  SEL R13, RZ, 0x4, P3 ;  /* 0x00000004ff0d7807 */ /* 0x000fe20001800000 */
[----:B------:R-:W3:Y:S01]  /*17850*/  LDL.LU.64 R234, [R1+0x128] ;  /* 0x0001280001ea7983 */ /* 0x000ee20000300a00 */
[----:B------:R-:W-:-:S02]  /*17860*/  ISETP.GE.AND P3, PT, R251, UR19, PT ;  /* 0x00000013fb007c0c */ /* 0x000fc4000bf66270 */
[----:B------:R-:W-:Y:S01]  /*17870*/  SEL R15, R13, RZ, P4 ;  /* 0x000000ff0d0f7207 */ /* 0x000fe20002000000 */
[----:B------:R-:W3:Y:S01]  /*17880*/  LDL.LU.64 R236, [R1+0x120] ;  /* 0x0001200001ec7983 */ /* 0x000ee20000300a00 */
[----:B------:R-:W-:Y:S02]  /*17890*/  SEL R13, RZ, 0x4, P3 ;  /* 0x00000004ff0d7807 */ /* 0x000fe40001800000 */
[----:B------:R-:W-:Y:S01]  /*178a0*/  ISETP.NE.U32.AND P3, PT, R15, RZ, PT ;  /* 0x000000ff0f00720c */ /* 0x000fe20003f65070 */
[----:B------:R-:W3:Y:S01]  /*178b0*/  LDL.LU.64 R242, [R1+0x118] ;  /* 0x0001180001f27983 */ /* 0x000ee20000300a00 */
[----:B------:R-:W-:Y:S02]  /*178c0*/  SEL R13, R13, RZ, P4 ;  /* 0x000000ff0d0d7207 */ /* 0x000fe40002000000 */
[----:B------:R-:W-:Y:S01]  /*178d0*/  SHF.R.U32.HI R250, RZ, 0x6, R2 ;  /* 0x00000006fffa7819 */ /* 0x000fe20000011602 */
[----:B------:R4:W-:Y:S01]  /*178e0*/  LDGSTS.E [R12+0x62008], desc[UR40][R220.64], P0 ;  /* 0x62008000dc0c7fae */ /* 0x0009e200081a1028 */
[----:B------:R-:W-:-:S02]  /*178f0*/  ISETP.NE.U32.AND P0, PT, R13, RZ, PT ;  /* 0x000000ff0d00720c */ /* 0x000fc40003f05070 */
[----:B------:R-:W-:Y:S01]  /*17900*/  SGXT.U32 R250, R250, 0x1 ;  /* 0x00000001fafa781a */ /* 0x000fe20000000000 */
[----:B------:R-:W-:Y:S01]  /*17910*/  LDGSTS.E [R11+0x60000], desc[UR40][R218.64], P2 ;  /* 0x60000000da0b7fae */ /* 0x000fe200091a1028 */
[--C-:B------:R-:W-:Y:S02]  /*17920*/  SHF.R.U32.HI R240, RZ, 0x6, R2.reuse ;  /* 0x00000006fff07819 */ /* 0x100fe40000011602 */
[----:B------:R-:W-:Y:S01]  /*17930*/  LOP3.LUT R250, R250, 0x3a, RZ, 0xfc, !PT ;  /* 0x0000003afafa7812 */ /* 0x000fe200078efcff */
[----:B------:R-:W-:Y:S01]  /*17940*/  LDGSTS.E [R11+0x60008], desc[UR40][R216.64], P3 ;  /* 0x60008000d80b7fae */ /* 0x000fe200099a1028 */
[----:B------:R-:W-:Y:S02]  /*17950*/  SHF.R.U32.HI R225, RZ, 0x6, R2 ;  /* 0x00000006ffe17819 */ /* 0x000fe40000011602 */
[----:B----4-:R-:W-:Y:S01]  /*17960*/  IADD3 R12, P5, PT, R8, R0, RZ ;  /* 0x00000000080c7210 */ /* 0x010fe20007fbe0ff */
[----:B------:R-:W4:Y:S01]  /*17970*/  LDL.LU.64 R248, [R1+0x108] ;  /* 0x0001080001f87983 */ /* 0x000f220000300a00 */
[----:B------:R-:W-:-:S03]  /*17980*/  SGXT.U32 R240, R240, 0x1 ;  /* 0x00000001f0f0781a */ /* 0x000fc60000000000 */
[----:B------:R-:W-:Y:S01]  /*17990*/  IMAD.X R13, R9, 0x1, R5, P5 ;  /* 0x00000001090d7824 */ /* 0x000fe200028e0605 */
[----:B------:R-:W-:Y:S01]  /*179a0*/  SHF.R.U32.HI R9, RZ, 0x6, R3 ;  /* 0x00000006ff097819 */ /* 0x000fe20000011603 */
[----:B------:R1:W-:Y:S01]  /*179b0*/  LDGSTS.E [R11+0x62000], desc[UR40][R214.64], P0 ;  /* 0x62000000d60b7fae */ /* 0x0003e200081a1028 */
[----:B------:R-:W-:Y:S02]  /*179c0*/  ISETP.GE.AND P3, PT, R250, UR19, PT ;  /* 0x00000013fa007c0c */ /* 0x000fe4000bf66270 */
[----:B------:R-:W-:Y:S02]  /*179d0*/  SGXT.U32 R225, R225, 0x1 ;  /* 0x00000001e1e1781a */ /* 0x000fe40000000000 */
[----:B------:R-:W-:Y:S02]  /*179e0*/  LOP3.LUT R240, R240, 0x1c, RZ, 0xfc, !PT ;  /* 0x0000001cf0f07812 */ /* 0x000fe400078efcff */
[----:B------:R-:W-:Y:S02]  /*179f0*/  SGXT.U32 R9, R9, 0x1 ;  /* 0x000000010909781a */ /* 0x000fe40000000000 */
[----:B------:R-:W-:-:S02]  /*17a00*/  LOP3.LUT R225, R225, 0x3c, RZ, 0xfc, !PT ;  /* 0x0000003ce1e17812 */ /* 0x000fc400078efcff */
[----:B-1----:R-:W-:Y:S02]  /*17a10*/  SEL R214, RZ, 0x4, P3 ;  /* 0x00000004ffd67807 */ /* 0x002fe40001800000 */
[----:B------:R-:W-:Y:S02]  /*17a20*/  ISETP.GE.AND P2, PT, R240, UR19, PT ;  /* 0x00000013f0007c0c */ /* 0x000fe4000bf46270 */
[----:B------:R-:W-:Y:S02]  /*17a30*/  LOP3.LUT R9, R9, 0x3e, RZ, 0xfc, !PT ;  /* 0x0000003e09097812 */ /* 0x000fe400078efcff */
[----:B------:R-:W-:Y:S02]  /*17a40*/  ISETP.GE.AND P5, PT, R225, UR19, PT ;  /* 0x00000013e1007c0c */ /* 0x000fe4000bfa6270 */
[----:B------:R-:W-:Y:S02]  /*17a50*/  SEL R214, R214, RZ, P4 ;  /* 0x000000ffd6d67207 */ /* 0x000fe40002000000 */
[----:B------:R-:W-:-:S02]  /*17a60*/  SEL R15, RZ, 0x4, P2 ;  /* 0x00000004ff0f7807 */ /* 0x000fc40001000000 */
[----:B------:R-:W-:Y:S02]  /*17a70*/  ISETP.GE.AND P2, PT, R9, UR19, PT ;  /* 0x0000001309007c0c */ /* 0x000fe4000bf46270 */
[----:B------:R-:W-:Y:S02]  /*17a80*/  ISETP.NE.U32.AND P3, PT, R214, RZ, PT ;  /* 0x000000ffd600720c */ /* 0x000fe40003f65070 */
[----:B------:R-:W-:Y:S02]  /*17a90*/  SEL R218, RZ, 0x4, P5 ;  /* 0x00000004ffda7807 */ /* 0x000fe40002800000 */
[----:B------:R-:W-:Y:S02]  /*17aa0*/  LOP3.LUT R9, R2, 0x3f, RZ, 0xc0, !PT ;  /* 0x0000003f02097812 */ /* 0x000fe400078ec0ff */
[----:B------:R-:W-:Y:S02]  /*17ab0*/  SHF.R.U32.HI R245, RZ, 0x6, R2 ;  /* 0x00000006fff57819 */ /* 0x000fe40000011602 */
[----:B------:R-:W-:Y:S01]  /*17ac0*/  SEL R217, RZ, 0x4, P2 ;  /* 0x00000004ffd97807 */ /* 0x000fe20001000000 */
[----:B------:R-:W4:Y:S01]  /*17ad0*/  LDL.LU.64 R2, [R1+0x100] ;  /* 0x0001000001027983 */ /* 0x000f220000300a00 */
[----:B------:R-:W-:-:S03]  /*17ae0*/  ISETP.GE.AND P2, PT, R9, UR19, PT ;  /* 0x0000001309007c0c */ /* 0x000fc6000bf46270 */
[----:B------:R-:W4:Y:S04]  /*17af0*/  LDL.LU.64 R6, [R1+0xf8] ;  /* 0x0000f80001067983 */ /* 0x000f280000300a00 */
[----:B------:R-:W4:Y:S01]  /*17b00*/  LDL.LU.64 R8, [R1+0xe8] ;  /* 0x0000e80001087983 */ /* 0x000f220000300a00 */
[----:B------:R-:W-:Y:S02]  /*17b10*/  SEL R15, R15, RZ, P4 ;  /* 0x000000ff0f0f7207 */ /* 0x000fe40002000000 */
[----:B------:R-:W-:Y:S01]  /*17b20*/  LOP3.LUT R241, R4, 0x70, RZ, 0x3c, !PT ;  /* 0x0000007004f17812 */ /* 0x000fe200078e3cff */
[----:B------:R1:W-:Y:S01]  /*17b30*/  LDGSTS.E [R11+0x62008], desc[UR40][R210.64], P3 ;  /* 0x62008000d20b7fae */ /* 0x0003e200099a1028 */
[----:B--2---:R-:W-:-:S05]  /*17b40*/  IADD3 R214, P5, PT, R16, R0, RZ ;  /* 0x0000000010d67210 */ /* 0x004fca0007fbe0ff */
[----:B------:R-:W-:Y:S02]  /*17b50*/  IMAD.X R215, R17, 0x1, R5, P5 ;  /* 0x0000000111d77824 */ /* 0x000fe400028e0605 */
[----:B------:R-:W2:Y:S01]  /*17b60*/  LDL.LU.64 R16, [R1+0xe0] ;  /* 0x0000e00001107983 */ /* 0x000ea20000300a00 */
[----:B------:R-:W-:Y:S01]  /*17b70*/  SGXT.U32 R245, R245, 0x1 ;  /* 0x00000001f5f5781a */ /* 0x000fe20000000000 */
[----:B------:R-:W-:Y:S01]  /*17b80*/  VIADD R241, R241, UR11 ;  /* 0x0000000bf1f17c36 */ /* 0x000fe20008000000 */
[----:B------:R-:W-:Y:S01]  /*17b90*/  SEL R217, R217, RZ, P4 ;  /* 0x000000ffd9d97207 */ /* 0x000fe20002000000 */
[----:B------:R-:W2:Y:S01]  /*17ba0*/  LDL.LU.64 R220, [R1+0x80] ;  /* 0x0000800001dc7983 */ /* 0x000ea20000300a00 */
[----:B------:R-:W-:-:S03]  /*17bb0*/  LOP3.LUT R245, R245, 0x1e, RZ, 0xfc, !PT ;  /* 0x0000001ef5f57812 */ /* 0x000fc600078efcff */
[----:B------:R-:W2:Y:S01]  /*17bc0*/  LDL.LU.64 R222, [R1+0x78] ;  /* 0x0000780001de7983 */ /* 0x000ea20000300a00 */
[----:B------:R-:W-:-:S04]  /*17bd0*/  ISETP.GE.AND P0, PT, R245, UR19, PT ;  /* 0x00000013f5007c0c */ /* 0x000fc8000bf06270 */
[----:B------:R-:W-:Y:S02]  /*17be0*/  SEL R216, RZ, 0x4, P0 ;  /* 0x00000004ffd87807 */ /* 0x000fe40000000000 */
[----:B------:R-:W-:Y:S02]  /*17bf0*/  ISETP.NE.U32.AND P0, PT, R15, RZ, PT ;  /* 0x000000ff0f00720c */ /* 0x000fe40003f05070 */
[----:B------:R-:W-:Y:S02]  /*17c00*/  SEL R216, R216, RZ, P4 ;  /* 0x000000ffd8d87207 */ /* 0x000fe40002000000 */
[----:B------:R-:W-:Y:S02]  /*17c10*/  SEL R15, RZ, 0x4, P2 ;  /* 0x00000004ff0f7807 */ /* 0x000fe40001000000 */
[----:B------:R-:W-:Y:S02]  /*17c20*/  ISETP.NE.U32.AND P2, PT, R216, RZ, PT ;  /* 0x000000ffd800720c */ /* 0x000fe40003f45070 */
[----:B------:R-:W-:-:S02]  /*17c30*/  SEL R216, R218, RZ, P4 ;  /* 0x000000ffdad87207 */ /* 0x000fc40002000000 */
[----:B-1----:R-:W-:Y:S01]  /*17c40*/  SEL R11, R15, RZ, P4 ;  /* 0x000000ff0f0b7207 */ /* 0x002fe20002000000 */
[----:B------:R-:W2:Y:S01]  /*17c50*/  LDL.LU.64 R218, [R1+0x88] ;  /* 0x0000880001da7983 */ /* 0x000ea20000300a00 */
[----:B------:R-:W-:Y:S02]  /*17c60*/  ISETP.NE.U32.AND P3, PT, R216, RZ, PT ;  /* 0x000000ffd800720c */ /* 0x000fe40003f65070 */
[----:B------:R-:W-:Y:S01]  /*17c70*/  ISETP.NE.U32.AND P4, PT, R217, RZ, PT ;  /* 0x000000ffd900720c */ /* 0x000fe20003f85070 */
[----:B------:R-:W-:Y:S01]  /*17c80*/  LDGSTS.E [R241+0x60000], desc[UR40][R212.64], P0 ;  /* 0x60000000d4f17fae */ /* 0x000fe200081a1028 */
[----:B------:R-:W-:-:S03]  /*17c90*/  ISETP.NE.U32.AND P0, PT, R11, RZ, PT ;  /* 0x000000ff0b00720c */ /* 0x000fc60003f05070 */
[----:B------:R-:W2:Y:S01]  /*17ca0*/  LDL.LU.64 R210, [R1+0xa0] ;  /* 0x0000a00001d27983 */ /* 0x000ea20000300a00 */
[----:B------:R-:W-:-:S03]  /*17cb0*/  IADD3 R196, P5, PT, R196, R0, RZ ;  /* 0x00000000c4c47210 */ /* 0x000fc60007fbe0ff */
[----:B------:R-:W2:Y:S04]  /*17cc0*/  LDL.LU.64 R216, [R1+0xa8] ;  /* 0x0000a80001d87983 */ /* 0x000ea80000300a00 */
[----:B------:R-:W2:Y:S04]  /*17cd0*/  LDL.LU.64 R212, [R1+0xb8] ;  /* 0x0000b80001d47983 */ /* 0x000ea80000300a00 */
[----:B------:R-:W-:Y:S04]  /*17ce0*/  LDGSTS.E [R241+0x60008], desc[UR40][R208.64], P2 ;  /* 0x60008000d0f17fae */ /* 0x000fe800091a1028 */
[----:B------:R-:W5:Y:S04]  /*17cf0*/  LDL.LU R0, [R1+0x9d0] ;  /* 0x0009d00001007983 */ /* 0x000f680000300800 */
[----:B------:R-:W-:Y:S04]  /*17d00*/  LDGSTS.E [R241+0x62000], desc[UR40][R226.64], P3 ;  /* 0x62000000e2f17fae */ /* 0x000fe800099a1028 */
[----:B------:R-:W2:Y:S04]  /*17d10*/  LDL.LU.64 R208, [R1+0xc0] ;  /* 0x0000c00001d07983 */ /* 0x000ea80000300a00 */
[----:B------:R1:W-:Y:S04]  /*17d20*/  LDGSTS.E [R241+0x62008], desc[UR40][R228.64], P4 ;  /* 0x62008000e4f17fae */ /* 0x0003e8000a1a1028 */
[----:B------:R-:W2:Y:S04]  /*17d30*/  LDL.LU.64 R226, [R1+0xc8] ;  /* 0x0000c80001e27983 */ /* 0x000ea80000300a00 */
[----:B------:R-:W0:Y:S04]  /*17d40*/  LDGDEPBAR ;  /* 0x00000000000079af */ /* 0x000e280000000000 */
[----:B------:R-:W2:Y:S01]  /*17d50*/  LDL.LU.64 R228, [R1+0xd8] ;  /* 0x0000d80001e47983 */ /* 0x000ea20000300a00 */
[----:B-1----:R-:W1:Y:S03]  /*17d60*/  LDC R241, c[0x0][0x3a0] ;  /* 0x0000e800fff17b82 */ /* 0x002e660000000800 */
[----:B---3--:R3:W-:Y:S04]  /*17d70*/  LDGSTS.E [R10+0x40000], desc[UR40][R34.64], P0 ;  /* 0x40000000220a7fae */ /* 0x0087e800081a1028 */
[----:B------:R3:W-:Y:S04]  /*17d80*/  LDGSTS.E [R10+0x40400], desc[UR40][R28.64], P0 ;  /* 0x404000001c0a7fae */ /* 0x0007e800081a1028 */
[----:B------:R3:W-:Y:S04]  /*17d90*/  LDGSTS.E [R10+0x40800], desc[UR40][R22.64], P0 ;  /* 0x40800000160a7fae */ /* 0x0007e800081a1028 */
[----:B------:R-:W3:Y:S04]  /*17da0*/  LDL.LU.64 R34, [R1+0x9c8] ;  /* 0x0009c80001227983 */ /* 0x000ee80000300a00 */
[----:B------:R-:W3:Y:S04]  /*17db0*/  LDL.LU.64 R28, [R1+0x9c0] ;  /* 0x0009c000011c7983 */ /* 0x000ee80000300a00 */
[----:B------:R-:W3:Y:S04]  /*17dc0*/  LDL.LU.64 R22, [R1+0x9b8] ;  /* 0x0009b80001167983 */ /* 0x000ee80000300a00 */
[----:B------:R1:W-:Y:S04]  /*17dd0*/  LDGSTS.E [R10+0x40c00], desc[UR40][R232.64], P0 ;  /* 0x40c00000e80a7fae */ /* 0x0003e800081a1028 */
[----:B------:R1:W-:Y:S04]  /*17de0*/  LDGSTS.E [R10+0x41000], desc[UR40][R234.64], P0 ;  /* 0x41000000ea0a7fae */ /* 0x0003e800081a1028 */
[----:B------:R1:W-:Y:S04]  /*17df0*/  LDGSTS.E [R10+0x41400], desc[UR40][R236.64], P0 ;  /* 0x41400000ec0a7fae */ /* 0x0003e800081a1028 */
[----:B------:R-:W3:Y:S04]  /*17e00*/  LDL.LU.64 R232, [R1+0x9b0] ;  /* 0x0009b00001e87983 */ /* 0x000ee80000300a00 */
[----:B------:R-:W3:Y:S04]  /*17e10*/  LDL.LU.64 R234, [R1+0x9a8] ;  /* 0x0009a80001ea7983 */ /* 0x000ee80000300a00 */
[----:B------:R-:W3:Y:S04]  /*17e20*/  LDL.LU.64 R236, [R1+0x9a0] ;  /* 0x0009a00001ec7983 */ /* 0x000ee80000300a00 */
[----:B------:R1:W-:Y:S04]  /*17e30*/  LDGSTS.E [R10+0x41800], desc[UR40][R242.64], P0 ;  /* 0x41800000f20a7fae */ /* 0x0003e800081a1028 */
[----:B----4-:R4:W-:Y:S04]  /*17e40*/  LDGSTS.E [R10+0x41c00], desc[UR40][R248.64], P0 ;  /* 0x41c00000f80a7fae */ /* 0x0109e800081a1028 */
[----:B------:R4:W-:Y:S04]  /*17e50*/  LDGSTS.E [R10+0x42000], desc[UR40][R2.64], P0 ;  /* 0x42000000020a7fae */ /* 0x0009e800081a1028 */
[----:B------:R-:W3:Y:S04]  /*17e60*/  LDL.LU.64 R242, [R1+0x998] ;  /* 0x0009980001f27983 */ /* 0x000ee80000300a00 */
[----:B------:R-:W3:Y:S04]  /*17e70*/  LDL.LU.64 R248, [R1+0x990] ;  /* 0x0009900001f87983 */ /* 0x000ee80000300a00 */
[----:B------:R-:W3:Y:S04]  /*17e80*/  LDL.LU.64 R2, [R1+0x988] ;  /* 0x0009880001027983 */ /* 0x000ee80000300a00 */
[----:B------:R4:W-:Y:S04]  /*17e90*/  LDGSTS.E [R10+0x42400], desc[UR40][R6.64], P0 ;  /* 0x42400000060a7fae */ /* 0x0009e800081a1028 */
[----:B------:R4:W-:Y:S04]  /*17ea0*/  LDGSTS.E [R10+0x42800], desc[UR40][R8.64], P0 ;  /* 0x42800000080a7fae */ /* 0x0009e800081a1028 */
[----:B------:R-:W3:Y:S04]  /*17eb0*/  LDL.LU.64 R6, [R1+0x980] ;  /* 0x0009800001067983 */ /* 0x000ee80000300a00 */
[----:B------:R-:W3:Y:S04]  /*17ec0*/  LDL.LU.64 R8, [R1+0x978] ;  /* 0x0009780001087983 */ /* 0x000ee80000300a00 */
[----:B--2---:R4:W-:Y:S04]  /*17ed0*/  LDGSTS.E [R10+0x42c00], desc[UR40][R16.64], P0 ;  /* 0x42c00000100a7fae */ /* 0x0049e800081a1028 */
[----:B------:R-:W2:Y:S04]  /*17ee0*/  LDL.LU.64 R16, [R1+0x970] ;  /* 0x0009700001107983 */ /* 0x000ea80000300a00 */
[----:B------:R4:W-:Y:S04]  /*17ef0*/  LDGSTS.E [R10+0x43000], desc[UR40][R228.64], P0 ;  /* 0x43000000e40a7fae */ /* 0x0009e800081a1028 */
        /* <DEDUP_REMOVED lines=8> */
[----:B--2---:R4:W-:Y:S04]  /*17f80*/  LDGSTS.E [R10+0x45400], desc[UR40][R16.64], P0 ;  /* 0x45400000100a7fae */ /* 0x0049e800081a1028 */
[----:B---3--:R4:W-:Y:S04]  /*17f90*/  LDGSTS.E [R10+0x45800], desc[UR40][R8.64], P0 ;  /* 0x45800000080a7fae */ /* 0x0089e800081a1028 */
[----:B------:R4:W-:Y:S04]  /*17fa0*/  LDGSTS.E [R10+0x45c00], desc[UR40][R6.64], P0 ;  /* 0x45c00000060a7fae */ /* 0x0009e800081a1028 */
[----:B------:R4:W5:Y:S04]  /*17fb0*/  LDL.LU.64 R16, [R1+0x968] ;  /* 0x0009680001107983 */ /* 0x0009680000300a00 */
[----:B------:R-:W2:Y:S04]  /*17fc0*/  LDL.LU.64 R8, [R1+0x960] ;  /* 0x0009600001087983 */ /* 0x000ea80000300a00 */
[----:B------:R-:W3:Y:S04]  /*17fd0*/  LDL.LU.64 R6, [R1+0x958] ;  /* 0x0009580001067983 */ /* 0x000ee80000300a00 */
[----:B------:R4:W-:Y:S04]  /*17fe0*/  LDGSTS.E [R10+0x46000], desc[UR40][R2.64], P0 ;  /* 0x46000000020a7fae */ /* 0x0009e800081a1028 */
[----:B------:R4:W-:Y:S04]  /*17ff0*/  LDGSTS.E [R10+0x46400], desc[UR40][R248.64], P0 ;  /* 0x46400000f80a7fae */ /* 0x0009e800081a1028 */
[----:B------:R4:W-:Y:S04]  /*18000*/  LDGSTS.E [R10+0x46800], desc[UR40][R242.64], P0 ;  /* 0x46800000f20a7fae */ /* 0x0009e800081a1028 */
[----:B------:R4:W5:Y:S04]  /*18010*/  LDL.LU.64 R2, [R1+0x950] ;  /* 0x0009500001027983 */ /* 0x0009680000300a00 */
[----:B------:R4:W-:Y:S04]  /*18020*/  LDGSTS.E [R10+0x46c00], desc[UR40][R236.64], P0 ;  /* 0x46c00000ec0a7fae */ /* 0x0009e800081a1028 */
[----:B------:R4:W-:Y:S04]  /*18030*/  LDGSTS.E [R10+0x47000], desc[UR40][R234.64], P0 ;  /* 0x47000000ea0a7fae */ /* 0x0009e800081a1028 */
[----:B------:R4:W-:Y:S04]  /*18040*/  LDGSTS.E [R10+0x47400], desc[UR40][R232.64], P0 ;  /* 0x47400000e80a7fae */ /* 0x0009e800081a1028 */
[----:B------:R4:W-:Y:S04]  /*18050*/  LDGSTS.E [R10+0x47800], desc[UR40][R22.64], P0 ;  /* 0x47800000160a7fae */ /* 0x0009e800081a1028 */
[----:B------:R4:W-:Y:S01]  /*18060*/  LDGSTS.E [R10+0x47c00], desc[UR40][R28.64], P0 ;  /* 0x47c000001c0a7fae */ /* 0x0009e200081a1028 */
[----:B-1----:R-:W-:-:S05]  /*18070*/  VIADD R241, R241, 0x3f ;  /* 0x0000003ff1f17836 */ /* 0x002fca0000000000 */
[----:B------:R-:W-:Y:S01]  /*18080*/  ISETP.GE.AND P2, PT, R241, 0x80, PT ;  /* 0x00000080f100780c */ /* 0x000fe20003f46270 */
[----:B------:R-:W-:Y:S01]  /*18090*/  IMAD.X R197, R197, 0x1, R5, P5 ;  /* 0x00000001c5c57824 */ /* 0x000fe200028e0605 */
[----:B------:R-:W-:Y:S01]  /*180a0*/  UMOV UR7, URZ ;  /* 0x000000ff00077c82 */ /* 0x000fe20008000000 */
[----:B--2---:R4:W-:Y:S04]  /*180b0*/  LDGSTS.E [R9+0x40100], desc[UR40][R34.64], P0 ;  /* 0x4010000022097fae */ /* 0x0049e800081a1028 */
        /* <DEDUP_REMOVED lines=63> */
[----:B---3--:R4:W-:Y:S04]  /*184b0*/  LDGSTS.E [R7+0x40300], desc[UR40][R204.64], P0 ;  /* 0x40300000cc077fae */ /* 0x0089e800081a1028 */
        /* <DEDUP_REMOVED lines=30> */
[----:B------:R4:W-:Y:S01]  /*186a0*/  LDGSTS.E [R7+0x47f00], desc[UR40][R196.64], P0 ;  /* 0x47f00000c4077fae */ /* 0x0009e200081a1028 */
[----:B------:R-:W-:-:S03]  /*186b0*/  ISETP.GE.AND P0, PT, R241, 0x40, PT ;  /* 0x00000040f100780c */ /* 0x000fc60003f06270 */
[----:B------:R-:W0:Y:S01]  /*186c0*/  LDGDEPBAR ;  /* 0x00000000000079af */ /* 0x000e220000000000 */
[----:B------:R-:W-:Y:S09]  /*186d0*/  @!P2 BRA `(.L_x_7) ;  /* 0x0000007c0028a947 */ /* 0x000ff20003800000 */
[----:B------:R-:W2:Y:S01]  /*186e0*/  LDL.LU R15, [R1+0x400] ;  /* 0x00040000010f7983 */ /* 0x000ea20000300800 */
[----:B------:R-:W1:Y:S01]  /*186f0*/  LDCU UR8, c[0x0][0x3a8] ;  /* 0x00007500ff0877ac */ /* 0x000e620008000800 */
[----:B----4-:R-:W3:Y:S02]  /*18700*/  LDC.64 R124, c[0x0][0x388] ;  /* 0x0000e200ff7c7b82 */ /* 0x010ee40000000a00 */
[----:B------:R-:W4:Y:S01]  /*18710*/  LDL.LU R216, [R1+0x404] ;  /* 0x0004040001d87983 */ /* 0x000f220000300800 */
[----:B------:R-:W1:Y:S03]  /*18720*/  LDCU UR7, c[0x0][0x3a8] ;  /* 0x00007500ff0777ac */ /* 0x000e660008000800 */
[----:B------:R-:W4:Y:S01]  /*18730*/  LDL.LU R210, [R1+0x408] ;  /* 0x0004080001d27983 */ /* 0x000f220000300800 */
[----:B------:R-:W1:Y:S01]  /*18740*/  LDCU UR14, c[0x0][0x3a8] ;  /* 0x00007500ff0e77ac */ /* 0x000e620008000800 */
[----:B------:R-:W2:Y:S02]  /*18750*/  LDC.64 R46, c[0x0][0x380] ;  /* 0x0000e000ff2e7b82 */ /* 0x000ea40000000a00 */
[----:B------:R-:W4:Y:S01]  /*18760*/  LDL.LU R211, [R1+0x40c] ;  /* 0x00040c0001d37983 */ /* 0x000f220000300800 */
[----:B------:R-:W1:Y:S03]  /*18770*/  LDCU UR4, c[0x0][0x3a8] ;  /* 0x00007500ff0477ac */ /* 0x000e660008000800 */
[----:B------:R-:W4:Y:S01]  /*18780*/  LDL.LU R218, [R1+0x410] ;  /* 0x0004100001da7983 */ /* 0x000f220000300800 */
[----:B------:R-:W1:Y:S03]  /*18790*/  LDCU UR5, c[0x0][0x3a8] ;  /* 0x00007500ff0577ac */ /* 0x000e660008000800 */
[----:B------:R-:W4:Y:S01]  /*187a0*/  LDL.LU R219, [R1+0x414] ;  /* 0x0004140001db7983 */ /* 0x000f220000300800 */
[----:B------:R-:W1:Y:S03]  /*187b0*/  LDCU UR9, c[0x0][0x3a8] ;  /* 0x00007500ff0977ac */ /* 0x000e660008000800 */
[----:B------:R-:W4:Y:S01]  /*187c0*/  LDL.LU R220, [R1+0x418] ;  /* 0x0004180001dc7983 */ /* 0x000f220000300800 */
[----:B------:R-:W1:Y:S03]  /*187d0*/  LDCU UR13, c[0x0][0x3a8] ;  /* 0x00007500ff0d77ac */ /* 0x000e660008000800 */
[----:B------:R-:W4:Y:S01]  /*187e0*/  LDL.LU R221, [R1+0x674] ;  /* 0x0006740001dd7983 */ /* 0x000f220000300800 */
[----:B------:R-:W3:Y:S03]  /*187f0*/  LDCU UR17, c[0x0][0x3a8] ;  /* 0x00007500ff1177ac */ /* 0x000ee60008000800 */
[----:B------:R-:W4:Y:S01]  /*18800*/  LDL.LU R222, [R1+0x524] ;  /* 0x0005240001de7983 */ /* 0x000f220000300800 */
[----:B------:R-:W3:Y:S03]  /*18810*/  LDCU UR6, c[0x0][0x3a8] ;  /* 0x00007500ff0677ac */ /* 0x000ee60008000800 */
[----:B------:R-:W4:Y:S01]  /*18820*/  LDL.LU R223, [R1+0x5f4] ;  /* 0x0005f40001df7983 */ /* 0x000f220000300800 */
[----:B------:R-:W3:Y:S03]  /*18830*/  LDCU UR19, c[0x0][0x3a8] ;  /* 0x00007500ff1377ac */ /* 0x000ee60008000800 */
[----:B------:R-:W4:Y:S01]  /*18840*/  LDL.LU R224, [R1+0x624] ;  /* 0x0006240001e07983 */ /* 0x000f220000300800 */
[----:B------:R-:W2:Y:S03]  /*18850*/  LDCU UR20, c[0x0][0x3a8] ;  /* 0x00007500ff1477ac */ /* 0x000ea60008000800 */
[----:B------:R-:W4:Y:S01]  /*18860*/  LDL.LU R241, [R1+0x938] ;  /* 0x0009380001f17983 */ /* 0x000f220000300800 */
[----:B-1----:R-:W-:Y:S01]  /*18870*/  IMAD R41, R244, UR8, RZ ;  /* 0x00000008f4297c24 */ /* 0x002fe2000f8e02ff */
[----:B------:R-:W1:Y:S01]  /*18880*/  LDCU UR21, c[0x0][0x3a8] ;  /* 0x00007500ff1577ac */ /* 0x000e620008000800 */
[----:B------:R-:W-:Y:S01]  /*18890*/  IMAD R42, R239, UR7, RZ ;  /* 0x00000007ef2a7c24 */ /* 0x000fe2000f8e02ff */
[----:B------:R-:W-:Y:S01]  /*188a0*/  STL [R1+0x958], R5 ;  /* 0x0009580501007387 */ /* 0x000fe20000100800 */
[----:B------:R-:W-:Y:S01]  /*188b0*/  IMAD R44, R225, UR4, RZ ;  /* 0x00000004e12c7c24 */ /* 0x000fe2000f8e02ff */
[----:B------:R-:W1:Y:S01]  /*188c0*/  LDCU UR15, c[0x0][0x3a8] ;  /* 0x00007500ff0f77ac */ /* 0x000e620008000800 */
[----:B------:R-:W-:Y:S01]  /*188d0*/  IMAD R37, R250, UR5, RZ ;  /* 0x00000005fa257c24 */ /* 0x000fe2000f8e02ff */
[----:B------:R-:W-:Y:S01]  /*188e0*/  STL [R1+0x954], R4 ;  /* 0x0009540401007387 */ /* 0x000fe20000100800 */
[----:B---3-5:R-:W-:Y:S01]  /*188f0*/  IMAD.WIDE.U32 R124, R17, 0x14, R124 ;  /* 0x00000014117c7825 */ /* 0x028fe200078e007c */
[----:B------:R-:W3:Y:S02]  /*18900*/  LDCU UR16, c[0x0][0x3a8] ;  /* 0x00007500ff1077ac */ /* 0x000ee40008000800 */
[----:B------:R-:W-:Y:S01]  /*18910*/  STL [R1+0x950], R3 ;  /* 0x0009500301007387 */ /* 0x000fe20000100800 */
[----:B------:R-:W-:Y:S01]  /*18920*/  IMAD R36, R238, UR9, RZ ;  /* 0x00000009ee247c24 */ /* 0x000fe2000f8e02ff */
[----:B------:R-:W1:Y:S01]  /*18930*/  LDCU UR22, c[0x0][0x3a8] ;  /* 0x00007500ff1677ac */ /* 0x000e620008000800 */
[----:B------:R-:W-:Y:S01]  /*18940*/  IMAD R43, R251, UR6, RZ ;  /* 0x00000006fb2b7c24 */ /* 0x000fe2000f8e02ff */
[----:B------:R3:W-:Y:S01]  /*18950*/  STL [R1+0x94c], R0 ;  /* 0x00094c0001007387 */ /* 0x0007e20000100800 */
[----:B------:R-:W-:Y:S01]  /*18960*/  IMAD R8, R252, 0x14, RZ ;  /* 0x00000014fc087824 */ /* 0x000fe200078e02ff */
[----:B------:R-:W1:Y:S01]  /*18970*/  LDCU UR23, c[0x0][0x3a8] ;  /* 0x00007500ff1777ac */ /* 0x000e620008000800 */
[----:B------:R-:W1:Y:S01]  /*18980*/  S2R R7, SR_TID.X ;  /* 0x0000000000077919 */ /* 0x000e620000002100 */
[----:B------:R-:W1:Y:S01]  /*18990*/  LDCU UR25, c[0x0][0x3a8] ;  /* 0x00007500ff1977ac */ /* 0x000e620008000800 */
[----:B---3--:R-:W3:Y:S01]  /*189a0*/  S2R R0, SR_TID.X ;  /* 0x0000000000007919 */ /* 0x008ee20000002100 */
[----:B------:R-:W1:Y:S01]  /*189b0*/  LDCU UR24, c[0x0][0x3a8] ;  /* 0x00007500ff1877ac */ /* 0x000e620008000800 */
[----:B------:R-:W1:Y:S02]  /*189c0*/  LDCU UR26, c[0x0][0x3a8] ;  /* 0x00007500ff1a77ac */ /* 0x000e640008000800 */
[----:B-1----:R-:W-:-:S02]  /*189d0*/  SHF.R.U32.HI R217, RZ, 0x6, R7 ;  /* 0x00000006ffd97819 */ /* 0x002fc40000011607 */
[----:B------:R-:W-:Y:S02]  /*189e0*/  SHF.R.S32.HI R7, RZ, 0x1f, R14 ;  /* 0x0000001fff077819 */ /* 0x000fe4000001140e */
[----:B------:R-:W-:Y:S02]  /*189f0*/  SGXT.U32 R217, R217, 0x1 ;  /* 0x00000001d9d9781a */ /* 0x000fe40000000000 */
[--C-:B---3--:R-:W-:Y:S02]  /*18a00*/  SHF.R.U32.HI R244, RZ, 0x6, R0.reuse ;  /* 0x00000006fff47819 */ /* 0x108fe40000011600 */
[----:B------:R-:W-:Y:S02]  /*18a10*/  LOP3.LUT R217, R217, 0x3e, RZ, 0xfc, !PT ;  /* 0x0000003ed9d97812 */ /* 0x000fe400078efcff */
[----:B------:R-:W-:Y:S02]  /*18a20*/  SGXT.U32 R244, R244, 0x1 ;  /* 0x00000001f4f4781a */ /* 0x000fe40000000000 */
[----:B------:R-:W-:Y:S01]  /*18a30*/  SHF.R.U32.HI R239, RZ, 0x6, R0 ;  /* 0x00000006ffef7819 */ /* 0x000fe20000011600 */
[----:B------:R-:W-:Y:S01]  /*18a40*/  IMAD R9, R217, R16, RZ ;  /* 0x00000010d9097224 */ /* 0x000fe200078e02ff */
[----:B------:R-:W-:-:S02]  /*18a50*/  LOP3.LUT R244, R244, 0x2e, RZ, 0xfc, !PT ;  /* 0x0000002ef4f47812 */ /* 0x000fc400078efcff */
[----:B------:R-:W-:Y:S02]  /*18a60*/  SGXT.U32 R239, R239, 0x1 ;  /* 0x00000001efef781a */ /* 0x000fe40000000000 */
[--C-:B------:R-:W-:Y:S01]  /*18a70*/  SHF.R.U32.HI R238, RZ, 0x6, R0.reuse ;  /* 0x00000006ffee7819 */ /* 0x100fe20000011600 */
[----:B------:R-:W-:Y:S01]  /*18a80*/  IMAD R33, R244, UR14, RZ ;  /* 0x0000000ef4217c24 */ /* 0x000fe2000f8e02ff */
[----:B------:R-:W-:Y:S02]  /*18a90*/  SHF.R.U32.HI R244, RZ, 0x6, R0 ;  /* 0x00000006fff47819 */ /* 0x000fe40000011600 */
[----:B------:R-:W-:Y:S02]  /*18aa0*/  LOP3.LUT R239, R239, 0x30, RZ, 0xfc, !PT ;  /* 0x00000030efef7812 */ /* 0x000fe400078efcff */
[----:B------:R-:W-:Y:S02]  /*18ab0*/  SGXT.U32 R244, R244, 0x1 ;  /* 0x00000001f4f4781a */ /* 0x000fe40000000000 */
[----:B------:R-:W-:Y:S01]  /*18ac0*/  SGXT.U32 R238, R238, 0x1 ;  /* 0x00000001eeee781a */ /* 0x000fe20000000000 */
[----:B------:R-:W-:Y:S01]  /*18ad0*/  IMAD R40, R239, UR13, RZ ;  /* 0x0000000def287c24 */ /* 0x000fe2000f8e02ff */
[----:B------:R-:W-:-:S02]  /*18ae0*/  LOP3.LUT R244, R244, 0x28, RZ, 0xfc, !PT ;  /* 0x00000028f4f47812 */ /* 0x000fc400078efcff */
[--C-:B------:R-:W-:Y:S02]  /*18af0*/  SHF.R.U32.HI R239, RZ, 0x6, R0.reuse ;  /* 0x00000006ffef7819 */ /* 0x100fe40000011600 */
[----:B------:R-:W-:Y:S01]  /*18b00*/  LOP3.LUT R238, R238, 0x2c, RZ, 0xfc, !PT ;  /* 0x0000002ceeee7812 */ /* 0x000fe200078efcff */
[----:B------:R-:W-:Y:S01]  /*18b10*/  IMAD R38, R244, UR17, RZ ;  /* 0x00000011f4267c24 */ /* 0x000fe2000f8e02ff */
[----:B------:R-:W-:Y:S02]  /*18b20*/  SHF.R.U32.HI R244, RZ, 0x6, R0 ;  /* 0x00000006fff47819 */ /* 0x000fe40000011600 */
[----:B------:R-:W-:Y:S01]  /*18b30*/  SGXT.U32 R239, R239, 0x1 ;  /* 0x00000001efef781a */ /* 0x000fe20000000000 */
[----:B------:R-:W-:Y:S01]  /*18b40*/  IMAD R39, R238, UR15, RZ ;  /* 0x0000000fee277c24 */ /* 0x000fe2000f8e02ff */
[----:B------:R-:W-:Y:S02]  /*18b50*/  SGXT.U32 R244, R244, 0x1 ;  /* 0x00000001f4f4781a */ /* 0x000fe40000000000 */
[----:B------:R-:W-:-:S02]  /*18b60*/  LOP3.LUT R239, R239, 0x2a, RZ, 0xfc, !PT ;  /* 0x0000002aefef7812 */ /* 0x000fc400078efcff */
[----:B------:R-:W-:-:S03]  /*18b70*/  LOP3.LUT R244, R244, 0x26, RZ, 0xfc, !PT ;  /* 0x00000026f4f47812 */ /* 0x000fc600078efcff */
[----:B------:R-:W-:Y:S02]  /*18b80*/  IMAD R35, R239, UR16, RZ ;  /* 0x00000010ef237c24 */ /* 0x000fe4000f8e02ff */
[----:B------:R-:W-:Y:S01]  /*18b90*/  IMAD R10, R244, UR19, RZ ;  /* 0x00000013f40a7c24 */ /* 0x000fe2000f8e02ff */
[----:B--2---:R-:W-:-:S04]  /*18ba0*/  IADD3 R12, P2, PT, R14, R15, RZ ;  /* 0x0000000f0e0c7210 */ /* 0x004fc80007f5e0ff */
[-C--:B------:R-:W-:Y:S01]  /*18bb0*/  LEA.HI.X.SX32 R11, R15, R7.reuse, 0x1, P2 ;  /* 0x000000070f0b7211 */ /* 0x080fe200010f0eff */
[----:B------:R-:W-:Y:S01]  /*18bc0*/  STL [R1+0x9c8], R12 ;  /* 0x0009c80c01007387 */ /* 0x000fe20000100800 */
[C---:B----4-:R-:W-:Y:S02]  /*18bd0*/  IADD3 R195, P5, PT, R14.reuse, R216, RZ ;  /* 0x000000d80ec37210 */ /* 0x050fe40007fbe0ff */
[----:B------:R-:W-:Y:S02]  /*18be0*/  IADD3 R16, P4, PT, R14, R210, RZ ;  /* 0x000000d20e107210 */ /* 0x000fe40007f9e0ff */
[-C--:B------:R-:W-:Y:S02]  /*18bf0*/  LEA.HI.X.SX32 R13, R216, R7.reuse, 0x1, P5 ;  /* 0x00000007d80d7211 */ /* 0x080fe400028f0eff */
[----:B------:R-:W-:Y:S02]  /*18c00*/  LEA.HI.X.SX32 R15, R210, R7, 0x1, P4 ;  /* 0x00000007d20f7211 */ /* 0x000fe400020f0eff */
[----:B------:R-:W-:-:S02]  /*18c10*/  IADD3 R18, P3, PT, R14, R211, RZ ;  /* 0x000000d30e127210 */ /* 0x000fc40007f7e0ff */
[----:B------:R-:W-:Y:S02]  /*18c20*/  IADD3 R20, P2, PT, R14, R218, RZ ;  /* 0x000000da0e147210 */ /* 0x000fe40007f5e0ff */
[-C--:B------:R-:W-:Y:S02]  /*18c30*/  LEA.HI.X.SX32 R17, R211, R7.reuse, 0x1, P3 ;  /* 0x00000007d3117211 */ /* 0x080fe400018f0eff */
[----:B------:R-:W-:Y:S02]  /*18c40*/  LEA.HI.X.SX32 R19, R218, R7, 0x1, P2 ;  /* 0x00000007da137211 */ /* 0x000fe400010f0eff */
[C---:B------:R-:W-:Y:S01]  /*18c50*/  IADD3 R22, P5, PT, R14.reuse, R219, RZ ;  /* 0x000000db0e167210 */ /* 0x040fe20007fbe0ff */
[----:B------:R-:W-:Y:S01]  /*18c60*/  STL.64 [R1+0x9d0], R16 ;  /* 0x0009d01001007387 */ /* 0x000fe20000100a00 */
[----:B------:R-:W-:Y:S02]  /*18c70*/  IADD3 R24, P4, PT, R14, R220, RZ ;  /* 0x000000dc0e187210 */ /* 0x000fe40007f9e0ff */
[----:B------:R-:W-:-:S02]  /*18c80*/  LEA.HI.X.SX32 R21, R219, R7, 0x1, P5 ;  /* 0x00000007db157211 */ /* 0x000fc400028f0eff */
[----:B------:R-:W-:Y:S02]  /*18c90*/  LEA.HI.X.SX32 R23, R220, R7, 0x1, P4 ;  /* 0x00000007dc177211 */ /* 0x000fe400020f0eff */
[C---:B------:R-:W-:Y:S02]  /*18ca0*/  IADD3 R26, P3, PT, R14.reuse, R221, RZ ;  /* 0x000000dd0e1a7210 */ /* 0x040fe40007f7e0ff */
[----:B------:R-:W-:Y:S02]  /*18cb0*/  IADD3 R28, P2, PT, R14, R222, RZ ;  /* 0x000000de0e1c7210 */ /* 0x000fe40007f5e0ff */
[-C--:B------:R-:W-:Y:S02]  /*18cc0*/  LEA.HI.X.SX32 R25, R221, R7.reuse, 0x1, P3 ;  /* 0x00000007dd197211 */ /* 0x080fe400018f0eff */
[----:B------:R-:W-:Y:S02]  /*18cd0*/  LEA.HI.X.SX32 R27, R222, R7, 0x1, P2 ;  /* 0x00000007de1b7211 */ /* 0x000fe400010f0eff */
[----:B------:R-:W-:-:S02]  /*18ce0*/  IADD3 R85, P2, PT, R14, R9, RZ ;  /* 0x000000090e557210 */ /* 0x000fc40007f5e0ff */
[----:B------:R-:W-:Y:S02]  /*18cf0*/  IADD3 R32, P4, PT, R14, R224, RZ ;  /* 0x000000e00e207210 */ /* 0x000fe40007f9e0ff */
[-C--:B------:R-:W-:Y:S01]  /*18d00*/  LEA.HI.X.SX32 R0, R9, R7.reuse, 0x1, P2 ;  /* 0x0000000709007211 */ /* 0x080fe200010f0eff */
[----:B------:R-:W-:Y:S01]  /*18d10*/  STL [R1+0x960], R85 ;  /* 0x0009605501007387 */ /* 0x000fe20000100800 */
[----:B------:R-:W-:Y:S02]  /*18d20*/  LEA.HI.X.SX32 R31, R224, R7, 0x1, P4 ;  /* 0x00000007e01f7211 */ /* 0x000fe400020f0eff */
[C---:B------:R-:W-:Y:S02]  /*18d30*/  IADD3 R87, P4, PT, R14.reuse, R44, RZ ;  /* 0x0000002c0e577210 */ /* 0x040fe40007f9e0ff */
[----:B------:R-:W-:Y:S02]  /*18d40*/  IADD3 R89, P2, PT, R14, R37, RZ ;  /* 0x000000250e597210 */ /* 0x000fe40007f5e0ff */
[----:B------:R-:W-:Y:S01]  /*18d50*/  LEA.HI.X.SX32 R2, R44, R7, 0x1, P4 ;  /* 0x000000072c027211 */ /* 0x000fe200020f0eff */
[----:B------:R-:W-:Y:S01]  /*18d60*/  STL [R1+0x964], R87 ;  /* 0x0009645701007387 */ /* 0x000fe20000100800 */
[----:B------:R-:W-:-:S02]  /*18d70*/  IADD3 R91, P4, PT, R14, R43, RZ ;  /* 0x0000002b0e5b7210 */ /* 0x000fc40007f9e0ff */
[C---:B------:R-:W-:Y:S01]  /*18d80*/  IADD3 R30, P5, PT, R14.reuse, R223, RZ ;  /* 0x000000df0e1e7210 */ /* 0x040fe20007fbe0ff */
[----:B------:R-:W-:Y:S01]  /*18d90*/  STL [R1+0x968], R89 ;  /* 0x0009685901007387 */ /* 0x000fe20000100800 */
[----:B------:R-:W-:Y:S02]  /*18da0*/  IADD3 R34, P3, PT, R14, R241, RZ ;  /* 0x000000f10e227210 */ /* 0x000fe40007f7e0ff */
[-C--:B------:R-:W-:Y:S01]  /*18db0*/  LEA.HI.X.SX32 R29, R223, R7.reuse, 0x1, P5 ;  /* 0x00000007df1d7211 */ /* 0x080fe200028f0eff */
[----:B------:R1:W-:Y:S04]  /*18dc0*/  STL [R1+0x23c], R0 ;  /* 0x00023c0001007387 */ /* 0x0003e80000100800 */
[----:B------:R-:W-:Y:S04]  /*18dd0*/  STL [R1+0x95c], R91 ;  /* 0x00095c5b01007387 */ /* 0x000fe80000100800 */
[----:B------:R2:W-:Y:S01]  /*18de0*/  STL [R1+0x240], R2 ;  /* 0x0002400201007387 */ /* 0x0005e20000100800 */
[----:B-1----:R-:W1:Y:S01]  /*18df0*/  S2R R0, SR_TID.X ;  /* 0x0000000000007919 */ /* 0x002e620000002100 */
[----:B--2---:R-:W-:-:S02]  /*18e00*/  LEA.HI.X.SX32 R2, R43, R7, 0x1, P4 ;  /* 0x000000072b027211 */ /* 0x004fc400020f0eff */
[C---:B------:R-:W-:Y:S02]  /*18e10*/  IADD3 R95, P4, PT, R14.reuse, R41, RZ ;  /* 0x000000290e5f7210 */ /* 0x040fe40007f9e0ff */
[----:B-1----:R-:W-:Y:S02]  /*18e20*/  SHF.R.U32.HI R244, RZ, 0x6, R0 ;  /* 0x00000006fff47819 */ /* 0x002fe40000011600 */
[----:B------:R-:W-:Y:S02]  /*18e30*/  LEA.HI.X.SX32 R0, R37, R7, 0x1, P2 ;  /* 0x0000000725007211 */ /* 0x000fe400010f0eff */
[----:B------:R-:W-:Y:S02]  /*18e40*/  IADD3 R93, P2, PT, R14, R42, RZ ;  /* 0x0000002a0e5d7210 */ /* 0x000fe40007f5e0ff */
[----:B------:R-:W-:-:S03]  /*18e50*/  SGXT.U32 R244, R244, 0x1 ;  /* 0x00000001f4f4781a */ /* 0x000fc60000000000 */
[----:B------:R-:W-:Y:S01]  /*18e60*/  STL [R1+0x96c], R93 ;  /* 0x00096c5d01007387 */ /* 0x000fe20000100800 */
[----:B------:R-:W-:-:S03]  /*18e70*/  LOP3.LUT R244, R244, 0x24, RZ, 0xfc, !PT ;  /* 0x00000024f4f47812 */ /* 0x000fc600078efcff */
[----:B------:R1:W-:Y:S02]  /*18e80*/  STL [R1+0x244], R0 ;  /* 0x0002440001007387 */ /* 0x0003e40000100800 */
[----:B------:R-:W-:Y:S02]  /*18e90*/  IMAD R37, R244, UR20, RZ ;  /* 0x00000014f4257c24 */ /* 0x000fe4000f8e02ff */
[----:B------:R-:W-:Y:S04]  /*18ea0*/  STL [R1+0x970], R95 ;  /* 0x0009705f01007387 */ /* 0x000fe80000100800 */
[----:B------:R2:W-:Y:S01]  /*18eb0*/  STL [R1+0x248], R2 ;  /* 0x0002480201007387 */ /* 0x0005e20000100800 */
[----:B-1----:R-:W1:Y:S01]  /*18ec0*/  S2R R0, SR_TID.X ;  /* 0x0000000000007919 */ /* 0x002e620000002100 */
[----:B--2---:R-:W-:-:S02]  /*18ed0*/  LEA.HI.X.SX32 R2, R41, R7, 0x1, P4 ;  /* 0x0000000729027211 */ /* 0x004fc400020f0eff */
[----:B------:R-:W-:Y:S02]  /*18ee0*/  IADD3 R99, P4, PT, R14, R40, RZ ;  /* 0x000000280e637210 */ /* 0x000fe40007f9e0ff */
        /* <DEDUP_REMOVED lines=9> */
[----:B------:R-:W-:Y:S01]  /*18f80*/  STL [R1+0x250], R2 ;  /* 0x0002500201007387 */ /* 0x000fe20000100800 */
[----:B-1----:R-:W1:Y:S02]  /*18f90*/  S2R R0, SR_TID.X ;  /* 0x0000000000007919 */ /* 0x002e640000002100 */
[----:B-1----:R-:W-:-:S02]  /*18fa0*/  SHF.R.U32.HI R244, RZ, 0x6, R0 ;  /* 0x00000006fff47819 */ /* 0x002fc40000011600 */
[----:B------:R-:W-:Y:S02]  /*18fb0*/  LEA.HI.X.SX32 R0, R36, R7, 0x1, P2 ;  /* 0x0000000724007211 */ /* 0x000fe400010f0eff */
[----:B------:R-:W-:Y:S02]  /*18fc0*/  IADD3 R101, P2, PT, R14, R33, RZ ;  /* 0x000000210e657210 */ /* 0x000fe40007f5e0ff */
[----:B------:R-:W-:-:S03]  /*18fd0*/  SGXT.U32 R244, R244, 0x1 ;  /* 0x00000001f4f4781a */ /* 0x000fc60000000000 */
[----:B------:R-:W-:Y:S01]  /*18fe0*/  STL [R1+0x97c], R101 ;  /* 0x00097c6501007387 */ /* 0x000fe20000100800 */
[----:B------:R-:W-:-:S03]  /*18ff0*/  LOP3.LUT R244, R244, 0x20, RZ, 0xfc, !PT ;  /* 0x00000020f4f47812 */ /* 0x000fc600078efcff */
[----:B------:R1:W-:Y:S02]  /*19000*/  STL [R1+0x254], R0 ;  /* 0x0002540001007387 */ /* 0x0003e40000100800 */
[----:B------:R-:W-:Y:S01]  /*19010*/  IMAD R36, R244, UR22, RZ ;  /* 0x00000016f4247c24 */ /* 0x000fe2000f8e02ff */
[----:B-1----:R-:W-:Y:S02]  /*19020*/  LEA.HI.X.SX32 R0, R40, R7, 0x1, P4 ;  /* 0x0000000728007211 */ /* 0x002fe400020f0eff */
[----:B------:R-:W-:-:S05]  /*19030*/  IADD3 R103, P4, PT, R14, R39, RZ ;  /* 0x000000270e677210 */ /* 0x000fca0007f9e0ff */
[----:B------:R-:W-:Y:S04]  /*19040*/  STL [R1+0x980], R103 ;  /* 0x0009806701007387 */ /* 0x000fe80000100800 */
[----:B------:R1:W-:Y:S02]  /*19050*/  STL [R1+0x258], R0 ;  /* 0x0002580001007387 */ /* 0x0003e40000100800 */
[----:B-1----:R-:W-:Y:S01]  /*19060*/  LEA.HI.X.SX32 R0, R33, R7, 0x1, P2 ;  /* 0x0000000721007211 */ /* 0x002fe200010f0eff */
[----:B------:R-:W-:Y:S01]  /*19070*/  IMAD R33, R245, UR23, RZ ;  /* 0x00000017f5217c24 */ /* 0x000fe2000f8e02ff */
[----:B------:R-:W-:-:S04]  /*19080*/  IADD3 R105, P2, PT, R14, R35, RZ ;  /* 0x000000230e697210 */ /* 0x000fc80007f5e0ff */
[C---:B------:R-:W-:Y:S01]  /*19090*/  IADD3 R117, P5, PT, R14.reuse, R33, RZ ;  /* 0x000000210e757210 */ /* 0x040fe20007fbe0ff */
[----:B------:R-:W-:Y:S04]  /*190a0*/  STL [R1+0x984], R105 ;  /* 0x0009846901007387 */ /* 0x000fe80000100800 */
[----:B------:R1:W-:Y:S02]  /*190b0*/  STL [R1+0x25c], R0 ;  /* 0x00025c0001007387 */ /* 0x0003e40000100800 */
[----:B-1----:R-:W-:Y:S02]  /*190c0*/  LEA.HI.X.SX32 R0, R39, R7, 0x1, P4 ;  /* 0x0000000727007211 */ /* 0x002fe400020f0eff */
[----:B------:R-:W-:-:S05]  /*190d0*/  IADD3 R107, P4, PT, R14, R38, RZ ;  /* 0x000000260e6b7210 */ /* 0x000fca0007f9e0ff */
[----:B------:R-:W-:Y:S04]  /*190e0*/  STL [R1+0x988], R107 ;  /* 0x0009886b01007387 */ /* 0x000fe80000100800 */
[----:B------:R1:W-:Y:S02]  /*190f0*/  STL [R1+0x260], R0 ;  /* 0x0002600001007387 */ /* 0x0003e40000100800 */
[----:B-1----:R-:W-:Y:S01]  /*19100*/  LEA.HI.X.SX32 R0, R35, R7, 0x1, P2 ;  /* 0x0000000723007211 */ /* 0x002fe200010f0eff */
[----:B------:R-:W-:Y:S01]  /*19110*/  IMAD R35, R240, UR24, RZ ;  /* 0x00000018f0237c24 */ /* 0x000fe2000f8e02ff */
[----:B------:R-:W-:-:S05]  /*19120*/  IADD3 R109, P2, PT, R14, R10, RZ ;  /* 0x0000000a0e6d7210 */ /* 0x000fca0007f5e0ff */
        /* <DEDUP_REMOVED lines=14> */
[----:B------:R1:W-:Y:S04]  /*19210*/  STL [R1+0x270], R0 ;  /* 0x0002700001007387 */ /* 0x0003e80000100800 */
[----:B------:R-:W-:Y:S01]  /*19220*/  STL [R1+0x99c], R117 ;  /* 0x00099c7501007387 */ /* 0x000fe20000100800 */
[----:B-1----:R-:W-:Y:S01]  /*19230*/  LEA.HI.X.SX32 R0, R9, R7, 0x1, P2 ;  /* 0x0000000709007211 */ /* 0x002fe200010f0eff */
[----:B------:R-:W-:-:S04]  /*19240*/  IMAD R9, R247, UR26, RZ ;  /* 0x0000001af7097c24 */ /* 0x000fc8000f8e02ff */
[----:B------:R1:W-:Y:S04]  /*19250*/  STL [R1+0x274], R0 ;  /* 0x0002740001007387 */ /* 0x0003e80000100800 */
[----:B------:R-:W2:Y:S04]  /*19260*/  LDL.LU R244, [R1+0x2ec] ;  /* 0x0002ec0001f47983 */ /* 0x000ea80000300800 */
[----:B------:R-:W3:Y:S04]  /*19270*/  LDL.LU R246, [R1+0x98] ;  /* 0x0000980001f67983 */ /* 0x000ee80000300800 */
[----:B------:R-:W4:Y:S04]  /*19280*/  LDL.LU R238, [R1+0x440] ;  /* 0x0004400001ee7983 */ /* 0x000f280000300800 */
[----:B------:R-:W4:Y:S04]  /*19290*/  LDL.LU R240, [R1+0x448] ;  /* 0x0004480001f07983 */ /* 0x000f280000300800 */
[----:B------:R-:W4:Y:S04]  /*192a0*/  LDL.LU R247, [R1+0x41c] ;  /* 0x00041c0001f77983 */ /* 0x000f280000300800 */
[----:B------:R-:W4:Y:S01]  /*192b0*/  LDL.LU R245, [R1+0x420] ;  /* 0x0004200001f57983 */ /* 0x000f220000300800 */
[----:B------:R-:W-:-:S02]  /*192c0*/  LEA.HI.X.SX32 R5, R36, R7, 0x1, P4 ;  /* 0x0000000724057211 */ /* 0x000fc400020f0eff */
[C---:B------:R-:W-:Y:S01]  /*192d0*/  IADD3 R119, P2, PT, R14.reuse, R35, RZ ;  /* 0x000000230e777210 */ /* 0x040fe20007f5e0ff */
[----:B------:R-:W4:Y:S01]  /*192e0*/  LDL.LU R222, [R1+0x424] ;  /* 0x0004240001de7983 */ /* 0x000f220000300800 */
[----:B------:R-:W-:Y:S02]  /*192f0*/  LEA.HI.X.SX32 R4, R33, R7, 0x1, P5 ;  /* 0x0000000721047211 */ /* 0x000fe400028f0eff */
[C---:B------:R-:W-:Y:S01]  /*19300*/  IADD3 R121, P4, PT, R14.reuse, R10, RZ ;  /* 0x0000000a0e797210 */ /* 0x040fe20007f9e0ff */
[----:B------:R-:W-:Y:S01]  /*19310*/  STL [R1+0x9a0], R5 ;  /* 0x0009a00501007387 */ /* 0x000fe20000100800 */
[----:B------:R-:W-:Y:S02]  /*19320*/  IADD3 R123, P5, PT, R14, R9, RZ ;  /* 0x000000090e7b7210 */ /* 0x000fe40007fbe0ff */
[-C--:B------:R-:W-:Y:S01]  /*19330*/  LEA.HI.X.SX32 R33, R241, R7.reuse, 0x1, P3 ;  /* 0x00000007f1217211 */ /* 0x080fe200018f0eff */
[----:B------:R-:W-:Y:S04]  /*19340*/  STL [R1+0x9a4], R119 ;  /* 0x0009a47701007387 */ /* 0x000fe80000100800 */
[----:B------:R-:W-:Y:S04]  /*19350*/  STL [R1+0x9a8], R4 ;  /* 0x0009a80401007387 */ /* 0x000fe80000100800 */
[----:B------:R-:W-:Y:S04]  /*19360*/  STL [R1+0x9ac], R121 ;  /* 0x0009ac7901007387 */ /* 0x000fe80000100800 */
[----:B------:R-:W-:Y:S04]  /*19370*/  STL [R1+0x9b0], R123 ;  /* 0x0009b07b01007387 */ /* 0x000fe80000100800 */
[----:B------:R-:W4:Y:S04]  /*19380*/  LDL.LU R241, [R1+0x428] ;  /* 0x0004280001f17983 */ /* 0x000f280000300800 */
[----:B------:R-:W4:Y:S04]  /*19390*/  LDL.LU R239, [R1+0x42c] ;  /* 0x00042c0001ef7983 */ /* 0x000f280000300800 */
[----:B------:R-:W4:Y:S01]  /*193a0*/  LDL.LU R223, [R1+0x430] ;  /* 0x0004300001df7983 */ /* 0x000f220000300800 */
[----:B------:R-:W-:-:S03]  /*193b0*/  LEA.HI.X.SX32 R3, R35, R7, 0x1, P2 ;  /* 0x0000000723037211 */ /* 0x000fc600010f0eff */
[----:B------:R-:W4:Y:S01]  /*193c0*/  LDL.LU R224, [R1+0x434] ;  /* 0x0004340001e07983 */ /* 0x000f220000300800 */
[-C--:B-1----:R-:W-:Y:S01]  /*193d0*/  LEA.HI.X.SX32 R0, R10, R7.reuse, 0x1, P4 ;  /* 0x000000070a007211 */ /* 0x082fe200020f0eff */
[----:B------:R-:W-:Y:S01]  /*193e0*/  IMAD.IADD R8, R125, 0x1, R8 ;  /* 0x000000017d087824 */ /* 0x000fe200078e0208 */
[----:B------:R-:W-:Y:S01]  /*193f0*/  LEA.HI.X.SX32 R2, R9, R7, 0x1, P5 ;  /* 0x0000000709027211 */ /* 0x000fe200028f0eff */
[----:B------:R-:W4:Y:S04]  /*19400*/  LDL.LU R225, [R1+0x438] ;  /* 0x0004380001e17983 */ /* 0x000f280000300800 */
[----:B------:R-:W4:Y:S01]  /*19410*/  LDL.LU R250, [R1+0x43c] ;  /* 0x00043c0001fa7983 */ /* 0x000f220000300800 */
[----:B------:R-:W-:-:S03]  /*19420*/  SHF.R.S32.HI R7, RZ, 0x1f, R6 ;  /* 0x0000001fff077819 */ /* 0x000fc60000011406 */
[----:B------:R-:W-:Y:S04]  /*19430*/  STL [R1+0x9b4], R3 ;  /* 0x0009b40301007387 */ /* 0x000fe80000100800 */
[----:B------:R1:W-:Y:S04]  /*19440*/  STL [R1+0x9b8], R0 ;  /* 0x0009b80001007387 */ /* 0x0003e80000100800 */
[----:B------:R1:W-:Y:S04]  /*19450*/  STL [R1+0x9bc], R2 ;  /* 0x0009bc0201007387 */ /* 0x0003e80000100800 */
[----:B------:R-:W-:Y:S04]  /*19460*/  STL [R1+0x9c0], R8 ;  /* 0x0009c00801007387 */ /* 0x000fe80000100800 */
[----:B------:R-:W-:Y:S04]  /*19470*/  STL [R1+0x9c4], R124 ;  /* 0x0009c47c01007387 */ /* 0x000fe80000100800 */
[----:B------:R-:W4:Y:S01]  /*19480*/  LDL.LU R251, [R1+0x444] ;  /* 0x0004440001fb7983 */ /* 0x000f220000300800 */
[----:B--2---:R-:W-:-:S04]  /*19490*/  IMAD.WIDE.U32 R16, R244, 0x14, R46 ;  /* 0x00000014f4107825 */ /* 0x004fc800078e002e */
[----:B---3--:R-:W-:Y:S02]  /*194a0*/  IMAD R14, R246, 0x14, RZ ;  /* 0x00000014f60e7824 */ /* 0x008fe400078e02ff */
[----:B------:R-:W2:Y:S01]  /*194b0*/  LDL.LU R246, [R1+0x44c] ;  /* 0x00044c0001f67983 */ /* 0x000ea20000300800 */
[----:B----4-:R-:W-:-:S03]  /*194c0*/  IADD3 R10, P3, PT, R6, R238, RZ ;  /* 0x000000ee060a7210 */ /* 0x010fc60007f7e0ff */
[----:B------:R-:W3:Y:S01]  /*194d0*/  LDL.LU R244, [R1+0x450] ;  /* 0x0004500001f47983 */ /* 0x000ee20000300800 */
[----:B------:R-:W-:Y:S02]  /*194e0*/  IADD3 R191, P2, PT, R6, R240, RZ ;  /* 0x000000f006bf7210 */ /* 0x000fe40007f5e0ff */
[----:B------:R-:W-:Y:S02]  /*194f0*/  LEA.HI.X.SX32 R9, R238, R7, 0x1, P3 ;  /* 0x00000007ee097211 */ /* 0x000fe400018f0eff */
[----:B------:R-:W-:Y:S01]  /*19500*/  IADD3 R189, P5, PT, R6, R247, RZ ;  /* 0x000000f706bd7210 */ /* 0x000fe20007fbe0ff */
[----:B------:R-:W4:Y:S01]  /*19510*/  LDL.LU R238, [R1+0x454] ;  /* 0x0004540001ee7983 */ /* 0x000f220000300800 */
[----:B------:R-:W-:Y:S02]  /*19520*/  LEA.HI.X.SX32 R193, R240, R7, 0x1, P2 ;  /* 0x00000007f0c17211 */ /* 0x000fe400010f0eff */
[----:B------:R-:W-:Y:S01]  /*19530*/  IADD3 R185, P4, PT, R6, R245, RZ ;  /* 0x000000f506b97210 */ /* 0x000fe20007f9e0ff */
[----:B------:R-:W4:Y:S01]  /*19540*/  LDL.LU R240, [R1+0x458] ;  /* 0x0004580001f07983 */ /* 0x000f220000300800 */
[----:B------:R-:W-:-:S02]  /*19550*/  LEA.HI.X.SX32 R190, R247, R7, 0x1, P5 ;  /* 0x00000007f7be7211 */ /* 0x000fc400028f0eff */
[----:B------:R-:W-:Y:S01]  /*19560*/  LEA.HI.X.SX32 R187, R245, R7, 0x1, P4 ;  /* 0x00000007f5bb7211 */ /* 0x000fe200020f0eff */
[----:B------:R-:W4:Y:S04]  /*19570*/  LDL.LU R247, [R1+0x45c] ;  /* 0x00045c0001f77983 */ /* 0x000f280000300800 */
[----:B------:R-:W4:Y:S01]  /*19580*/  LDL.LU R245, [R1+0x460] ;  /* 0x0004600001f57983 */ /* 0x000f220000300800 */
[----:B------:R-:W-:-:S04]  /*19590*/  IADD3 R181, P3, PT, R6, R222, RZ ;  /* 0x000000de06b57210 */ /* 0x000fc80007f7e0ff */
[----:B------:R-:W-:Y:S02]  /*195a0*/  LEA.HI.X.SX32 R183, R222, R7, 0x1, P3 ;  /* 0x00000007deb77211 */ /* 0x000fe400018f0eff */
[----:B------:R-:W4:Y:S01]  /*195b0*/  LDL.LU R222, [R1+0x464] ;  /* 0x0004640001de7983 */ /* 0x000f220000300800 */
[C---:B------:R-:W-:Y:S02]  /*195c0*/  IADD3 R177, P2, PT, R6.reuse, R241, RZ ;  /* 0x000000f106b17210 */ /* 0x040fe40007f5e0ff */
[C---:B------:R-:W-:Y:S02]  /*195d0*/  IADD3 R173, P5, PT, R6.reuse, R239, RZ ;  /* 0x000000ef06ad7210 */ /* 0x040fe40007fbe0ff */
[----:B------:R-:W-:Y:S02]  /*195e0*/  LEA.HI.X.SX32 R179, R241, R7, 0x1, P2 ;  /* 0x00000007f1b37211 */ /* 0x000fe400010f0eff */
[----:B------:R-:W-:Y:S01]  /*195f0*/  IADD3 R169, P4, PT, R6, R223, RZ ;  /* 0x000000df06a97210 */ /* 0x000fe20007f9e0ff */
[----:B------:R-:W4:Y:S01]  /*19600*/  LDL.LU R241, [R1+0x468] ;  /* 0x0004680001f17983 */ /* 0x000f220000300800 */
[----:B------:R-:W-:-:S02]  /*19610*/  LEA.HI.X.SX32 R175, R239, R7, 0x1, P5 ;  /* 0x00000007efaf7211 */ /* 0x000fc400028f0eff */
[----:B------:R-:W-:Y:S01]  /*19620*/  IADD3 R165, P3, PT, R6, R224, RZ ;  /* 0x000000e006a57210 */ /* 0x000fe20007f7e0ff */
[----:B------:R-:W4:Y:S01]  /*19630*/  LDL.LU R239, [R1+0x46c] ;  /* 0x00046c0001ef7983 */ /* 0x000f220000300800 */
[-C--:B------:R-:W-:Y:S02]  /*19640*/  LEA.HI.X.SX32 R171, R223, R7.reuse, 0x1, P4 ;  /* 0x00000007dfab7211 */ /* 0x080fe400020f0eff */
[----:B------:R-:W-:Y:S01]  /*19650*/  LEA.HI.X.SX32 R167, R224, R7, 0x1, P3 ;  /* 0x00000007e0a77211 */ /* 0x000fe200018f0eff */
[----:B------:R-:W4:Y:S01]  /*19660*/  LDL.LU R223, [R1+0x470] ;  /* 0x0004700001df7983 */ /* 0x000f220000300800 */
[----:B------:R-:W-:-:S03]  /*19670*/  IADD3 R161, P2, PT, R6, R225, RZ ;  /* 0x000000e106a17210 */ /* 0x000fc60007f5e0ff */
[----:B------:R-:W4:Y:S01]  /*19680*/  LDL.LU R224, [R1+0x474] ;  /* 0x0004740001e07983 */ /* 0x000f220000300800 */
[-C--:B------:R-:W-:Y:S02]  /*19690*/  LEA.HI.X.SX32 R163, R225, R7.reuse, 0x1, P2 ;  /* 0x00000007e1a37211 */ /* 0x080fe400010f0eff */
[----:B------:R-:W-:Y:S01]  /*196a0*/  IADD3 R157, P5, PT, R6, R250, RZ ;  /* 0x000000fa069d7210 */ /* 0x000fe20007fbe0ff */
[----:B------:R-:W4:Y:S03]  /*196b0*/  LDL.LU R225, [R1+0x478] ;  /* 0x0004780001e17983 */ /* 0x000f260000300800 */
[----:B------:R-:W-:Y:S02]  /*196c0*/  LEA.HI.X.SX32 R159, R250, R7, 0x1, P5 ;  /* 0x00000007fa9f7211 */ /* 0x000fe400028f0eff */
[----:B------:R-:W4:Y:S01]  /*196d0*/  LDL.LU R250, [R1+0x47c] ;  /* 0x00047c0001fa7983 */ /* 0x000f220000300800 */
[----:B------:R-:W-:-:S04]  /*196e0*/  IADD3 R153, P4, PT, R6, R251, RZ ;  /* 0x000000fb06997210 */ /* 0x000fc80007f9e0ff */
[-C--:B------:R-:W-:Y:S02]  /*196f0*/  LEA.HI.X.SX32 R155, R251, R7.reuse, 0x1, P4 ;  /* 0x00000007fb9b7211 */ /* 0x080fe400020f0eff */
[----:B------:R-:W4:Y:S01]  /*19700*/  LDL.LU R251, [R1+0x480] ;  /* 0x0004800001fb7983 */ /* 0x000f220000300800 */
[C---:B--2---:R-:W-:Y:S02]  /*19710*/  IADD3 R149, P3, PT, R6.reuse, R246, RZ ;  /* 0x000000f606957210 */ /* 0x044fe40007f7e0ff */
[----:B---3--:R-:W-:Y:S02]  /*19720*/  IADD3 R145, P2, PT, R6, R244, RZ ;  /* 0x000000f406917210 */ /* 0x008fe40007f5e0ff */
[----:B------:R-:W-:Y:S02]  /*19730*/  LEA.HI.X.SX32 R151, R246, R7, 0x1, P3 ;  /* 0x00000007f6977211 */ /* 0x000fe400018f0eff */
[----:B------:R-:W2:Y:S01]  /*19740*/  LDL.LU R246, [R1+0x484] ;  /* 0x0004840001f67983 */ /* 0x000ea20000300800 */
[----:B----4-:R-:W-:-:S02]  /*19750*/  IADD3 R141, P5, PT, R6, R238, RZ ;  /* 0x000000ee068d7210 */ /* 0x010fc40007fbe0ff */
[-C--:B------:R-:W-:Y:S02]  /*19760*/  LEA.HI.X.SX32 R147, R244, R7.reuse, 0x1, P2 ;  /* 0x00000007f4937211 */ /* 0x080fe400010f0eff */
[----:B------:R-:W-:Y:S01]  /*19770*/  IADD3 R137, P4, PT, R6, R240, RZ ;  /* 0x000000f006897210 */ /* 0x000fe20007f9e0ff */
[----:B------:R-:W3:Y:S01]  /*19780*/  LDL.LU R244, [R1+0x488] ;  /* 0x0004880001f47983 */ /* 0x000ee20000300800 */
        /* <DEDUP_REMOVED lines=32> */
[----:B------:R-:W-:Y:S02]  /*19990*/  LEA.HI.X.SX32 R100, R251, R7, 0x1, P2 ;  /* 0x00000007fb647211 */ /* 0x000fe400010f0eff */
[----:B------:R-:W4:Y:S01]  /*199a0*/  LDL.LU R251, [R1+0x4b8] ;  /* 0x0004b80001fb7983 */ /* 0x000f220000300800 */
[----:B--2---:R-:W-:-:S04]  /*199b0*/  IADD3 R94, P5, PT, R6, R246, RZ ;  /* 0x000000f6065e7210 */ /* 0x004fc80007fbe0ff */
[-C--:B------:R-:W-:Y:S02]  /*199c0*/  LEA.HI.X.SX32 R96, R246, R7.reuse, 0x1, P5 ;  /* 0x00000007f6607211 */ /* 0x080fe400028f0eff */
[----:B------:R-:W2:Y:S01]  /*199d0*/  LDL.LU R246, [R1+0x4bc] ;  /* 0x0004bc0001f67983 */ /* 0x000ea20000300800 */
[C---:B---3--:R-:W-:Y:S02]  /*199e0*/  IADD3 R90, P4, PT, R6.reuse, R244, RZ ;  /* 0x000000f4065a7210 */ /* 0x048fe40007f9e0ff */
[----:B----4-:R-:W-:Y:S02]  /*199f0*/  IADD3 R86, P3, PT, R6, R238, RZ ;  /* 0x000000ee06567210 */ /* 0x010fe40007f7e0ff */
[-C--:B------:R-:W-:Y:S02]  /*19a00*/  LEA.HI.X.SX32 R92, R244, R7.reuse, 0x1, P4 ;  /* 0x00000007f45c7211 */ /* 0x080fe400020f0eff */
[----:B------:R-:W-:Y:S01]  /*19a10*/  IADD3 R82, P2, PT, R6, R240, RZ ;  /* 0x000000f006527210 */ /* 0x000fe20007f5e0ff */
[----:B------:R-:W3:Y:S01]  /*19a20*/  LDL.LU R244, [R1+0x4c0] ;  /* 0x0004c00001f47983 */ /* 0x000ee20000300800 */
[----:B------:R-:W-:-:S02]  /*19a30*/  LEA.HI.X.SX32 R88, R238, R7, 0x1, P3 ;  /* 0x00000007ee587211 */ /* 0x000fc400018f0eff */
[----:B------:R-:W-:Y:S01]  /*19a40*/  IADD3 R78, P5, PT, R6, R247, RZ ;  /* 0x000000f7064e7210 */ /* 0x000fe20007fbe0ff */
[----:B------:R-:W4:Y:S01]  /*19a50*/  LDL.LU R238, [R1+0x4c4] ;  /* 0x0004c40001ee7983 */ /* 0x000f220000300800 */
[----:B------:R-:W-:Y:S02]  /*19a60*/  LEA.HI.X.SX32 R84, R240, R7, 0x1, P2 ;  /* 0x00000007f0547211 */ /* 0x000fe400010f0eff */
[C---:B------:R-:W-:Y:S01]  /*19a70*/  IADD3 R74, P4, PT, R6.reuse, R245, RZ ;  /* 0x000000f5064a7210 */ /* 0x040fe20007f9e0ff */
[----:B------:R-:W2:Y:S01]  /*19a80*/  LDL.LU R240, [R1+0x4c8] ;  /* 0x0004c80001f07983 */ /* 0x000ea20000300800 */
[-C--:B------:R-:W-:Y:S02]  /*19a90*/  LEA.HI.X.SX32 R80, R247, R7.reuse, 0x1, P5 ;  /* 0x00000007f7507211 */ /* 0x080fe400028f0eff */
[----:B------:R-:W-:Y:S01]  /*19aa0*/  LEA.HI.X.SX32 R76, R245, R7, 0x1, P4 ;  /* 0x00000007f54c7211 */ /* 0x000fe200020f0eff */
[----:B------:R-:W2:Y:S04]  /*19ab0*/  LDL.LU R247, [R1+0x4cc] ;  /* 0x0004cc0001f77983 */ /* 0x000ea80000300800 */
[----:B------:R-:W2:Y:S04]  /*19ac0*/  LDL.LU R245, [R1+0x4d0] ;  /* 0x0004d00001f57983 */ /* 0x000ea80000300800 */
[----:B------:R-:W2:Y:S01]  /*19ad0*/  LDL.LU R211, [R1+0x4d4] ;  /* 0x0004d40001d37983 */ /* 0x000ea20000300800 */
[----:B------:R-:W-:-:S04]  /*19ae0*/  IADD3 R70, P3, PT, R6, R222, RZ ;  /* 0x000000de06467210 */ /* 0x000fc80007f7e0ff */
[----:B------:R-:W-:Y:S02]  /*19af0*/  LEA.HI.X.SX32 R72, R222, R7, 0x1, P3 ;  /* 0x00000007de487211 */ /* 0x000fe400018f0eff */
[C---:B------:R-:W-:Y:S02]  /*19b00*/  IADD3 R66, P2, PT, R6.reuse, R241, RZ ;  /* 0x000000f106427210 */ /* 0x040fe40007f5e0ff */
[C---:B------:R-:W-:Y:S02]  /*19b10*/  IADD3 R62, P5, PT, R6.reuse, R239, RZ ;  /* 0x000000ef063e7210 */ /* 0x040fe40007fbe0ff */
[-C--:B------:R-:W-:Y:S02]  /*19b20*/  LEA.HI.X.SX32 R68, R241, R7.reuse, 0x1, P2 ;  /* 0x00000007f1447211 */ /* 0x080fe400010f0eff */
[----:B------:R-:W3:Y:S01]  /*19b30*/  LDL.LU R241, [R1+0x4d8] ;  /* 0x0004d80001f17983 */ /* 0x000ee20000300800 */
[----:B------:R-:W-:Y:S02]  /*19b40*/  LEA.HI.X.SX32 R64, R239, R7, 0x1, P5 ;  /* 0x00000007ef407211 */ /* 0x000fe400028f0eff */
[C---:B------:R-:W-:Y:S01]  /*19b50*/  IADD3 R54, P3, PT, R6.reuse, R224, RZ ;  /* 0x000000e006367210 */ /* 0x040fe20007f7e0ff */
[----:B------:R-:W3:Y:S01]  /*19b60*/  LDL.LU R239, [R1+0x4dc] ;  /* 0x0004dc0001ef7983 */ /* 0x000ee20000300800 */
[----:B------:R-:W-:-:S02]  /*19b70*/  IADD3 R58, P4, PT, R6, R223, RZ ;  /* 0x000000df063a7210 */ /* 0x000fc40007f9e0ff */
[----:B------:R-:W-:Y:S01]  /*19b80*/  LEA.HI.X.SX32 R56, R224, R7, 0x1, P3 ;  /* 0x00000007e0387211 */ /* 0x000fe200018f0eff */
[----:B------:R-:W3:Y:S01]  /*19b90*/  LDL.LU R216, [R1+0x4e0] ;  /* 0x0004e00001d87983 */ /* 0x000ee20000300800 */
[----:B------:R-:W-:-:S03]  /*19ba0*/  IADD3 R50, P2, PT, R6, R225, RZ ;  /* 0x000000e106327210 */ /* 0x000fc60007f5e0ff */
[----:B------:R-:W3:Y:S04]  /*19bb0*/  LDL.LU R210, [R1+0x4e4] ;  /* 0x0004e40001d27983 */ /* 0x000ee80000300800 */
[----:B------:R-:W3:Y:S01]  /*19bc0*/  LDL.LU R224, [R1+0x4e8] ;  /* 0x0004e80001e07983 */ /* 0x000ee20000300800 */
[----:B------:R-:W-:-:S03]  /*19bd0*/  LEA.HI.X.SX32 R52, R225, R7, 0x1, P2 ;  /* 0x00000007e1347211 */ /* 0x000fc600010f0eff */
[----:B------:R-:W3:Y:S01]  /*19be0*/  LDL.LU R222, [R1+0x4ec] ;  /* 0x0004ec0001de7983 */ /* 0x000ee20000300800 */
[----:B------:R-:W-:-:S03]  /*19bf0*/  LEA.HI.X.SX32 R60, R223, R7, 0x1, P4 ;  /* 0x00000007df3c7211 */ /* 0x000fc600020f0eff */
[----:B------:R-:W3:Y:S01]  /*19c00*/  LDL.LU R220, [R1+0x4f0] ;  /* 0x0004f00001dc7983 */ /* 0x000ee20000300800 */
[----:B------:R-:W-:-:S03]  /*19c10*/  IADD3 R46, P5, PT, R6, R250, RZ ;  /* 0x000000fa062e7210 */ /* 0x000fc60007fbe0ff */
[----:B------:R-:W3:Y:S04]  /*19c20*/  LDL.LU R218, [R1+0x4f4] ;  /* 0x0004f40001da7983 */ /* 0x000ee80000300800 */
[----:B------:R-:W3:Y:S04]  /*19c30*/  LDL.LU R225, [R1+0x4f8] ;  /* 0x0004f80001e17983 */ /* 0x000ee80000300800 */
[----:B------:R-:W3:Y:S01]  /*19c40*/  LDL.LU R223, [R1+0x4fc] ;  /* 0x0004fc0001df7983 */ /* 0x000ee20000300800 */
[----:B------:R-:W-:-:S03]  /*19c50*/  IADD3 R42, P4, PT, R6, R251, RZ ;  /* 0x000000fb062a7210 */ /* 0x000fc60007f9e0ff */
[----:B------:R-:W3:Y:S01]  /*19c60*/  LDL.LU R221, [R1+0x500] ;  /* 0x0005000001dd7983 */ /* 0x000ee20000300800 */
[----:B------:R-:W-:-:S03]  /*19c70*/  LEA.HI.X.SX32 R48, R250, R7, 0x1, P5 ;  /* 0x00000007fa307211 */ /* 0x000fc600028f0eff */
[----:B------:R-:W3:Y:S04]  /*19c80*/  LDL.LU R219, [R1+0x504] ;  /* 0x0005040001db7983 */ /* 0x000ee80000300800 */
[----:B------:R-:W3:Y:S01]  /*19c90*/  LDL.LU R217, [R1+0x508] ;  /* 0x0005080001d97983 */ /* 0x000ee20000300800 */
[----:B------:R-:W-:-:S03]  /*19ca0*/  LEA.HI.X.SX32 R44, R251, R7, 0x1, P4 ;  /* 0x00000007fb2c7211 */ /* 0x000fc600020f0eff */
[----:B------:R-:W3:Y:S04]  /*19cb0*/  LDL.LU R65, [R1+0x50c] ;  /* 0x00050c0001417983 */ /* 0x000ee80000300800 */
[----:B------:R-:W3:Y:S01]  /*19cc0*/  LDL.LU R213, [R1+0x510] ;  /* 0x0005100001d57983 */ /* 0x000ee20000300800 */
[----:B----4-:R-:W-:-:S04]  /*19cd0*/  IADD3 R250, P5, PT, R6, R238, RZ ;  /* 0x000000ee06fa7210 */ /* 0x010fc80007fbe0ff */
[----:B------:R-:W-:Y:S02]  /*19ce0*/  LEA.HI.X.SX32 R251, R238, R7, 0x1, P5 ;  /* 0x00000007eefb7211 */ /* 0x000fe400028f0eff */
[----:B--2---:R-:W-:-:S04]  /*19cf0*/  IADD3 R242, P5, PT, R6, R211, RZ ;  /* 0x000000d306f27210 */ /* 0x004fc80007fbe0ff */
[----:B------:R-:W-:Y:S02]  /*19d00*/  LEA.HI.X.SX32 R243, R211, R7, 0x1, P5 ;  /* 0x00000007d3f37211 */ /* 0x000fe400028f0eff */
[----:B------:R-:W2:Y:S04]  /*19d10*/  LDL.LU R211, [R1+0x514] ;  /* 0x0005140001d37983 */ /* 0x000ea80000300800 */
[----:B------:R-:W4:Y:S04]  /*19d20*/  LDL.LU R209, [R1+0x518] ;  /* 0x0005180001d17983 */ /* 0x000f280000300800 */
[----:B------:R-:W4:Y:S04]  /*19d30*/  LDL.LU R79, [R1+0x51c] ;  /* 0x00051c00014f7983 */ /* 0x000f280000300800 */
[----:B------:R-:W4:Y:S04]  /*19d40*/  LDL.LU R77, [R1+0x520] ;  /* 0x00052000014d7983 */ /* 0x000f280000300800 */
[----:B------:R-:W4:Y:S01]  /*19d50*/  LDL.LU R73, [R1+0x528] ;  /* 0x0005280001497983 */ /* 0x000f220000300800 */
[----:B------:R-:W-:-:S03]  /*19d60*/  IADD3 R38, P3, PT, R6, R246, RZ ;  /* 0x000000f606267210 */ /* 0x000fc60007f7e0ff */
[----:B------:R-:W4:Y:S01]  /*19d70*/  LDL.LU R61, [R1+0x52c] ;  /* 0x00052c00013d7983 */ /* 0x000f220000300800 */
[----:B------:R-:W-:Y:S02]  /*19d80*/  LEA.HI.X.SX32 R40, R246, R7, 0x1, P3 ;  /* 0x00000007f6287211 */ /* 0x000fe400018f0eff */
[----:B------:R-:W-:Y:S01]  /*19d90*/  IADD3 R246, P3, PT, R6, R247, RZ ;  /* 0x000000f706f67210 */ /* 0x000fe20007f7e0ff */
[----:B------:R-:W4:Y:S04]  /*19da0*/  LDL.LU R49, [R1+0x530] ;  /* 0x0005300001317983 */ /* 0x000f280000300800 */
[----:B------:R-:W4:Y:S01]  /*19db0*/  LDL.LU R59, [R1+0x534] ;  /* 0x00053400013b7983 */ /* 0x000f220000300800 */
[----:B------:R-:W-:-:S03]  /*19dc0*/  LEA.HI.X.SX32 R247, R247, R7, 0x1, P3 ;  /* 0x00000007f7f77211 */ /* 0x000fc600018f0eff */
[----:B------:R-:W4:Y:S01]  /*19dd0*/  LDL.LU R55, [R1+0x538] ;  /* 0x0005380001377983 */ /* 0x000f220000300800 */
[----:B---3--:R-:W-:-:S03]  /*19de0*/  IADD3 R238, P3, PT, R6, R239, RZ ;  /* 0x000000ef06ee7210 */ /* 0x008fc60007f7e0ff */
[----:B------:R-:W3:Y:S01]  /*19df0*/  LDL.LU R57, [R1+0x53c] ;  /* 0x00053c0001397983 */ /* 0x000ee20000300800 */
[----:B------:R-:W-:-:S03]  /*19e00*/  IADD3 R252, P2, PT, R6, R244, RZ ;  /* 0x000000f406fc7210 */ /* 0x000fc60007f5e0ff */
[----:B------:R-:W3:Y:S01]  /*19e10*/  LDL.LU R53, [R1+0x540] ;  /* 0x0005400001357983 */ /* 0x000ee20000300800 */
[-C--:B------:R-:W-:Y:S02]  /*19e20*/  LEA.HI.X.SX32 R239, R239, R7.reuse, 0x1, P3 ;  /* 0x00000007efef7211 */ /* 0x080fe400018f0eff */
[----:B------:R-:W-:Y:S01]  /*19e30*/  IADD3 R230, P3, PT, R6, R222, RZ ;  /* 0x000000de06e67210 */ /* 0x000fe20007f7e0ff */
[----:B------:R-:W3:Y:S01]  /*19e40*/  LDL.LU R51, [R1+0x544] ;  /* 0x0005440001337983 */ /* 0x000ee20000300800 */
[----:B------:R-:W-:Y:S02]  /*19e50*/  LEA.HI.X.SX32 R36, R244, R7, 0x1, P2 ;  /* 0x00000007f4247211 */ /* 0x000fe400010f0eff */
[----:B------:R-:W-:Y:S01]  /*19e60*/  IADD3 R244, P2, PT, R6, R245, RZ ;  /* 0x000000f506f47210 */ /* 0x000fe20007f5e0ff */
[----:B------:R-:W3:Y:S01]  /*19e70*/  LDL.LU R45, [R1+0x548] ;  /* 0x00054800012d7983 */ /* 0x000ee20000300800 */
[-C--:B------:R-:W-:Y:S02]  /*19e80*/  LEA.HI.X.SX32 R231, R222, R7.reuse, 0x1, P3 ;  /* 0x00000007dee77211 */ /* 0x080fe400018f0eff */
[----:B------:R-:W-:Y:S01]  /*19e90*/  LEA.HI.X.SX32 R245, R245, R7, 0x1, P2 ;  /* 0x00000007f5f57211 */ /* 0x000fe200010f0eff */
[----:B------:R-:W3:Y:S01]  /*19ea0*/  LDL.LU R71, [R1+0x54c] ;  /* 0x00054c0001477983 */ /* 0x000ee20000300800 */
[----:B------:R-:W-:-:S02]  /*19eb0*/  IADD3 R222, P3, PT, R6, R223, RZ ;  /* 0x000000df06de7210 */ /* 0x000fc40007f7e0ff */
[C---:B------:R-:W-:Y:S01]  /*19ec0*/  IADD3 R236, P2, PT, R6.reuse, R216, RZ ;  /* 0x000000d806ec7210 */ /* 0x040fe20007f5e0ff */
[----:B------:R-:W3:Y:S01]  /*19ed0*/  LDL.LU R67, [R1+0x550] ;  /* 0x0005500001437983 */ /* 0x000ee20000300800 */
[----:B------:R-:W-:Y:S02]  /*19ee0*/  IADD3 R234, P5, PT, R6, R210, RZ ;  /* 0x000000d206ea7210 */ /* 0x000fe40007fbe0ff */
[-C--:B------:R-:W-:Y:S02]  /*19ef0*/  LEA.HI.X.SX32 R223, R223, R7.reuse, 0x1, P3 ;  /* 0x00000007dfdf7211 */ /* 0x080fe400018f0eff */
[-C--:B------:R-:W-:Y:S02]  /*19f00*/  LEA.HI.X.SX32 R237, R216, R7.reuse, 0x1, P2 ;  /* 0x00000007d8ed7211 */ /* 0x080fe400010f0eff */
[----:B------:R-:W-:Y:S02]  /*19f10*/  IADD3 R228, P2, PT, R6, R220, RZ ;  /* 0x000000dc06e47210 */ /* 0x000fe40007f5e0ff */
[----:B------:R-:W-:-:S02]  /*19f20*/  LEA.HI.X.SX32 R235, R210, R7, 0x1, P5 ;  /* 0x00000007d2eb7211 */ /* 0x000fc400028f0eff */
[C---:B------:R-:W-:Y:S02]  /*19f30*/  IADD3 R214, P3, PT, R6.reuse, R65, RZ ;  /* 0x0000004106d67210 */ /* 0x040fe40007f7e0ff */
[----:B------:R-:W-:Y:S02]  /*19f40*/  IADD3 R226, P5, PT, R6, R218, RZ ;  /* 0x000000da06e27210 */ /* 0x000fe40007fbe0ff */
[-C--:B------:R-:W-:Y:S02]  /*19f50*/  LEA.HI.X.SX32 R215, R65, R7.reuse, 0x1, P3 ;  /* 0x0000000741d77211 */ /* 0x080fe400018f0eff */
[----:B------:R-:W3:Y:S01]  /*19f60*/  LDL.LU R65, [R1+0x554] ;  /* 0x0005540001417983 */ /* 0x000ee20000300800 */
[----:B------:R-:W-:Y:S02]  /*19f70*/  LEA.HI.X.SX32 R229, R220, R7, 0x1, P2 ;  /* 0x00000007dce57211 */ /* 0x000fe400010f0eff */
[----:B------:R-:W-:Y:S01]  /*19f80*/  IADD3 R220, P2, PT, R6, R221, RZ ;  /* 0x000000dd06dc7210 */ /* 0x000fe20007f5e0ff */
[----:B------:R-:W3:Y:S01]  /*19f90*/  LDL.LU R83, [R1+0x558] ;  /* 0x0005580001537983 */ /* 0x000ee20000300800 */
[----:B------:R-:W-:-:S02]  /*19fa0*/  LEA.HI.X.SX32 R227, R218, R7, 0x1, P5 ;  /* 0x00000007dae37211 */ /* 0x000fc400028f0eff */
[C---:B------:R-:W-:Y:S02]  /*19fb0*/  IADD3 R218, P5, PT, R6.reuse, R219, RZ ;  /* 0x000000db06da7210 */ /* 0x040fe40007fbe0ff */
[----:B------:R-:W-:Y:S02]  /*19fc0*/  LEA.HI.X.SX32 R221, R221, R7, 0x1, P2 ;  /* 0x00000007dddd7211 */ /* 0x000fe400010f0eff */
[C---:B------:R-:W-:Y:S02]  /*19fd0*/  IADD3 R212, P2, PT, R6.reuse, R213, RZ ;  /* 0x000000d506d47210 */ /* 0x040fe40007f5e0ff */
[-C--:B------:R-:W-:Y:S02]  /*19fe0*/  LEA.HI.X.SX32 R219, R219, R7.reuse, 0x1, P5 ;  /* 0x00000007dbdb7211 */ /* 0x080fe400028f0eff */
[----:B------:R-:W-:Y:S02]  /*19ff0*/  LEA.HI.X.SX32 R213, R213, R7, 0x1, P2 ;  /* 0x00000007d5d57211 */ /* 0x000fe400010f0eff */
[----:B--2---:R-:W-:-:S02]  /*1a000*/  IADD3 R210, P5, PT, R6, R211, RZ ;  /* 0x000000d306d27210 */ /* 0x004fc40007fbe0ff */
[C---:B----4-:R-:W-:Y:S02]  /*1a010*/  IADD3 R206, P3, PT, R6.reuse, R79, RZ ;  /* 0x0000004f06ce7210 */ /* 0x050fe40007f7e0ff */
[-C--:B------:R-:W-:Y:S02]  /*1a020*/  LEA.HI.X.SX32 R211, R211, R7.reuse, 0x1, P5 ;  /* 0x00000007d3d37211 */ /* 0x080fe400028f0eff */
[----:B------:R-:W-:Y:S02]  /*1a030*/  LEA.HI.X.SX32 R207, R79, R7, 0x1, P3 ;  /* 0x000000074fcf7211 */ /* 0x000fe400018f0eff */
[----:B------:R-:W2:Y:S01]  /*1a040*/  LDL.LU R79, [R1+0x55c] ;  /* 0x00055c00014f7983 */ /* 0x000ea20000300800 */
[C---:B------:R-:W-:Y:S02]  /*1a050*/  IADD3 R204, P2, PT, R6.reuse, R77, RZ ;  /* 0x0000004d06cc7210 */ /* 0x040fe40007f5e0ff */
[----:B------:R-:W-:Y:S02]  /*1a060*/  IADD3 R202, P5, PT, R6, R73, RZ ;  /* 0x0000004906ca7210 */ /* 0x000fe40007fbe0ff */
[----:B------:R-:W-:-:S02]  /*1a070*/  LEA.HI.X.SX32 R205, R77, R7, 0x1, P2 ;  /* 0x000000074dcd7211 */ /* 0x000fc400010f0eff */
[----:B------:R-:W4:Y:S01]  /*1a080*/  LDL.LU R77, [R1+0x560] ;  /* 0x00056000014d7983 */ /* 0x000f220000300800 */
[----:B------:R-:W-:-:S03]  /*1a090*/  LEA.HI.X.SX32 R203, R73, R7, 0x1, P5 ;  /* 0x0000000749cb7211 */ /* 0x000fc600028f0eff */
[----:B------:R-:W4:Y:S01]  /*1a0a0*/  LDL.LU R73, [R1+0x564] ;  /* 0x0005640001497983 */ /* 0x000f220000300800 */
[----:B------:R-:W-:-:S04]  /*1a0b0*/  IADD3 R248, P4, PT, R6, R240, RZ ;  /* 0x000000f006f87210 */ /* 0x000fc80007f9e0ff */
[----:B------:R-:W-:Y:S02]  /*1a0c0*/  LEA.HI.X.SX32 R249, R240, R7, 0x1, P4 ;  /* 0x00000007f0f97211 */ /* 0x000fe400020f0eff */
        /* <DEDUP_REMOVED lines=10> */
[C---:B------:R-:W-:Y:S02]  /*1a170*/  IADD3 R200, P4, PT, R6.reuse, R61, RZ ;  /* 0x0000003d06c87210 */ /* 0x040fe40007f9e0ff */
[C---:B------:R-:W-:Y:S02]  /*1a180*/  IADD3 R198, P3, PT, R6.reuse, R49, RZ ;  /* 0x0000003106c67210 */ /* 0x040fe40007f7e0ff */
[C---:B------:R-:W-:Y:S02]  /*1a190*/  IADD3 R194, P5, PT, R6.reuse, R55, RZ ;  /* 0x0000003706c27210 */ /* 0x040fe40007fbe0ff */
[----:B------:R-:W-:Y:S02]  /*1a1a0*/  IADD3 R196, P2, PT, R6, R59, RZ ;  /* 0x0000003b06c47210 */ /* 0x000fe40007f5e0ff */
[----:B------:R-:W-:-:S02]  /*1a1b0*/  LEA.HI.X.SX32 R201, R61, R7, 0x1, P4 ;  /* 0x000000073dc97211 */ /* 0x000fc400020f0eff */
[C---:B---3--:R-:W-:Y:S02]  /*1a1c0*/  IADD3 R192, P4, PT, R6.reuse, R57, RZ ;  /* 0x0000003906c07210 */ /* 0x048fe40007f9e0ff */
[-C--:B------:R-:W-:Y:S02]  /*1a1d0*/  LEA.HI.X.SX32 R199, R49, R7.reuse, 0x1, P3 ;  /* 0x0000000731c77211 */ /* 0x080fe400018f0eff */
[----:B-1----:R-:W-:Y:S01]  /*1a1e0*/  LEA.HI.X.SX32 R0, R55, R7, 0x1, P5 ;  /* 0x0000000737007211 */ /* 0x002fe200028f0eff */
[----:B------:R-:W3:Y:S01]  /*1a1f0*/  LDL.LU R49, [R1+0x568] ;  /* 0x0005680001317983 */ /* 0x000ee20000300800 */
[----:B------:R-:W-:Y:S02]  /*1a200*/  IADD3 R188, P3, PT, R6, R53, RZ ;  /* 0x0000003506bc7210 */ /* 0x000fe40007f7e0ff */
[-C--:B------:R-:W-:Y:S01]  /*1a210*/  LEA.HI.X.SX32 R197, R59, R7.reuse, 0x1, P2 ;  /* 0x000000073bc57211 */ /* 0x080fe200010f0eff */
[----:B------:R-:W3:Y:S01]  /*1a220*/  LDL.LU R61, [R1+0x56c] ;  /* 0x00056c00013d7983 */ /* 0x000ee20000300800 */
[----:B------:R-:W-:-:S03]  /*1a230*/  LEA.HI.X.SX32 R2, R57, R7, 0x1, P4 ;  /* 0x0000000739027211 */ /* 0x000fc600020f0eff */
[----:B------:R-:W3:Y:S04]  /*1a240*/  LDL.LU R59, [R1+0x570] ;  /* 0x00057000013b7983 */ /* 0x000ee80000300800 */
[----:B------:R-:W3:Y:S01]  /*1a250*/  LDL.LU R55, [R1+0x574] ;  /* 0x0005740001377983 */ /* 0x000ee20000300800 */
[----:B------:R-:W-:-:S03]  /*1a260*/  IADD3 R186, P2, PT, R6, R51, RZ ;  /* 0x0000003306ba7210 */ /* 0x000fc60007f5e0ff */
[----:B------:R1:W-:Y:S01]  /*1a270*/  STL [R1+0x144], R0 ;  /* 0x0001440001007387 */ /* 0x0003e20000100800 */
[----:B------:R-:W-:-:S03]  /*1a280*/  IADD3 R184, P5, PT, R6, R45, RZ ;  /* 0x0000002d06b87210 */ /* 0x000fc60007fbe0ff */
[----:B------:R1:W-:Y:S02]  /*1a290*/  STL [R1+0x148], R2 ;  /* 0x0001480201007387 */ /* 0x0003e40000100800 */
[----:B-1----:R-:W-:Y:S02]  /*1a2a0*/  LEA.HI.X.SX32 R0, R53, R7, 0x1, P3 ;  /* 0x0000000735007211 */ /* 0x002fe400018f0eff */
[----:B------:R-:W3:Y:S04]  /*1a2b0*/  LDL.LU R53, [R1+0x578] ;  /* 0x0005780001357983 */ /* 0x000ee80000300800 */
[----:B------:R-:W3:Y:S01]  /*1a2c0*/  LDL.LU R63, [R1+0x57c] ;  /* 0x00057c00013f7983 */ /* 0x000ee20000300800 */
[----:B------:R-:W-:-:S03]  /*1a2d0*/  IADD3 R182, P4, PT, R6, R71, RZ ;  /* 0x0000004706b67210 */ /* 0x000fc60007f9e0ff */
[----:B------:R1:W-:Y:S01]  /*1a2e0*/  STL [R1+0x158], R0 ;  /* 0x0001580001007387 */ /* 0x0003e20000100800 */
[----:B------:R-:W-:Y:S02]  /*1a2f0*/  LEA.HI.X.SX32 R2, R45, R7, 0x1, P5 ;  /* 0x000000072d027211 */ /* 0x000fe400028f0eff */
[C---:B------:R-:W-:Y:S01]  /*1a300*/  IADD3 R180, P3, PT, R6.reuse, R67, RZ ;  /* 0x0000004306b47210 */ /* 0x040fe20007f7e0ff */
[----:B------:R-:W3:Y:S01]  /*1a310*/  LDL.LU R57, [R1+0x580] ;  /* 0x0005800001397983 */ /* 0x000ee20000300800 */
[----:B-1----:R-:W-:Y:S02]  /*1a320*/  LEA.HI.X.SX32 R0, R51, R7, 0x1, P2 ;  /* 0x0000000733007211 */ /* 0x002fe400010f0eff */
[----:B------:R-:W-:-:S03]  /*1a330*/  IADD3 R178, P2, PT, R6, R65, RZ ;  /* 0x0000004106b27210 */ /* 0x000fc60007f5e0ff */
[----:B------:R1:W-:Y:S04]  /*1a340*/  STL [R1+0x15c], R0 ;  /* 0x00015c0001007387 */ /* 0x0003e80000100800 */
[----:B------:R1:W-:Y:S02]  /*1a350*/  STL [R1+0x160], R2 ;  /* 0x0001600201007387 */ /* 0x0003e40000100800 */
[-C--:B-1----:R-:W-:Y:S02]  /*1a360*/  LEA.HI.X.SX32 R0, R71, R7.reuse, 0x1, P4 ;  /* 0x0000000747007211 */ /* 0x082fe400020f0eff */
[----:B------:R-:W3:Y:S01]  /*1a370*/  LDL.LU R71, [R1+0x584] ;  /* 0x0005840001477983 */ /* 0x000ee20000300800 */
[----:B------:R-:W-:-:S03]  /*1a380*/  LEA.HI.X.SX32 R2, R67, R7, 0x1, P3 ;  /* 0x0000000743027211 */ /* 0x000fc600018f0eff */
[----:B------:R1:W-:Y:S01]  /*1a390*/  STL [R1+0x164], R0 ;  /* 0x0001640001007387 */ /* 0x0003e20000100800 */
[----:B------:R-:W-:-:S03]  /*1a3a0*/  IADD3 R176, P5, PT, R6, R83, RZ ;  /* 0x0000005306b07210 */ /* 0x000fc60007fbe0ff */
[----:B------:R-:W-:Y:S04]  /*1a3b0*/  STL [R1+0x168], R2 ;  /* 0x0001680201007387 */ /* 0x000fe80000100800 */
[----:B------:R-:W3:Y:S01]  /*1a3c0*/  LDL.LU R67, [R1+0x588] ;  /* 0x0005880001437983 */ /* 0x000ee20000300800 */
[----:B-1----:R-:W-:-:S03]  /*1a3d0*/  LEA.HI.X.SX32 R0, R65, R7, 0x1, P2 ;  /* 0x0000000741007211 */ /* 0x002fc600010f0eff */
[----:B------:R-:W3:Y:S04]  /*1a3e0*/  LDL.LU R65, [R1+0x58c] ;  /* 0x00058c0001417983 */ /* 0x000ee80000300800 */
[----:B------:R1:W-:Y:S04]  /*1a3f0*/  STL [R1+0x16c], R0 ;  /* 0x00016c0001007387 */ /* 0x0003e80000100800 */
[----:B------:R-:W3:Y:S04]  /*1a400*/  LDL.LU R51, [R1+0x590] ;  /* 0x0005900001337983 */ /* 0x000ee80000300800 */
[----:B------:R-:W3:Y:S01]  /*1a410*/  LDL.LU R45, [R1+0x594] ;  /* 0x00059400012d7983 */ /* 0x000ee20000300800 */
[----:B-1----:R-:W-:-:S05]  /*1a420*/  LEA.HI.X.SX32 R0, R83, R7, 0x1, P5 ;  /* 0x0000000753007211 */ /* 0x002fca00028f0eff */
[----:B------:R1:W-:Y:S01]  /*1a430*/  STL [R1+0x170], R0 ;  /* 0x0001700001007387 */ /* 0x0003e20000100800 */
[----:B--2---:R-:W-:-:S04]  /*1a440*/  IADD3 R174, P4, PT, R6, R79, RZ ;  /* 0x0000004f06ae7210 */ /* 0x004fc80007f9e0ff */
[----:B-1----:R-:W-:Y:S02]  /*1a450*/  LEA.HI.X.SX32 R0, R79, R7, 0x1, P4 ;  /* 0x000000074f007211 */ /* 0x002fe400020f0eff */
[----:B------:R-:W2:Y:S01]  /*1a460*/  LDL.LU R79, [R1+0x598] ;  /* 0x00059800014f7983 */ /* 0x000ea20000300800 */
[C---:B----4-:R-:W-:Y:S02]  /*1a470*/  IADD3 R172, P3, PT, R6.reuse, R77, RZ ;  /* 0x0000004d06ac7210 */ /* 0x050fe40007f7e0ff */
[----:B------:R-:W-:Y:S01]  /*1a480*/  IADD3 R170, P2, PT, R6, R73, RZ ;  /* 0x0000004906aa7210 */ /* 0x000fe20007f5e0ff */
[----:B------:R1:W-:Y:S03]  /*1a490*/  STL [R1+0x174], R0 ;  /* 0x0001740001007387 */ /* 0x0003e60000100800 */
[-C--:B------:R-:W-:Y:S02]  /*1a4a0*/  LEA.HI.X.SX32 R2, R73, R7.reuse, 0x1, P2 ;  /* 0x0000000749027211 */ /* 0x080fe400010f0eff */
[----:B-1----:R-:W-:-:S05]  /*1a4b0*/  LEA.HI.X.SX32 R0, R77, R7, 0x1, P3 ;  /* 0x000000074d007211 */ /* 0x002fca00018f0eff */
[----:B------:R1:W-:Y:S04]  /*1a4c0*/  STL [R1+0x178], R0 ;  /* 0x0001780001007387 */ /* 0x0003e80000100800 */
[----:B------:R4:W-:Y:S04]  /*1a4d0*/  STL [R1+0x17c], R2 ;  /* 0x00017c0201007387 */ /* 0x0009e80000100800 */
[----:B------:R-:W2:Y:S01]  /*1a4e0*/  LDL.LU R77, [R1+0x59c] ;  /* 0x00059c00014d7983 */ /* 0x000ea20000300800 */
[----:B---3--:R-:W-:-:S04]  /*1a4f0*/  IADD3 R168, P5, PT, R6, R49, RZ ;  /* 0x0000003106a87210 */ /* 0x008fc80007fbe0ff */
[----:B-1----:R-:W-:Y:S02]  /*1a500*/  LEA.HI.X.SX32 R0, R49, R7, 0x1, P5 ;  /* 0x0000000731007211 */ /* 0x002fe400028f0eff */
[C---:B------:R-:W-:Y:S01]  /*1a510*/  IADD3 R166, P4, PT, R6.reuse, R61, RZ ;  /* 0x0000003d06a67210 */ /* 0x040fe20007f9e0ff */
[----:B------:R-:W3:Y:S01]  /*1a520*/  LDL.LU R49, [R1+0x5a0] ;  /* 0x0005a00001317983 */ /* 0x000ee20000300800 */
[----:B------:R-:W-:-:S03]  /*1a530*/  IADD3 R164, P3, PT, R6, R59, RZ ;  /* 0x0000003b06a47210 */ /* 0x000fc60007f7e0ff */
[----:B------:R1:W-:Y:S01]  /*1a540*/  STL [R1+0x180], R0 ;  /* 0x0001800001007387 */ /* 0x0003e20000100800 */
[----:B------:R-:W-:Y:S02]  /*1a550*/  IADD3 R162, P2, PT, R6, R55, RZ ;  /* 0x0000003706a27210 */ /* 0x000fe40007f5e0ff */
[-C--:B----4-:R-:W-:Y:S02]  /*1a560*/  LEA.HI.X.SX32 R2, R59, R7.reuse, 0x1, P3 ;  /* 0x000000073b027211 */ /* 0x090fe400018f0eff */
[----:B-1----:R-:W-:-:S05]  /*1a570*/  LEA.HI.X.SX32 R0, R61, R7, 0x1, P4 ;  /* 0x000000073d007211 */ /* 0x002fca00020f0eff */
[----:B------:R1:W-:Y:S01]  /*1a580*/  STL [R1+0x184], R0 ;  /* 0x0001840001007387 */ /* 0x0003e20000100800 */
[----:B------:R-:W-:-:S03]  /*1a590*/  IADD3 R160, P5, PT, R6, R53, RZ ;  /* 0x0000003506a07210 */ /* 0x000fc60007fbe0ff */
[----:B------:R-:W-:Y:S04]  /*1a5a0*/  STL [R1+0x188], R2 ;  /* 0x0001880201007387 */ /* 0x000fe80000100800 */
[----:B------:R-:W4:Y:S01]  /*1a5b0*/  LDL.LU R83, [R1+0x5a4] ;  /* 0x0005a40001537983 */ /* 0x000f220000300800 */
[----:B-1----:R-:W-:-:S03]  /*1a5c0*/  LEA.HI.X.SX32 R0, R55, R7, 0x1, P2 ;  /* 0x0000000737007211 */ /* 0x002fc600010f0eff */
[----:B------:R-:W4:Y:S01]  /*1a5d0*/  LDL.LU R73, [R1+0x5a8] ;  /* 0x0005a80001497983 */ /* 0x000f220000300800 */
[----:B------:R-:W-:-:S03]  /*1a5e0*/  IADD3 R158, P4, PT, R6, R63, RZ ;  /* 0x0000003f069e7210 */ /* 0x000fc60007f9e0ff */
[----:B------:R1:W-:Y:S01]  /*1a5f0*/  STL [R1+0x18c], R0 ;  /* 0x00018c0001007387 */ /* 0x0003e20000100800 */
[----:B------:R-:W-:-:S03]  /*1a600*/  IADD3 R156, P3, PT, R6, R57, RZ ;  /* 0x00000039069c7210 */ /* 0x000fc60007f7e0ff */
[----:B------:R-:W4:Y:S04]  /*1a610*/  LDL.LU R61, [R1+0x5ac] ;  /* 0x0005ac00013d7983 */ /* 0x000f280000300800 */
[----:B------:R-:W4:Y:S01]  /*1a620*/  LDL.LU R59, [R1+0x5b0] ;  /* 0x0005b000013b7983 */ /* 0x000f220000300800 */
[----:B-1----:R-:W-:-:S03]  /*1a630*/  LEA.HI.X.SX32 R0, R53, R7, 0x1, P5 ;  /* 0x0000000735007211 */ /* 0x002fc600028f0eff */
[----:B------:R-:W4:Y:S04]  /*1a640*/  LDL.LU R55, [R1+0x5b4] ;  /* 0x0005b40001377983 */ /* 0x000f280000300800 */
[----:B------:R1:W-:Y:S01]  /*1a650*/  STL [R1+0x190], R0 ;  /* 0x0001900001007387 */ /* 0x0003e20000100800 */
[----:B------:R-:W-:-:S03]  /*1a660*/  LEA.HI.X.SX32 R2, R57, R7, 0x1, P3 ;  /* 0x0000000739027211 */ /* 0x000fc600018f0eff */
[----:B------:R-:W4:Y:S01]  /*1a670*/  LDL.LU R53, [R1+0x5b8] ;  /* 0x0005b80001357983 */ /* 0x000f220000300800 */
[----:B------:R-:W-:Y:S02]  /*1a680*/  IADD3 R154, P2, PT, R6, R71, RZ ;  /* 0x00000047069a7210 */ /* 0x000fe40007f5e0ff */
[----:B-1----:R-:W-:-:S05]  /*1a690*/  LEA.HI.X.SX32 R0, R63, R7, 0x1, P4 ;  /* 0x000000073f007211 */ /* 0x002fca00020f0eff */
[----:B------:R1:W-:Y:S01]  /*1a6a0*/  STL [R1+0x194], R0 ;  /* 0x0001940001007387 */ /* 0x0003e20000100800 */
[----:B------:R-:W-:-:S03]  /*1a6b0*/  IADD3 R152, P5, PT, R6, R67, RZ ;  /* 0x0000004306987210 */ /* 0x000fc60007fbe0ff */
[----:B------:R1:W-:Y:S01]  /*1a6c0*/  STL [R1+0x198], R2 ;  /* 0x0001980201007387 */ /* 0x0003e20000100800 */
[----:B------:R-:W-:Y:S02]  /*1a6d0*/  IADD3 R150, P4, PT, R6, R65, RZ ;  /* 0x0000004106967210 */ /* 0x000fe40007f9e0ff */
[-C--:B-1----:R-:W-:Y:S02]  /*1a6e0*/  LEA.HI.X.SX32 R0, R71, R7.reuse, 0x1, P2 ;  /* 0x0000000747007211 */ /* 0x082fe400010f0eff */
[----:B------:R-:W-:-:S03]  /*1a6f0*/  LEA.HI.X.SX32 R2, R67, R7, 0x1, P5 ;  /* 0x0000000743027211 */ /* 0x000fc600028f0eff */
[----:B------:R1:W-:Y:S01]  /*1a700*/  STL [R1+0x19c], R0 ;  /* 0x00019c0001007387 */ /* 0x0003e20000100800 */
[C---:B------:R-:W-:Y:S02]  /*1a710*/  IADD3 R148, P3, PT, R6.reuse, R51, RZ ;  /* 0x0000003306947210 */ /* 0x040fe40007f7e0ff */
[----:B------:R-:W-:Y:S01]  /*1a720*/  IADD3 R146, P2, PT, R6, R45, RZ ;  /* 0x0000002d06927210 */ /* 0x000fe20007f5e0ff */
[----:B------:R1:W-:Y:S04]  /*1a730*/  STL [R1+0x1a0], R2 ;  /* 0x0001a00201007387 */ /* 0x0003e80000100800 */
[----:B------:R-:W4:Y:S01]  /*1a740*/  LDL.LU R71, [R1+0x5bc] ;  /* 0x0005bc0001477983 */ /* 0x000f220000300800 */
[----:B-1----:R-:W-:-:S03]  /*1a750*/  LEA.HI.X.SX32 R0, R65, R7, 0x1, P4 ;  /* 0x0000000741007211 */ /* 0x002fc600020f0eff */
[----:B------:R-:W4:Y:S01]  /*1a760*/  LDL.LU R67, [R1+0x5c0] ;  /* 0x0005c00001437983 */ /* 0x000f220000300800 */
[----:B------:R-:W-:-:S03]  /*1a770*/  LEA.HI.X.SX32 R2, R51, R7, 0x1, P3 ;  /* 0x0000000733027211 */ /* 0x000fc600018f0eff */
[----:B------:R1:W-:Y:S04]  /*1a780*/  STL [R1+0x1a4], R0 ;  /* 0x0001a40001007387 */ /* 0x0003e80000100800 */
[----:B------:R-:W4:Y:S01]  /*1a790*/  LDL.LU R65, [R1+0x5c4] ;  /* 0x0005c40001417983 */ /* 0x000f220000300800 */
[----:B-1----:R-:W-:-:S03]  /*1a7a0*/  LEA.HI.X.SX32 R0, R45, R7, 0x1, P2 ;  /* 0x000000072d007211 */ /* 0x002fc600010f0eff */
[----:B------:R1:W-:Y:S04]  /*1a7b0*/  STL [R1+0x1a8], R2 ;  /* 0x0001a80201007387 */ /* 0x0003e80000100800 */
[----:B------:R1:W-:Y:S01]  /*1a7c0*/  STL [R1+0x1ac], R0 ;  /* 0x0001ac0001007387 */ /* 0x0003e20000100800 */
[----:B--2---:R-:W-:-:S04]  /*1a7d0*/  IADD3 R144, P5, PT, R6, R79, RZ ;  /* 0x0000004f06907210 */ /* 0x004fc80007fbe0ff */
[----:B------:R-:W-:-:S05]  /*1a7e0*/  LEA.HI.X.SX32 R3, R79, R7, 0x1, P5 ;  /* 0x000000074f037211 */ /* 0x000fca00028f0eff */
[----:B------:R2:W-:Y:S04]  /*1a7f0*/  STL [R1+0x1b0], R3 ;  /* 0x0001b00301007387 */ /* 0x0005e80000100800 */
[----:B------:R-:W4:Y:S01]  /*1a800*/  LDL.LU R79, [R1+0x5c8] ;  /* 0x0005c800014f7983 */ /* 0x000f220000300800 */
[----:B------:R-:W-:-:S04]  /*1a810*/  IADD3 R142, P2, PT, R6, R77, RZ ;  /* 0x0000004d068e7210 */ /* 0x000fc80007f5e0ff */
[----:B-1----:R-:W-:-:S05]  /*1a820*/  LEA.HI.X.SX32 R2, R77, R7, 0x1, P2 ;  /* 0x000000074d027211 */ /* 0x002fca00010f0eff */
[----:B------:R1:W-:Y:S04]  /*1a830*/  STL [R1+0x1b4], R2 ;  /* 0x0001b40201007387 */ /* 0x0003e80000100800 */
[----:B------:R-:W4:Y:S01]  /*1a840*/  LDL.LU R77, [R1+0x5cc] ;  /* 0x0005cc00014d7983 */ /* 0x000f220000300800 */
[----:B---3--:R-:W-:-:S04]  /*1a850*/  IADD3 R140, P3, PT, R6, R49, RZ ;  /* 0x00000031068c7210 */ /* 0x008fc80007f7e0ff */
[----:B------:R-:W-:-:S05]  /*1a860*/  LEA.HI.X.SX32 R0, R49, R7, 0x1, P3 ;  /* 0x0000000731007211 */ /* 0x000fca00018f0eff */
[----:B------:R3:W-:Y:S04]  /*1a870*/  STL [R1+0x1b8], R0 ;  /* 0x0001b80001007387 */ /* 0x0007e80000100800 */
[----:B------:R-:W4:Y:S02]  /*1a880*/  LDL.LU R49, [R1+0x5d0] ;  /* 0x0005d00001317983 */ /* 0x000f240000300800 */
[C---:B----4-:R-:W-:Y:S02]  /*1a890*/  IADD3 R138, P2, PT, R6.reuse, R83, RZ ;  /* 0x00000053068a7210 */ /* 0x050fe40007f5e0ff */
[----:B------:R-:W-:Y:S02]  /*1a8a0*/  IADD3 R136, P3, PT, R6, R73, RZ ;  /* 0x0000004906887210 */ /* 0x000fe40007f7e0ff */
[----:B--2---:R-:W-:-:S02]  /*1a8b0*/  LEA.HI.X.SX32 R3, R83, R7, 0x1, P2 ;  /* 0x0000000753037211 */ /* 0x004fc400010f0eff */
[----:B-1----:R-:W-:Y:S02]  /*1a8c0*/  LEA.HI.X.SX32 R2, R73, R7, 0x1, P3 ;  /* 0x0000000749027211 */ /* 0x002fe400018f0eff */
[C---:B------:R-:W-:Y:S01]  /*1a8d0*/  IADD3 R134, P4, PT, R6.reuse, R61, RZ ;  /* 0x0000003d06867210 */ /* 0x040fe20007f9e0ff */
[----:B------:R-:W-:Y:S03]  /*1a8e0*/  STL [R1+0x1bc], R3 ;  /* 0x0001bc0301007387 */ /* 0x000fe60000100800 */
[----:B---3--:R-:W-:Y:S02]  /*1a8f0*/  LEA.HI.X.SX32 R0, R61, R7, 0x1, P4 ;  /* 0x000000073d007211 */ /* 0x008fe400020f0eff */
[C---:B------:R-:W-:Y:S01]  /*1a900*/  IADD3 R132, P2, PT, R6.reuse, R59, RZ ;  /* 0x0000003b06847210 */ /* 0x040fe20007f5e0ff */
[----:B------:R-:W-:Y:S01]  /*1a910*/  STL [R1+0x1c0], R2 ;  /* 0x0001c00201007387 */ /* 0x000fe20000100800 */
[----:B------:R-:W-:-:S03]  /*1a920*/  IADD3 R130, P3, PT, R6, R55, RZ ;  /* 0x0000003706827210 */ /* 0x000fc60007f7e0ff */
[----:B------:R1:W-:Y:S01]  /*1a930*/  STL [R1+0x1c4], R0 ;  /* 0x0001c40001007387 */ /* 0x0003e20000100800 */
[----:B------:R-:W-:Y:S02]  /*1a940*/  LEA.HI.X.SX32 R124, R55, R7, 0x1, P3 ;  /* 0x00000007377c7211 */ /* 0x000fe400018f0eff */
[----:B------:R-:W-:Y:S02]  /*1a950*/  IADD3 R128, P4, PT, R6, R53, RZ ;  /* 0x0000003506807210 */ /* 0x000fe40007f9e0ff */
[-C--:B-1----:R-:W-:Y:S02]  /*1a960*/  LEA.HI.X.SX32 R0, R59, R7.reuse, 0x1, P2 ;  /* 0x000000073b007211 */ /* 0x082fe400010f0eff */
[----:B------:R-:W-:-:S03]  /*1a970*/  LEA.HI.X.SX32 R8, R53, R7, 0x1, P4 ;  /* 0x0000000735087211 */ /* 0x000fc600020f0eff */
[----:B------:R1:W-:Y:S04]  /*1a980*/  STL [R1+0x1c8], R0 ;  /* 0x0001c80001007387 */ /* 0x0003e80000100800 */
[----:B------:R-:W2:Y:S04]  /*1a990*/  LDL.LU R57, [R1+0x5d4] ;  /* 0x0005d40001397983 */ /* 0x000ea80000300800 */
[----:B------:R-:W3:Y:S04]  /*1a9a0*/  LDL.LU R55, [R1+0x5d8] ;  /* 0x0005d80001377983 */ /* 0x000ee80000300800 */
[----:B------:R-:W4:Y:S04]  /*1a9b0*/  LDL.LU R53, [R1+0x5dc] ;  /* 0x0005dc0001357983 */ /* 0x000f280000300800 */
[----:B------:R-:W4:Y:S04]  /*1a9c0*/  LDL.LU R63, [R1+0x5e0] ;  /* 0x0005e000013f7983 */ /* 0x000f280000300800 */
[----:B------:R-:W4:Y:S04]  /*1a9d0*/  LDL.LU R61, [R1+0x5e4] ;  /* 0x0005e400013d7983 */ /* 0x000f280000300800 */
[----:B------:R-:W4:Y:S01]  /*1a9e0*/  LDL.LU R59, [R1+0x5e8] ;  /* 0x0005e800013b7983 */ /* 0x000f220000300800 */
[----:B------:R-:W-:-:S03]  /*1a9f0*/  IADD3 R37, P3, PT, R6, R67, RZ ;  /* 0x0000004306257210 */ /* 0x000fc60007f7e0ff */
[----:B------:R-:W4:Y:S01]  /*1aa00*/  LDL.LU R69, [R1+0x5ec] ;  /* 0x0005ec0001457983 */ /* 0x000f220000300800 */
[C---:B------:R-:W-:Y:S02]  /*1aa10*/  IADD3 R35, P2, PT, R6.reuse, R71, RZ ;  /* 0x0000004706237210 */ /* 0x040fe40007f5e0ff */
[----:B-1----:R-:W-:Y:S02]  /*1aa20*/  LEA.HI.X.SX32 R0, R67, R7, 0x1, P3 ;  /* 0x0000000743007211 */ /* 0x002fe400018f0eff */
[----:B------:R-:W4:Y:S01]  /*1aa30*/  LDL.LU R67, [R1+0x5f0] ;  /* 0x0005f00001437983 */ /* 0x000f220000300800 */
[----:B------:R-:W-:-:S04]  /*1aa40*/  IADD3 R39, P4, PT, R6, R65, RZ ;  /* 0x0000004106277210 */ /* 0x000fc80007f9e0ff */
[-C--:B------:R-:W-:Y:S02]  /*1aa50*/  LEA.HI.X.SX32 R3, R65, R7.reuse, 0x1, P4 ;  /* 0x0000000741037211 */ /* 0x080fe400020f0eff */
[----:B------:R-:W4:Y:S01]  /*1aa60*/  LDL.LU R65, [R1+0x5f8] ;  /* 0x0005f80001417983 */ /* 0x000f220000300800 */
[----:B------:R-:W-:-:S03]  /*1aa70*/  LEA.HI.X.SX32 R2, R71, R7, 0x1, P2 ;  /* 0x0000000747027211 */ /* 0x000fc600010f0eff */
[----:B------:R-:W4:Y:S04]  /*1aa80*/  LDL.LU R75, [R1+0x5fc] ;  /* 0x0005fc00014b7983 */ /* 0x000f280000300800 */
[----:B------:R-:W4:Y:S04]  /*1aa90*/  LDL.LU R73, [R1+0x600] ;  /* 0x0006000001497983 */ /* 0x000f280000300800 */
[----:B------:R-:W4:Y:S04]  /*1aaa0*/  LDL.LU R71, [R1+0x604] ;  /* 0x0006040001477983 */ /* 0x000f280000300800 */
[----:B------:R-:W4:Y:S01]  /*1aab0*/  LDL.LU R83, [R1+0x608] ;  /* 0x0006080001537983 */ /* 0x000f220000300800 */
[----:B------:R-:W-:-:S04]  /*1aac0*/  IADD3 R41, P2, PT, R6, R79, RZ ;  /* 0x0000004f06297210 */ /* 0x000fc80007f5e0ff */
[----:B------:R-:W-:Y:S02]  /*1aad0*/  LEA.HI.X.SX32 R123, R79, R7, 0x1, P2 ;  /* 0x000000074f7b7211 */ /* 0x000fe400010f0eff */
[----:B------:R-:W4:Y:S01]  /*1aae0*/  LDL.LU R79, [R1+0x60c] ;  /* 0x00060c00014f7983 */ /* 0x000f220000300800 */
[----:B------:R-:W-:-:S04]  /*1aaf0*/  IADD3 R43, P3, PT, R6, R77, RZ ;  /* 0x0000004d062b7210 */ /* 0x000fc80007f7e0ff */
[----:B------:R-:W-:Y:S02]  /*1ab00*/  LEA.HI.X.SX32 R121, R77, R7, 0x1, P3 ;  /* 0x000000074d797211 */ /* 0x000fe400018f0eff */
[----:B------:R-:W4:Y:S04]  /*1ab10*/  LDL.LU R77, [R1+0x610] ;  /* 0x00061000014d7983 */ /* 0x000f280000300800 */
[----:B------:R-:W4:Y:S04]  /*1ab20*/  LDL.LU R87, [R1+0x614] ;  /* 0x0006140001577983 */ /* 0x000f280000300800 */
[----:B------:R-:W4:Y:S04]  /*1ab30*/  LDL.LU R85, [R1+0x618] ;  /* 0x0006180001557983 */ /* 0x000f280000300800 */
[----:B------:R-:W4:Y:S04]  /*1ab40*/  LDL.LU R12, [R1+0x61c] ;  /* 0x00061c00010c7983 */ /* 0x000f280000300800 */
[----:B------:R-:W4:Y:S01]  /*1ab50*/  LDL.LU R91, [R1+0x620] ;  /* 0x00062000015b7983 */ /* 0x000f220000300800 */
[----:B------:R-:W-:-:S04]  /*1ab60*/  IADD3 R45, P4, PT, R6, R49, RZ ;  /* 0x00000031062d7210 */ /* 0x000fc80007f9e0ff */
[----:B------:R-:W-:Y:S02]  /*1ab70*/  LEA.HI.X.SX32 R4, R49, R7, 0x1, P4 ;  /* 0x0000000731047211 */ /* 0x000fe400020f0eff */
[C---:B--2---:R-:W-:Y:S02]  /*1ab80*/  IADD3 R47, P2, PT, R6.reuse, R57, RZ ;  /* 0x00000039062f7210 */ /* 0x044fe40007f5e0ff */
[C---:B---3--:R-:W-:Y:S02]  /*1ab90*/  IADD3 R49, P3, PT, R6.reuse, R55, RZ ;  /* 0x0000003706317210 */ /* 0x048fe40007f7e0ff */
[----:B----4-:R-:W-:Y:S02]  /*1aba0*/  IADD3 R51, P4, PT, R6, R53, RZ ;  /* 0x0000003506337210 */ /* 0x010fe40007f9e0ff */
[-C--:B------:R-:W-:Y:S02]  /*1abb0*/  LEA.HI.X.SX32 R119, R57, R7.reuse, 0x1, P2 ;  /* 0x0000000739777211 */ /* 0x080fe400010f0eff */
[----:B------:R-:W-:-:S02]  /*1abc0*/  LEA.HI.X.SX32 R117, R53, R7, 0x1, P4 ;  /* 0x0000000735757211 */ /* 0x000fc400020f0eff */
[----:B------:R-:W-:Y:S02]  /*1abd0*/  LEA.HI.X.SX32 R5, R55, R7, 0x1, P3 ;  /* 0x0000000737057211 */ /* 0x000fe400018f0eff */
[C---:B------:R-:W-:Y:S02]  /*1abe0*/  IADD3 R53, P2, PT, R6.reuse, R63, RZ ;  /* 0x0000003f06357210 */ /* 0x040fe40007f5e0ff */
[C---:B------:R-:W-:Y:S02]  /*1abf0*/  IADD3 R55, P3, PT, R6.reuse, R61, RZ ;  /* 0x0000003d06377210 */ /* 0x040fe40007f7e0ff */
[----:B------:R-:W-:Y:S02]  /*1ac00*/  IADD3 R57, P4, PT, R6, R59, RZ ;  /* 0x0000003b06397210 */ /* 0x000fe40007f9e0ff */
[-C--:B------:R-:W-:Y:S02]  /*1ac10*/  LEA.HI.X.SX32 R115, R63, R7.reuse, 0x1, P2 ;  /* 0x000000073f737211 */ /* 0x080fe400010f0eff */
[----:B------:R-:W-:-:S02]  /*1ac20*/  LEA.HI.X.SX32 R111, R59, R7, 0x1, P4 ;  /* 0x000000073b6f7211 */ /* 0x000fc400020f0eff */
[----:B------:R-:W-:Y:S02]  /*1ac30*/  LEA.HI.X.SX32 R113, R61, R7, 0x1, P3 ;  /* 0x000000073d717211 */ /* 0x000fe400018f0eff */
[C---:B------:R-:W-:Y:S02]  /*1ac40*/  IADD3 R59, P2, PT, R6.reuse, R69, RZ ;  /* 0x00000045063b7210 */ /* 0x040fe40007f5e0ff */
[C---:B------:R-:W-:Y:S02]  /*1ac50*/  IADD3 R61, P3, PT, R6.reuse, R67, RZ ;  /* 0x00000043063d7210 */ /* 0x040fe40007f7e0ff */
[----:B------:R-:W-:Y:S02]  /*1ac60*/  LEA.HI.X.SX32 R109, R69, R7, 0x1, P2 ;  /* 0x00000007456d7211 */ /* 0x000fe400010f0eff */
[----:B------:R-:W-:Y:S02]  /*1ac70*/  IADD3 R63, P4, PT, R6, R65, RZ ;  /* 0x00000041063f7210 */ /* 0x000fe40007f9e0ff */
        /* <DEDUP_REMOVED lines=8> */
[----:B------:R-:W-:-:S04]  /*1ad00*/  IADD3 R71, P2, PT, R6, R83, RZ ;  /* 0x0000005306477210 */ /* 0x000fc80007f5e0ff */
[----:B------:R-:W-:Y:S02]  /*1ad10*/  LEA.HI.X.SX32 R97, R83, R7, 0x1, P2 ;  /* 0x0000000753617211 */ /* 0x000fe400010f0eff */
[C---:B------:R-:W-:Y:S01]  /*1ad20*/  SHF.L.U64.HI R193, R191.reuse, 0x2, R193 ;  /* 0x00000002bfc17819 */ /* 0x040fe200000102c1 */
[----:B------:R-:W-:Y:S01]  /*1ad30*/  IMAD.SHL.U32 R191, R191, 0x4, RZ ;  /* 0x00000004bfbf7824 */ /* 0x000fe200078e00ff */
        /* <DEDUP_REMOVED lines=38> */
[----:B------:R-:W-:-:S02]  /*1afa0*/  SHF.L.U64.HI R116, R114, 0x2, R116 ;  /* 0x0000000272747819 */ /* 0x000fc40000010274 */
[----:B------:R-:W-:-:S04]  /*1afb0*/  IADD3 R73, P3, PT, R6, R79, RZ ;  /* 0x0000004f06497210 */ /* 0x000fc80007f7e0ff */
[----:B------:R-:W-:Y:S02]  /*1afc0*/  LEA.HI.X.SX32 R95, R79, R7, 0x1, P3 ;  /* 0x000000074f5f7211 */ /* 0x000fe400018f0eff */
[----:B------:R-:W-:-:S04]  /*1afd0*/  IADD3 R75, P4, PT, R6, R77, RZ ;  /* 0x0000004d064b7210 */ /* 0x000fc80007f9e0ff */
[----:B------:R-:W-:Y:S02]  /*1afe0*/  LEA.HI.X.SX32 R93, R77, R7, 0x1, P4 ;  /* 0x000000074d5d7211 */ /* 0x000fe400020f0eff */
[C---:B------:R-:W-:Y:S02]  /*1aff0*/  IADD3 R77, P2, PT, R6.reuse, R87, RZ ;  /* 0x00000057064d7210 */ /* 0x040fe40007f5e0ff */
[C---:B------:R-:W-:Y:S02]  /*1b000*/  IADD3 R79, P3, PT, R6.reuse, R85, RZ ;  /* 0x00000055064f7210 */ /* 0x040fe40007f7e0ff */
[-C--:B------:R-:W-:Y:S02]  /*1b010*/  LEA.HI.X.SX32 R89, R87, R7.reuse, 0x1, P2 ;  /* 0x0000000757597211 */ /* 0x080fe400010f0eff */
[----:B------:R-:W-:Y:S02]  /*1b020*/  IADD3 R81, P4, PT, R6, R12, RZ ;  /* 0x0000000c06517210 */ /* 0x000fe40007f9e0ff */
[----:B------:R-:W-:-:S02]  /*1b030*/  LEA.HI.X.SX32 R87, R85, R7, 0x1, P3 ;  /* 0x0000000755577211 */ /* 0x000fc400018f0eff */
[----:B------:R-:W-:Y:S02]  /*1b040*/  LEA.HI.X.SX32 R85, R12, R7, 0x1, P4 ;  /* 0x000000070c557211 */ /* 0x000fe400020f0eff */
[----:B------:R-:W1:Y:S01]  /*1b050*/  LDC R12, c[0x0][0x3a0] ;  /* 0x0000e800ff0c7b82 */ /* 0x000e620000000800 */
[----:B------:R-:W-:Y:S01]  /*1b060*/  IADD3 R83, P5, PT, R6, R91, RZ ;  /* 0x0000005b06537210 */ /* 0x000fe20007fbe0ff */
[----:B------:R-:W-:-:S03]  /*1b070*/  IMAD.IADD R6, R17, 0x1, R14 ;  /* 0x0000000111067824 */ /* 0x000fc600078e020e */
[----:B------:R-:W-:Y:S01]  /*1b080*/  LEA.HI.X.SX32 R91, R91, R7, 0x1, P5 ;  /* 0x000000075b5b7211 */ /* 0x000fe200028f0eff */
[----:B------:R-:W-:Y:S02]  /*1b090*/  IMAD.MOV.U32 R7, RZ, RZ, R16 ;  /* 0x000000ffff077224 */ /* 0x000fe400078e0010 */
[----:B------:R-:W2:Y:S01]  /*1b0a0*/  LDL.LU.64 R16, [R1+0x9d0] ;  /* 0x0009d00001107983 */ /* 0x000ea20000300a00 */
[----:B-1----:R-:W-:-:S05]  /*1b0b0*/  VIADD R12, R12, 0x3f ;  /* 0x0000003f0c0c7836 */ /* 0x002fca0000000000 */
[----:B------:R-:W-:-:S04]  /*1b0c0*/  SHF.R.S32.HI R14, RZ, 0x1f, R12 ;  /* 0x0000001fff0e7819 */ /* 0x000fc8000001140c */
[----:B------:R-:W-:Y:S02]  /*1b0d0*/  LEA.HI R14, R14, R12, RZ, 0x6 ;  /* 0x0000000c0e0e7211 */ /* 0x000fe400078f30ff */
[----:B------:R-:W3:Y:S04]  /*1b0e0*/  LDL.LU R12, [R1+0x9c8] ;  /* 0x0009c800010c7983 */ /* 0x000ee80000300800 */
        /* <DEDUP_REMOVED lines=32> */
[----:B------:R-:W-:Y:S01]  /*1b2f0*/  STL [R1+0xc0], R131 ;  /* 0x0000c08301007387 */ /* 0x000fe20000100800 */
[----:B------:R-:W-:-:S03]  /*1b300*/  IMAD.SHL.U32 R114, R114, 0x4, RZ ;  /* 0x0000000472727824 */ /* 0x000fc600078e00ff */
[----:B------:R-:W-:Y:S01]  /*1b310*/  STL [R1+0xbc], R129 ;  /* 0x0000bc8101007387 */ /* 0x000fe20000100800 */
[----:B------:R-:W-:-:S03]  /*1b320*/  SHF.L.U64.HI R112, R110, 0x2, R112 ;  /* 0x000000026e707819 */ /* 0x000fc60000010270 */
        /* <DEDUP_REMOVED lines=30> */
[----:B------:R1:W-:Y:S01]  /*1b510*/  STL [R1+0x7c], R98 ;  /* 0x00007c6201007387 */ /* 0x0003e20000100800 */
[----:B------:R-:W-:-:S03]  /*1b520*/  SHF.L.U64.HI R80, R78, 0x2, R80 ;  /* 0x000000024e507819 */ /* 0x000fc60000010250 */
[----:B------:R-:W-:Y:S01]  /*1b530*/  STL [R1+0x78], R96 ;  /* 0x0000786001007387 */ /* 0x000fe20000100800 */
[----:B------:R-:W-:-:S03]  /*1b540*/  IMAD.SHL.U32 R78, R78, 0x4, RZ ;  /* 0x000000044e4e7824 */ /* 0x000fc600078e00ff */
[----:B------:R-:W-:Y:S01]  /*1b550*/  STL [R1+0x74], R94 ;  /* 0x0000745e01007387 */ /* 0x000fe20000100800 */
[----:B------:R-:W-:Y:S02]  /*1b560*/  SHF.L.U64.HI R76, R74, 0x2, R76 ;  /* 0x000000024a4c7819 */ /* 0x000fe4000001024c */
[----:B------:R-:W-:Y:S01]  /*1b570*/  SHF.L.U64.HI R72, R70, 0x2, R72 ;  /* 0x0000000246487819 */ /* 0x000fe20000010248 */
[----:B------:R-:W-:Y:S01]  /*1b580*/  STL [R1+0x70], R92 ;  /* 0x0000705c01007387 */ /* 0x000fe20000100800 */
[----:B------:R-:W-:Y:S01]  /*1b590*/  IMAD.SHL.U32 R74, R74, 0x4, RZ ;  /* 0x000000044a4a7824 */ /* 0x000fe200078e00ff */
[----:B------:R-:W-:Y:S02]  /*1b5a0*/  SHF.L.U64.HI R68, R66, 0x2, R68 ;  /* 0x0000000242447819 */ /* 0x000fe40000010244 */
[----:B------:R-:W-:Y:S01]  /*1b5b0*/  SHF.L.U64.HI R64, R62, 0x2, R64 ;  /* 0x000000023e407819 */ /* 0x000fe20000010240 */
[----:B------:R-:W-:Y:S01]  /*1b5c0*/  STL [R1+0x6c], R90 ;  /* 0x00006c5a01007387 */ /* 0x000fe20000100800 */
[----:B------:R-:W-:-:S02]  /*1b5d0*/  SHF.L.U64.HI R60, R58, 0x2, R60 ;  /* 0x000000023a3c7819 */ /* 0x000fc4000001023c */
[----:B------:R-:W-:Y:S01]  /*1b5e0*/  SHF.L.U64.HI R56, R54, 0x2, R56 ;  /* 0x0000000236387819 */ /* 0x000fe20000010238 */
[----:B------:R-:W-:Y:S01]  /*1b5f0*/  STL [R1+0x68], R88 ;  /* 0x0000685801007387 */ /* 0x000fe20000100800 */
[----:B------:R-:W-:Y:S01]  /*1b600*/  IMAD.SHL.U32 R70, R70, 0x4, RZ ;  /* 0x0000000446467824 */ /* 0x000fe200078e00ff */
[----:B------:R-:W-:Y:S02]  /*1b610*/  SHF.L.U64.HI R52, R50, 0x2, R52 ;  /* 0x0000000232347819 */ /* 0x000fe40000010234 */
[----:B------:R-:W-:Y:S01]  /*1b620*/  SHF.L.U64.HI R48, R46, 0x2, R48 ;  /* 0x000000022e307819 */ /* 0x000fe20000010230 */
[----:B------:R-:W-:Y:S01]  /*1b630*/  STL [R1+0x64], R86 ;  /* 0x0000645601007387 */ /* 0x000fe20000100800 */
[----:B------:R-:W-:Y:S02]  /*1b640*/  SHF.L.U64.HI R44, R42, 0x2, R44 ;  /* 0x000000022a2c7819 */ /* 0x000fe4000001022c */
[----:B------:R-:W-:Y:S01]  /*1b650*/  SHF.L.U64.HI R40, R38, 0x2, R40 ;  /* 0x0000000226287819 */ /* 0x000fe20000010228 */
[----:B------:R-:W-:Y:S01]  /*1b660*/  STL [R1+0x60], R84 ;  /* 0x0000605401007387 */ /* 0x000fe20000100800 */
[----:B------:R-:W-:Y:S01]  /*1b670*/  IMAD.SHL.U32 R66, R66, 0x4, RZ ;  /* 0x0000000442427824 */ /* 0x000fe200078e00ff */
[----:B------:R-:W-:Y:S01]  /*1b680*/  SHF.L.U64.HI R36, R252, 0x2, R36 ;  /* 0x00000002fc247819 */ /* 0x000fe20000010224 */
[C---:B------:R-:W-:Y:S01]  /*1b690*/  IMAD.SHL.U32 R14, R195.reuse, 0x4, RZ ;  /* 0x00000004c30e7824 */ /* 0x040fe200078e00ff */
[----:B------:R-:W-:Y:S01]  /*1b6a0*/  STL [R1+0x5c], R82 ;  /* 0x00005c5201007387 */ /* 0x000fe20000100800 */
[----:B------:R-:W-:Y:S01]  /*1b6b0*/  SHF.L.U64.HI R13, R195, 0x2, R13 ;  /* 0x00000002c30d7819 */ /* 0x000fe2000001020d */
[----:B-1----:R-:W1:Y:S02]  /*1b6c0*/  LDC R98, c[0x0][0x3a0] ;  /* 0x0000e800ff627b82 */ /* 0x002e640000000800 */
[----:B------:R-:W-:Y:S01]  /*1b6d0*/  STL [R1+0x58], R80 ;  /* 0x0000585001007387 */ /* 0x000fe20000100800 */
[----:B------:R-:W-:-:S03]  /*1b6e0*/  IMAD.SHL.U32 R62, R62, 0x4, RZ ;  /* 0x000000043e3e7824 */ /* 0x000fc600078e00ff */
[----:B------:R-:W-:Y:S04]  /*1b6f0*/  STL [R1+0x54], R78 ;  /* 0x0000544e01007387 */ /* 0x000fe80000100800 */
        /* <DEDUP_REMOVED lines=15> */
[----:B------:R-:W-:Y:S04]  /*1b7f0*/  STL [R1+0x28], R56 ;  /* 0x0000283801007387 */ /* 0x000fe80000100800 */
[----:B------:R-:W-:Y:S01]  /*1b800*/  STL [R1+0x24], R54 ;  /* 0x0000243601007387 */ /* 0x000fe20000100800 */
[----:B------:R-:W-:-:S03]  /*1b810*/  IMAD.SHL.U32 R38, R38, 0x4, RZ ;  /* 0x0000000426267824 */ /* 0x000fc600078e00ff */
[----:B------:R-:W-:Y:S04]  /*1b820*/  STL [R1+0x20], R52 ;  /* 0x0000203401007387 */ /* 0x000fe80000100800 */
[----:B------:R-:W-:Y:S04]  /*1b830*/  STL [R1+0x1c], R50 ;  /* 0x00001c3201007387 */ /* 0x000fe80000100800 */
[----:B------:R-:W-:Y:S04]  /*1b840*/  STL [R1+0x18], R48 ;  /* 0x0000183001007387 */ /* 0x000fe80000100800 */
[----:B------:R-:W-:Y:S04]  /*1b850*/  STL [R1+0x14], R46 ;  /* 0x0000142e01007387 */ /* 0x000fe80000100800 */
[----:B------:R-:W-:Y:S04]  /*1b860*/  STL [R1+0x10], R44 ;  /* 0x0000102c01007387 */ /* 0x000fe80000100800 */
[----:B------:R-:W-:Y:S04]  /*1b870*/  STL [R1+0xc], R42 ;  /* 0x00000c2a01007387 */ /* 0x000fe80000100800 */
[----:B------:R-:W-:Y:S04]  /*1b880*/  STL [R1+0x8], R40 ;  /* 0x0000082801007387 */ /* 0x000fe80000100800 */
[----:B------:R-:W4:Y:S04]  /*1b890*/  LDL.LU R195, [R1+0x144] ;  /* 0x0001440001c37983 */ /* 0x000f280000300800 */
[----:B------:R-:W-:Y:S04]  /*1b8a0*/  STL [R1+0x4], R38 ;  /* 0x0000042601007387 */ /* 0x000fe80000100800 */
[----:B------:R-:W2:Y:S04]  /*1b8b0*/  LDL R193, [R1+0x148] ;  /* 0x0001480001c17983 */ /* 0x000ea80000100800 */
[----:B------:R1:W-:Y:S04]  /*1b8c0*/  STL [R1], R36 ;  /* 0x0000002401007387 */ /* 0x0003e80000100800 */
[----:B------:R-:W2:Y:S04]  /*1b8d0*/  LDL.LU R189, [R1+0x158] ;  /* 0x0001580001bd7983 */ /* 0x000ea80000300800 */
[----:B------:R-:W2:Y:S04]  /*1b8e0*/  LDL.LU R187, [R1+0x15c] ;  /* 0x00015c0001bb7983 */ /* 0x000ea80000300800 */
[----:B------:R-:W2:Y:S04]  /*1b8f0*/  LDL.LU R190, [R1+0x160] ;  /* 0x0001600001be7983 */ /* 0x000ea80000300800 */
[----:B------:R-:W3:Y:S04]  /*1b900*/  LDL.LU R191, [R1+0x164] ;  /* 0x0001640001bf7983 */ /* 0x000ee80000300800 */
[----:B------:R-:W4:Y:S04]  /*1b910*/  LDL.LU R181, [R1+0x168] ;  /* 0x0001680001b57983 */ /* 0x000f280000300800 */
[----:B------:R-:W4:Y:S04]  /*1b920*/  LDL.LU R179, [R1+0x16c] ;  /* 0x00016c0001b37983 */ /* 0x000f280000300800 */
[----:B------:R-:W4:Y:S04]  /*1b930*/  LDL.LU R177, [R1+0x170] ;  /* 0x0001700001b17983 */ /* 0x000f280000300800 */
[----:B------:R-:W4:Y:S04]  /*1b940*/  LDL.LU R175, [R1+0x174] ;  /* 0x0001740001af7983 */ /* 0x000f280000300800 */
[----:B------:R-:W4:Y:S04]  /*1b950*/  LDL.LU R173, [R1+0x178] ;  /* 0x0001780001ad7983 */ /* 0x000f280000300800 */
[----:B------:R-:W4:Y:S04]  /*1b960*/  LDL.LU R171, [R1+0x17c] ;  /* 0x00017c0001ab7983 */ /* 0x000f280000300800 */
[----:B------:R-:W4:Y:S01]  /*1b970*/  LDL.LU R169, [R1+0x180] ;  /* 0x0001800001a97983 */ /* 0x000f220000300800 */
[----:B--2---:R-:W-:-:S03]  /*1b980*/  SHF.L.U64.HI R185, R184, 0x2, R190 ;  /* 0x00000002b8b97819 */ /* 0x004fc600000102be */
[----:B------:R-:W2:Y:S01]  /*1b990*/  LDL.LU R190, [R1+0x184] ;  /* 0x0001840001be7983 */ /* 0x000ea20000300800 */
[----:B---3--:R-:W-:-:S03]  /*1b9a0*/  SHF.L.U64.HI R183, R182, 0x2, R191 ;  /* 0x00000002b6b77819 */ /* 0x008fc600000102bf */
[----:B------:R-:W3:Y:S04]  /*1b9b0*/  LDL.LU R191, [R1+0x188] ;  /* 0x0001880001bf7983 */ /* 0x000ee80000300800 */
[----:B------:R-:W4:Y:S04]  /*1b9c0*/  LDL.LU R163, [R1+0x18c] ;  /* 0x00018c0001a37983 */ /* 0x000f280000300800 */
        /* <DEDUP_REMOVED lines=16> */
[----:B------:R-:W3:Y:S01]  /*1bad0*/  LDL.LU R191, [R1+0x1c8] ;  /* 0x0001c80001bf7983 */ /* 0x000ee20000300800 */
[----:B------:R-:W-:Y:S02]  /*1bae0*/  SHF.L.U64.HI R131, R130, 0x2, R124 ;  /* 0x0000000282837819 */ /* 0x000fe4000001027c */
[----:B------:R-:W-:Y:S01]  /*1baf0*/  SHF.L.U64.HI R129, R128, 0x2, R8 ;  /* 0x0000000280817819 */ /* 0x000fe20000010208 */
[----:B------:R2:W5:Y:S01]  /*1bb00*/  LDL.LU R124, [R1+0x9c4] ;  /* 0x0009c400017c7983 */ /* 0x0005620000300800 */
[----:B------:R-:W-:Y:S02]  /*1bb10*/  SHF.L.U64.HI R125, R35, 0x2, R2 ;  /* 0x00000002237d7819 */ /* 0x000fe40000010202 */
[----:B-1----:R-:W-:Y:S01]  /*1bb20*/  SHF.L.U64.HI R36, R37, 0x2, R0 ;  /* 0x0000000225247819 */ /* 0x002fe20000010200 */
[----:B------:R1:W5:Y:S01]  /*1bb30*/  LDL.LU R8, [R1+0x9c0] ;  /* 0x0009c00001087983 */ /* 0x0003620000300800 */
[----:B------:R-:W-:-:S03]  /*1bb40*/  SHF.L.U64.HI R38, R39, 0x2, R3 ;  /* 0x0000000227267819 */ /* 0x000fc60000010203 */
[----:B------:R-:W4:Y:S01]  /*1bb50*/  LDL.LU R2, [R1+0x9bc] ;  /* 0x0009bc0001027983 */ /* 0x000f220000300800 */
        /* <DEDUP_REMOVED lines=31> */
[----:B------:R-:W4:Y:S04]  /*1bd50*/  LDL.LU R101, [R1+0x97c] ;  /* 0x00097c0001657983 */ /* 0x000f280000300800 */
[----:B------:R-:W4:Y:S04]  /*1bd60*/  LDL.LU R99, [R1+0x978] ;  /* 0x0009780001637983 */ /* 0x000f280000300800 */
        /* <DEDUP_REMOVED lines=25> */
[----:B--2---:R-:W-:-:S03]  /*1bf00*/  SHF.L.U64.HI R135, R134, 0x2, R190 ;  /* 0x0000000286877819 */ /* 0x004fc600000102be */
[----:B------:R-:W2:Y:S04]  /*1bf10*/  LDL.LU R190, [R1+0x270] ;  /* 0x0002700001be7983 */ /* 0x000ea80000300800 */
[----:B------:R-:W2:Y:S01]  /*1bf20*/  LDL.LU R91, [R1+0x95c] ;  /* 0x00095c00015b7983 */ /* 0x000ea20000300800 */
[----:B---3--:R-:W-:-:S03]  /*1bf30*/  SHF.L.U64.HI R133, R132, 0x2, R191 ;  /* 0x0000000284857819 */ /* 0x008fc600000102bf */
[----:B------:R-:W3:Y:S01]  /*1bf40*/  LDL.LU R191, [R1+0x274] ;  /* 0x0002740001bf7983 */ /* 0x000ee20000300800 */
[----:B------:R-:W-:-:S05]  /*1bf50*/  VIADD R98, R98, 0x3f ;  /* 0x0000003f62627836 */ /* 0x000fca0000000000 */
[----:B------:R-:W-:-:S04]  /*1bf60*/  SHF.R.S32.HI R126, RZ, 0x1f, R98 ;  /* 0x0000001fff7e7819 */ /* 0x000fc80000011462 */
[----:B------:R-:W-:-:S04]  /*1bf70*/  LEA.HI R126, R126, R98, RZ, 0x6 ;  /* 0x000000627e7e7211 */ /* 0x000fc800078f30ff */
[----:B------:R-:W-:Y:S01]  /*1bf80*/  SHF.R.S32.HI R126, RZ, 0x6, R126 ;  /* 0x00000006ff7e7819 */ /* 0x000fe2000001147e */
        /* <DEDUP_REMOVED lines=64> */
[----:B----4-:R-:W-:Y:S02]  /*1c390*/  SHF.L.U64.HI R92, R93, 0x2, R108 ;  /* 0x000000025d5c7819 */ /* 0x010fe4000001026c */
[----:B------:R-:W-:Y:S02]  /*1c3a0*/  SHF.L.U64.HI R98, R99, 0x2, R114 ;  /* 0x0000000263627819 */ /* 0x000fe40000010272 */
[----:B------:R-:W-:Y:S02]  /*1c3b0*/  SHF.L.U64.HI R114, R115, 0x2, R5 ;  /* 0x0000000273727819 */ /* 0x000fe40000010205 */
[----:B------:R-:W-:Y:S01]  /*1c3c0*/  SHF.L.U64.HI R88, R89, 0x2, R104 ;  /* 0x0000000259587819 */ /* 0x000fe20000010268 */
[----:B------:R1:W5:Y:S01]  /*1c3d0*/  LDL.LU R5, [R1+0x958] ;  /* 0x0009580001057983 */ /* 0x0003620000300800 */
[----:B------:R-:W-:Y:S02]  /*1c3e0*/  SHF.L.U64.HI R86, R87, 0x2, R102 ;  /* 0x0000000257567819 */ /* 0x000fe40000010266 */
[----:B------:R-:W-:-:S02]  /*1c3f0*/  SHF.L.U64.HI R102, R103, 0x2, R118 ;  /* 0x0000000267667819 */ /* 0x000fc40000010276 */
[----:B------:R-:W-:Y:S02]  /*1c400*/  SHF.L.U64.HI R104, R105, 0x2, R120 ;  /* 0x0000000269687819 */ /* 0x000fe40000010278 */
[----:B------:R-:W-:Y:S02]  /*1c410*/  SHF.L.U64.HI R118, R119, 0x2, R3 ;  /* 0x0000000277767819 */ /* 0x000fe40000010203 */
[----:B------:R-:W-:Y:S02]  /*1c420*/  SHF.L.U64.HI R108, R109, 0x2, R127 ;  /* 0x000000026d6c7819 */ /* 0x000fe4000001027f */
[----:B------:R-:W-:Y:S02]  /*1c430*/  VIMNMX R127, PT, PT, R126, 0x2, !PT ;  /* 0x000000027e7f7848 */ /* 0x000fe40007fe0100 */
[----:B------:R-:W-:Y:S02]  /*1c440*/  SHF.L.U64.HI R84, R85, 0x2, R100 ;  /* 0x0000000255547819 */ /* 0x000fe40000010264 */
[----:B------:R-:W-:Y:S01]  /*1c450*/  SHF.L.U64.HI R100, R101, 0x2, R116 ;  /* 0x0000000265647819 */ /* 0x000fe20000010274 */
[----:B------:R-:W-:Y:S01]  /*1c460*/  VIADD R127, R127, 0xffffffff ;  /* 0xffffffff7f7f7836 */ /* 0x000fe20000000000 */
[----:B------:R-:W-:-:S02]  /*1c470*/  SHF.L.U64.HI R116, R117, 0x2, R4 ;  /* 0x0000000275747819 */ /* 0x000fc40000010204 */
[----:B------:R1:W5:Y:S01]  /*1c480*/  LDL.LU R4, [R1+0x954] ;  /* 0x0009540001047983 */ /* 0x0003620000300800 */
[----:B------:R-:W-:-:S03]  /*1c490*/  SHF.L.U64.HI R120, R121, 0x2, R0 ;  /* 0x0000000279787819 */ /* 0x000fc60000010200 */
[----:B------:R1:W5:Y:S04]  /*1c4a0*/  LDL.LU R3, [R1+0x950] ;  /* 0x0009500001037983 */ /* 0x0003680000300800 */
[----:B------:R1:W5:Y:S04]  /*1c4b0*/  LDL.LU R0, [R1+0x94c] ;  /* 0x00094c0001007983 */ /* 0x0003680000300800 */
[----:B------:R1:W-:Y:S01]  /*1c4c0*/  STL [R1+0x144], R127 ;  /* 0x0001447f01007387 */ /* 0x0003e20000100800 */
[----:B------:R-:W-:Y:S02]  /*1c4d0*/  SHF.L.U64.HI R94, R95, 0x2, R110 ;  /* 0x000000025f5e7819 */ /* 0x000fe4000001026e */
[----:B------:R-:W-:Y:S01]  /*1c4e0*/  SHF.L.U64.HI R96, R97, 0x2, R112 ;  /* 0x0000000261607819 */ /* 0x000fe20000010270 */
        /* <DEDUP_REMOVED lines=25> */
[----:B------:R-:W-:Y:S01]  /*1c680*/  SHF.L.U64.HI R181, R180, 0x2, R181 ;  /* 0x00000002b4b57819 */ /* 0x000fe200000102b5 */
        /* <DEDUP_REMOVED lines=40> */
[----:B------:R-:W-:-:S02]  /*1c910*/  IMAD.SHL.U32 R144, R144, 0x4, RZ ;  /* 0x0000000490907824 */ /* 0x000fc400078e00ff */
[----:B------:R-:W-:Y:S02]  /*1c920*/  IMAD.SHL.U32 R142, R142, 0x4, RZ ;  /* 0x000000048e8e7824 */ /* 0x000fe400078e00ff */
[----:B------:R-:W-:Y:S02]  /*1c930*/  IMAD.SHL.U32 R140, R140, 0x4, RZ ;  /* 0x000000048c8c7824 */ /* 0x000fe400078e00ff */
[----:B------:R-:W-:Y:S02]  /*1c940*/  IMAD.SHL.U32 R138, R138, 0x4, RZ ;  /* 0x000000048a8a7824 */ /* 0x000fe400078e00ff */
[----:B------:R-:W-:Y:S02]  /*1c950*/  IMAD.SHL.U32 R136, R136, 0x4, RZ ;  /* 0x0000000488887824 */ /* 0x000fe400078e00ff */
[----:B------:R-:W-:Y:S02]  /*1c960*/  IMAD.SHL.U32 R134, R134, 0x4, RZ ;  /* 0x0000000486867824 */ /* 0x000fe400078e00ff */
[----:B------:R-:W-:-:S02]  /*1c970*/  IMAD.SHL.U32 R132, R132, 0x4, RZ ;  /* 0x0000000484847824 */ /* 0x000fc400078e00ff */
[----:B------:R-:W-:Y:S01]  /*1c980*/  IMAD.SHL.U32 R130, R130, 0x4, RZ ;  /* 0x0000000482827824 */ /* 0x000fe200078e00ff */
[----:B--2---:R-:W-:Y:S02]  /*1c990*/  SHF.L.U64.HI R90, R91, 0x2, R106 ;  /* 0x000000025b5a7819 */ /* 0x004fe4000001026a */
[----:B------:R-:W-:Y:S02]  /*1c9a0*/  SHF.L.U64.HI R106, R107, 0x2, R122 ;  /* 0x000000026b6a7819 */ /* 0x000fe4000001027a */
[----:B------:R-:W-:Y:S02]  /*1c9b0*/  SHF.L.U64.HI R122, R123, 0x2, R2 ;  /* 0x000000027b7a7819 */ /* 0x000fe40000010202 */
[----:B------:R-:W2:Y:S01]  /*1c9c0*/  S2R R2, SR_TID.X ;  /* 0x0000000000027919 */ /* 0x000ea20000002100 */
[----:B------:R-:W-:Y:S01]  /*1c9d0*/  SHF.L.U64.HI R110, R111, 0x2, R190 ;  /* 0x000000026f6e7819 */ /* 0x000fe200000102be */
[----:B------:R-:W-:Y:S01]  /*1c9e0*/  VIADD R190, R126, 0xfffffffb ;  /* 0xfffffffb7ebe7836 */ /* 0x000fe20000000000 */
[----:B---3--:R-:W-:Y:S01]  /*1c9f0*/  SHF.L.U64.HI R112, R113, 0x2, R191 ;  /* 0x0000000271707819 */ /* 0x008fe200000102bf */
[----:B------:R-:W-:-:S02]  /*1ca00*/  IMAD.SHL.U32 R128, R128, 0x4, RZ ;  /* 0x0000000480807824 */ /* 0x000fc400078e00ff */
[----:B------:R-:W-:Y:S02]  /*1ca10*/  IMAD.SHL.U32 R35, R35, 0x4, RZ ;  /* 0x0000000423237824 */ /* 0x000fe400078e00ff */
[----:B------:R-:W-:Y:S02]  /*1ca20*/  IMAD.SHL.U32 R37, R37, 0x4, RZ ;  /* 0x0000000425257824 */ /* 0x000fe400078e00ff */
[----:B------:R-:W-:Y:S02]  /*1ca30*/  IMAD.SHL.U32 R39, R39, 0x4, RZ ;  /* 0x0000000427277824 */ /* 0x000fe400078e00ff */
[----:B------:R-:W-:Y:S02]  /*1ca40*/  IMAD.SHL.U32 R41, R41, 0x4, RZ ;  /* 0x0000000429297824 */ /* 0x000fe400078e00ff */
[----:B------:R-:W-:Y:S02]  /*1ca50*/  IMAD.SHL.U32 R43, R43, 0x4, RZ ;  /* 0x000000042b2b7824 */ /* 0x000fe400078e00ff */
[----:B------:R-:W-:-:S02]  /*1ca60*/  IMAD.SHL.U32 R45, R45, 0x4, RZ ;  /* 0x000000042d2d7824 */ /* 0x000fc400078e00ff */
[----:B------:R-:W-:Y:S02]  /*1ca70*/  IMAD.SHL.U32 R47, R47, 0x4, RZ ;  /* 0x000000042f2f7824 */ /* 0x000fe400078e00ff */
[----:B------:R-:W-:Y:S02]  /*1ca80*/  IMAD.SHL.U32 R49, R49, 0x4, RZ ;  /* 0x0000000431317824 */ /* 0x000fe400078e00ff */
[----:B------:R-:W-:Y:S02]  /*1ca90*/  IMAD.SHL.U32 R51, R51, 0x4, RZ ;  /* 0x0000000433337824 */ /* 0x000fe400078e00ff */
[----:B------:R-:W-:Y:S02]  /*1caa0*/  IMAD.SHL.U32 R53, R53, 0x4, RZ ;  /* 0x0000000435357824 */ /* 0x000fe400078e00ff */
[----:B------:R-:W-:Y:S02]  /*1cab0*/  IMAD.SHL.U32 R55, R55, 0x4, RZ ;  /* 0x0000000437377824 */ /* 0x000fe400078e00ff */
[----:B------:R-:W-:Y:S01]  /*1cac0*/  IMAD.SHL.U32 R57, R57, 0x4, RZ ;  /* 0x0000000439397824 */ /* 0x000fe200078e00ff */
[----:B--2---:R-:W-:Y:S01]  /*1cad0*/  SHF.R.U32.HI R2, RZ, 0x6, R2 ;  /* 0x00000006ff027819 */ /* 0x004fe20000011602 */
[----:B------:R-:W-:-:S02]  /*1cae0*/  IMAD.SHL.U32 R59, R59, 0x4, RZ ;  /* 0x000000043b3b7824 */ /* 0x000fc400078e00ff */
[----:B------:R-:W-:Y:S01]  /*1caf0*/  IMAD.SHL.U32 R61, R61, 0x4, RZ ;  /* 0x000000043d3d7824 */ /* 0x000fe200078e00ff */
[----:B------:R-:W-:Y:S01]  /*1cb00*/  SGXT.U32 R2, R2, 0x1 ;  /* 0x000000010202781a */ /* 0x000fe20000000000 */
        /* <DEDUP_REMOVED lines=31> */
[----:B------:R-:W-:Y:S01]  /*1cd00*/  IMAD.MOV.U32 R126, RZ, RZ, RZ ;  /* 0x000000ffff7e7224 */ /* 0x000fe200078e00ff */
[----:B------:R-:W-:Y:S01]  /*1cd10*/  UIADD3 UR18, UPT, UPT, UR18, -0x140, URZ ;  /* 0xfffffec012127890 */ /* 0x000fe2000fffe0ff */
[----:B------:R-:W-:Y:S01]  /*1cd20*/  UMOV UR19, 0x1 ;  /* 0x0000000100137882 */ /* 0x000fe20000000000 */
[----:B------:R-:W-:Y:S01]  /*1cd30*/  UMOV UR29, 0x4 ;  /* 0x00000004001d7882 */ /* 0x000fe20000000000 */
[----:B------:R-:W-:Y:S01]  /*1cd40*/  UMOV UR5, URZ ;  /* 0x000000ff00057c82 */ /* 0x000fe20008000000 */
[----:B------:R-:W-:Y:S01]  /*1cd50*/  UMOV UR6, URZ ;  /* 0x000000ff00067c82 */ /* 0x000fe20008000000 */
[----:B-1----:R-:W-:-:S07]  /*1cd60*/  UMOV UR4, URZ ;  /* 0x000000ff00047c82 */ /* 0x002fce0008000000 */
.L_x_10:
[----:B------:R-:W-:Y:S01]  /*1cd70*/  UIADD3 UR5, UPT, UPT, UR5, 0x1, URZ ;  /* 0x0000000105057890 */ /* 0x000fe2000fffe0ff */
[----:B------:R-:W-:-:S04]  /*1cd80*/  DEPBAR.LE SB0, 0x6 ;  /* 0x000081800000791a */ /* 0x000fc80000000000 */
[----:B------:R-:W-:Y:S01]  /*1cd90*/  ULEA UR13, UR19, UR11, 0x3 ;  /* 0x0000000b130d7291 */ /* 0x000fe2000f8e18ff */
[----:B------:R-:W-:Y:S01]  /*1cda0*/  IMAD.U32 R126, R126, -0x80000000, RZ ;  /* 0x800000007e7e7824 */ /* 0x000fe200078e00ff */
[----:B------:R-:W-:Y:S02]  /*1cdb0*/  UISETP.GT.AND UP1, UPT, UR5, 0x4, UPT ;  /* 0x000000040500788c */ /* 0x000fe4000bf24270 */
[----:B------:R-:W-:Y:S02]  /*1cdc0*/  UIADD3 UR13, UPT, UPT, UR13, 0x64000, URZ ;  /* 0x000640000d0d7890 */ /* 0x000fe4000fffe0ff */
[----:B------:R-:W-:Y:S01]  /*1cdd0*/  USEL UR5, UR5, URZ, !UP1 ;  /* 0x000000ff05057287 */ /* 0x000fe2000c800000 */
[----:B------:R-:W-:Y:S06]  /*1cde0*/  BAR.SYNC.DEFER_BLOCKING 0x0 ;  /* 0x0000000000007b1d */ /* 0x000fec0000010000 */
[----:B------:R-:W-:Y:S05]  /*1cdf0*/  @P1 BRA `(.L_x_8) ;  /* 0x0000000400101947 */ /* 0x000fea0003800000 */
[----:B------:R-:W-:Y:S02]  /*1ce00*/  ULEA UR9, UR5, UR11, 0xe ;  /* 0x0000000b05097291 */ /* 0x000fe4000f8e70ff */
[----:B------:R-:W-:Y:S02]  /*1ce10*/  ULEA UR8, UR5, UR11, 0x10 ;  /* 0x0000000b05087291 */ /* 0x000fe4000f8e80ff */
[----:B------:R-:W-:Y:S02]  /*1ce20*/  UIADD3 UR9, UPT, UPT, UR9, 0x50000, URZ ;  /* 0x0005000009097890 */ /* 0x000fe4000fffe0ff */
[----:B------:R-:W-:Y:S02]  /*1ce30*/  USHF.R.U32.HI UR20, URZ, 0x4, UR8 ;  /* 0x00000004ff147899 */ /* 0x000fe40008011608 */
[----:B------:R-:W-:Y:S02]  /*1ce40*/  USHF.R.U32.HI UR9, URZ, 0x4, UR9 ;  /* 0x00000004ff097899 */ /* 0x000fe40008011609 */
[----:B------:R-:W-:-:S02]  /*1ce50*/  USGXT.U32 UR20, UR20, 0xe ;  /* 0x0000000e1414789a */ /* 0x000fc40008000000 */
[----:B------:R-:W-:Y:S02]  /*1ce60*/  USGXT.U32 UR26, UR9, 0xe ;  /* 0x0000000e091a789a */ /* 0x000fe40008000000 */
[----:B------:R-:W-:Y:S02]  /*1ce70*/  UIADD3 UR24, UP2, UPT, UR20, 0x2, URZ ;  /* 0x0000000214187890 */ /* 0x000fe4000ff5e0ff */
[----:B------:R-:W-:Y:S01]  /*1ce80*/  UIADD3 UR22, UP1, UPT, UR26, 0x2, URZ ;  /* 0x000000021a167890 */ /* 0x000fe2000ff3e0ff */
[----:B------:R-:W-:Y:S01]  /*1ce90*/  UMOV UR8, URZ ;  /* 0x000000ff00087c82 */ /* 0x000fe20008000000 */
[----:B------:R-:W-:Y:S01]  /*1cea0*/  UMOV UR7, URZ ;  /* 0x000000ff00077c82 */ /* 0x000fe20008000000 */
[----:B------:R-:W-:Y:S02]  /*1ceb0*/  UIADD3.X UR25, UPT, UPT, UR8, 0x40004040, URZ, UP2, !UPT ;  /* 0x4000404008197890 */ /* 0x000fe400097fe4ff */
[----:B------:R-:W-:Y:S02]  /*1cec0*/  UIADD3 UR56, UP5, UPT, UR24, 0x2, URZ ;  /* 0x0000000218387890 */ /* 0x000fe4000ffbe0ff */
[----:B------:R-:W-:-:S02]  /*1ced0*/  UIADD3.X UR23, UPT, UPT, UR7, 0x40004040, URZ, UP1, !UPT ;  /* 0x4000404007177890 */ /* 0x000fc40008ffe4ff */
[----:B------:R-:W-:Y:S01]  /*1cee0*/  UIADD3 UR58, UP6, UPT, UR24, 0x4, URZ ;  /* 0x00000004183a7890 */ /* 0x000fe2000ffde0ff */
[----:B------:R-:W-:Y:S01]  /*1cef0*/  UMOV UR8, UR13 ;  /* 0x0000000d00087c82 */ /* 0x000fe20008000000 */
[----:B------:R-:W-:Y:S01]  /*1cf00*/  UMOV UR9, URZ ;  /* 0x000000ff00097c82 */ /* 0x000fe20008000000 */
[----:B------:R-:W-:Y:S02]  /*1cf10*/  UIADD3 UR60, UP1, UPT, UR24, 0x7fe, URZ ;  /* 0x000007fe183c7890 */ /* 0x000fe4000ff3e0ff */
[----:B------:R-:W-:Y:S01]  /*1cf20*/  UIADD3 UR62, UP2, UPT, UR24, 0x800, URZ ;  /* 0x00000800183e7890 */ /* 0x000fe2000ff5e0ff */
[----:B------:R-:W-:Y:S01]  /*1cf30*/  UMOV UR7, UR8 ;  /* 0x0000000800077c82 */ /* 0x000fe20008000000 */
[----:B------:R-:W-:Y:S02]  /*1cf40*/  UIADD3 UR54, UP4, UPT, UR22, 0x2, URZ ;  /* 0x0000000216367890 */ /* 0x000fe4000ff9e0ff */
[----:B------:R-:W-:Y:S02]  /*1cf50*/  UIADD3 UR64, UP3, UPT, UR24, 0x802, URZ ;  /* 0x0000080218407890 */ /* 0x000fe4000ff7e0ff */
[----:B------:R-:W-:-:S02]  /*1cf60*/  UIADD3.X UR57, UPT, UPT, UR25, URZ, URZ, UP5, !UPT ;  /* 0x000000ff19397290 */ /* 0x000fc4000affe4ff */
[----:B------:R-:W-:Y:S02]  /*1cf70*/  UIADD3 UR8, UP5, UPT, UR22, 0x4, URZ ;  /* 0x0000000416087890 */ /* 0x000fe4000ffbe0ff */
[----:B------:R-:W-:Y:S02]  /*1cf80*/  UIADD3.X UR59, UPT, UPT, UR25, URZ, URZ, UP6, !UPT ;  /* 0x000000ff193b7290 */ /* 0x000fe4000b7fe4ff */
[----:B------:R-:W-:Y:S02]  /*1cf90*/  UIADD3 UR30, UP6, UPT, UR22, 0x1fe, URZ ;  /* 0x000001fe161e7890 */ /* 0x000fe4000ffde0ff */
[----:B------:R-:W-:Y:S02]  /*1cfa0*/  UIADD3.X UR61, UPT, UPT, UR25, URZ, URZ, UP1, !UPT ;  /* 0x000000ff193d7290 */ /* 0x000fe40008ffe4ff */
[----:B------:R-:W-:Y:S02]  /*1cfb0*/  UIADD3 UR32, UP1, UPT, UR22, 0x200, URZ ;  /* 0x0000020016207890 */ /* 0x000fe4000ff3e0ff */
[----:B------:R-:W-:-:S02]  /*1cfc0*/  UIADD3.X UR63, UPT, UPT, UR25, URZ, URZ, UP2, !UPT ;  /* 0x000000ff193f7290 */ /* 0x000fc400097fe4ff */
[----:B------:R-:W-:Y:S02]  /*1cfd0*/  UIADD3.X UR55, UPT, UPT, UR23, URZ, URZ, UP4, !UPT ;  /* 0x000000ff17377290 */ /* 0x000fe4000a7fe4ff */
[----:B------:R-:W-:Y:S02]  /*1cfe0*/  UIADD3 UR34, UP2, UPT, UR22, 0x202, URZ ;  /* 0x0000020216227890 */ /* 0x000fe4000ff5e0ff */
[----:B------:R-:W-:Y:S02]  /*1cff0*/  UIADD3.X UR65, UPT, UPT, UR25, URZ, URZ, UP3, !UPT ;  /* 0x000000ff19417290 */ /* 0x000fe40009ffe4ff */
[----:B------:R-:W-:Y:S02]  /*1d000*/  UIADD3 UR38, UP4, UPT, UR24, 0x804, URZ ;  /* 0x0000080418267890 */ /* 0x000fe4000ff9e0ff */
[----:B------:R-:W-:Y:S02]  /*1d010*/  UIADD3 UR36, UP3, UPT, UR22, 0x204, URZ ;  /* 0x0000020416247890 */ /* 0x000fe4000ff7e0ff */
[----:B------:R-:W-:-:S02]  /*1d020*/  UIADD3.X UR9, UPT, UPT, UR23, URZ, URZ, UP5, !UPT ;  /* 0x000000ff17097290 */ /* 0x000fc4000affe4ff */
[----:B------:R-:W-:Y:S02]  /*1d030*/  UIADD3.X UR31, UPT, UPT, UR23, URZ, URZ, UP6, !UPT ;  /* 0x000000ff171f7290 */ /* 0x000fe4000b7fe4ff */
[----:B------:R-:W-:Y:S02]  /*1d040*/  UIADD3.X UR33, UPT, UPT, UR23, URZ, URZ, UP1, !UPT ;  /* 0x000000ff17217290 */ /* 0x000fe40008ffe4ff */
[----:B------:R-:W-:Y:S01]  /*1d050*/  UIADD3.X UR35, UPT, UPT, UR23, URZ, URZ, UP2, !UPT ;  /* 0x000000ff17237290 */ /* 0x000fe200097fe4ff */
[----:B------:R-:W-:Y:S01]  /*1d060*/  UMOV UR14, 0x0 ;  /* 0x00000000000e7882 */ /* 0x000fe20000000000 */
[----:B------:R-:W-:Y:S01]  /*1d070*/  UMOV UR15, 0x4400910 ;  /* 0x04400910000f7882 */ /* 0x000fe20000000000 */
[----:B------:R-:W-:Y:S01]  /*1d080*/  UMOV UR21, 0x40004040 ;  /* 0x4000404000157882 */ /* 0x000fe20000000000 */
[----:B------:R-:W-:Y:S01]  /*1d090*/  UMOV UR27, 0x40004040 ;  /* 0x40004040001b7882 */ /* 0x000fe20000000000 */
[----:B------:R-:W-:Y:S01]  /*1d0a0*/  UIADD3.X UR39, UPT, UPT, UR25, URZ, URZ, UP4, !UPT ;  /* 0x000000ff19277290 */ /* 0x000fe2000a7fe4ff */
[----:B------:R1:W-:Y:S01]  /*1d0b0*/  UTCHMMA gdesc[UR26], gdesc[UR20], tmem[UR10], tmem[UR14], idesc[UR15], UPT ;  /* 0x00ff0e141a0075ea */ /* 0x0003e2000b80000a */
[----:B------:R-:W-:Y:S01]  /*1d0c0*/  UIADD3.X UR37, UPT, UPT, UR23, URZ, URZ, UP3, !UPT ;  /* 0x000000ff17257290 */ /* 0x000fe20009ffe4ff */
[----:B------:R-:W-:Y:S01]  /*1d0d0*/  UMOV UR16, 0x0 ;  /* 0x0000000000107882 */ /* 0x000fe20000000000 */
[----:B------:R-:W-:Y:S01]  /*1d0e0*/  UMOV UR17, 0x4400910 ;  /* 0x0440091000117882 */ /* 0x000fe20000000000 */
[----:B------:R-:W-:Y:S01]  /*1d0f0*/  UMOV UR44, 0x0 ;  /* 0x00000000002c7882 */ /* 0x000fe20000000000 */
[----:B------:R-:W-:Y:S01]  /*1d100*/  UMOV UR45, 0x4400910 ;  /* 0x04400910002d7882 */ /* 0x000fe20000000000 */
        /* <DEDUP_REMOVED lines=19> */
.L_x_8:
[----:B------:R-:W2:Y:S01]  /*1d240*/  LDC R190, c[0x0][0x3a0] ;  /* 0x0000e800ffbe7b82 */ /* 0x000ea20000000800 */
[----:B-1----:R-:W-:Y:S01]  /*1d250*/  UMOV UR7, UR6 ;  /* 0x0000000600077c82 */ /* 0x002fe20008000000 */
[----:B------:R-:W1:Y:S01]  /*1d260*/  SYNCS.PHASECHK.TRANS64.TRYWAIT P3, [UR28], R126 ;  /* 0x0000007eff0075a7 */ /* 0x000e62000806111c */
[----:B--2---:R-:W-:-:S05]  /*1d270*/  VIADD R190, R190, 0x3f ;  /* 0x0000003fbebe7836 */ /* 0x004fca0000000000 */
[----:B------:R-:W-:-:S04]  /*1d280*/  SHF.R.S32.HI R127, RZ, 0x1f, R190 ;  /* 0x0000001fff7f7819 */ /* 0x000fc800000114be */
[----:B------:R-:W-:-:S04]  /*1d290*/  LEA.HI R127, R127, R190, RZ, 0x6 ;  /* 0x000000be7f7f7211 */ /* 0x000fc800078f30ff */
[----:B------:R-:W-:-:S05]  /*1d2a0*/  SHF.R.S32.HI R127, RZ, 0x6, R127 ;  /* 0x00000006ff7f7819 */ /* 0x000fca000001147f */
[----:B------:R-:W-:-:S05]  /*1d2b0*/  VIADD R127, R127, 0xfffffffb ;  /* 0xfffffffb7f7f7836 */ /* 0x000fca0000000000 */
[----:B------:R-:W-:Y:S01]  /*1d2c0*/  ISETP.LE.AND P2, PT, R127, UR4, PT ;  /* 0x000000047f007c0c */ /* 0x000fe2000bf43270 */
[----:B-1----:R-:W-:-:S12]  /*1d2d0*/  @!P3 BRA `(.L_x_9) ;  /* 0x000000780088b947 */ /* 0x002fd80003800000 */
.L_x_16:
[----:B------:R-:W-:Y:S01]  /*1d2e0*/  BAR.SYNC.DEFER_BLOCKING 0x0 ;  /* 0x0000000000007b1d */ /* 0x000fe20000010000 */
[C---:B------:R-:W-:Y:S01]  /*1d2f0*/  ISETP.GE.AND P3, PT, R2.reuse, UR18, PT ;  /* 0x0000001202007c0c */ /* 0x040fe2000bf66270 */
[----:B------:R-:W-:Y:S01]  /*1d300*/  UIADD3 UR29, UPT, UPT, UR29, 0x1, URZ ;  /* 0x000000011d1d7890 */ /* 0x000fe2000fffe0ff */
[----:B------:R-:W-:Y:S02]  /*1d310*/  LOP3.LUT R127, R2, 0x2, RZ, 0xfc, !PT ;  /* 0x00000002027f7812 */ /* 0x000fe400078efcff */
[----:B------:R-:W-:Y:S01]  /*1d320*/  SEL R126, RZ, 0x4, P3 ;  /* 0x00000004ff7e7807 */ /* 0x000fe20001800000 */
[----:B------:R-:W-:Y:S01]  /*1d330*/  UISETP.GT.AND UP1, UPT, UR29, 0x4, UPT ;  /* 0x000000041d00788c */ /* 0x000fe2000bf24270 */
[----:B------:R-:W-:Y:S02]  /*1d340*/  ISETP.GE.AND P4, PT, R127, UR18, PT ;  /* 0x000000127f007c0c */ /* 0x000fe4000bf86270 */
[----:B------:R-:W-:Y:S01]  /*1d350*/  SEL R126, R126, RZ, !P2 ;  /* 0x000000ff7e7e7207 */ /* 0x000fe20005000000 */
[----:B------:R-:W-:Y:S01]  /*1d360*/  USEL UR29, UR29, URZ, !UP1 ;  /* 0x000000ff1d1d7287 */ /* 0x000fe2000c800000 */
[----:B------:R-:W-:-:S02]  /*1d370*/  LOP3.LUT R191, R2, 0x22, RZ, 0xfc, !PT ;  /* 0x0000002202bf7812 */ /* 0x000fc400078efcff */
[----:B------:R-:W-:Y:S01]  /*1d380*/  ISETP.NE.U32.AND P3, PT, R126, RZ, PT ;  /* 0x000000ff7e00720c */ /* 0x000fe20003f65070 */
[----:B------:R-:W-:Y:S01]  /*1d390*/  ULEA UR6, UR29, UR11, 0xe ;  /* 0x0000000b1d067291 */ /* 0x000fe2000f8e70ff */
[----:B------:R-:W-:-:S04]  /*1d3a0*/  SEL R126, RZ, 0x4, P4 ;  /* 0x00000004ff7e7807 */ /* 0x000fc80002000000 */
[----:B------:R-:W-:Y:S01]  /*1d3b0*/  SEL R126, R126, RZ, !P2 ;  /* 0x000000ff7e7e7207 */ /* 0x000fe20005000000 */
[----:B-----5:R-:W-:-:S03]  /*1d3c0*/  VIADD R190, R4, UR6 ;  /* 0x0000000604be7c36 */ /* 0x020fc60008000000 */
[----:B------:R-:W-:Y:S02]  /*1d3d0*/  ISETP.NE.U32.AND P4, PT, R126, RZ, PT ;  /* 0x000000ff7e00720c */ /* 0x000fe40003f85070 */
[----:B------:R-:W-:-:S05]  /*1d3e0*/  IADD3 R126, P5, PT, R7, R34, RZ ;  /* 0x00000022077e7210 */ /* 0x000fca0007fbe0ff */
[----:B------:R-:W-:-:S05]  /*1d3f0*/  IMAD.X R127, R6, 0x1, R33, P5 ;  /* 0x00000001067f7824 */ /* 0x000fca00028e0621 */
[----:B------:R-:W-:Y:S01]  /*1d400*/  @!PT LDS RZ, [RZ] ;  /* 0x00000000fffff984 */ /* 0x000fe20000000800 */
[----:B------:R-:W-:Y:S01]  /*1d410*/  @!PT LDS RZ, [RZ] ;  /* 0x00000000fffff984 */ /* 0x000fe20000000800 */
[----:B------:R-:W-:Y:S01]  /*1d420*/  @!PT LDS RZ, [RZ] ;  /* 0x00000000fffff984 */ /* 0x000fe20000000800 */
[----:B------:R1:W-:Y:S02]  /*1d430*/  LDGSTS.E [R190+0x50000], desc[UR40][R126.64], P3 ;  /* 0x500000007ebe7fae */ /* 0x0003e400099a1028 */
[----:B-1----:R-:W-:-:S05]  /*1d440*/  IADD3 R126, P3, PT, R7, R32, RZ ;  /* 0x00000020077e7210 */ /* 0x002fca0007f7e0ff */
[----:B------:R-:W-:-:S05]  /*1d450*/  IMAD.X R127, R6, 0x1, R31, P3 ;  /* 0x00000001067f7824 */ /* 0x000fca00018e061f */
[----:B------:R1:W-:Y:S01]  /*1d460*/  LDGSTS.E [R190+0x50008], desc[UR40][R126.64], P4 ;  /* 0x500080007ebe7fae */ /* 0x0003e2000a1a1028 */
[----:B------:R-:W-:Y:S02]  /*1d470*/  ISETP.GE.AND P4, PT, R191, UR18, PT ;  /* 0x00000012bf007c0c */ /* 0x000fe4000bf86270 */
[C---:B------:R-:W-:Y:S02]  /*1d480*/  LOP3.LUT R191, R2.reuse, 0x6, RZ, 0xfc, !PT ;  /* 0x0000000602bf7812 */ /* 0x040fe400078efcff */
[----:B-1----:R-:W-:-:S04]  /*1d490*/  LOP3.LUT R127, R2, 0x20, RZ, 0xfc, !PT ;  /* 0x00000020027f7812 */ /* 0x002fc800078efcff */
[----:B------:R-:W-:-:S04]  /*1d4a0*/  ISETP.GE.AND P3, PT, R127, UR18, PT ;  /* 0x000000127f007c0c */ /* 0x000fc8000bf66270 */
[----:B------:R-:W-:-:S04]  /*1d4b0*/  SEL R126, RZ, 0x4, P3 ;  /* 0x00000004ff7e7807 */ /* 0x000fc80001800000 */
[----:B------:R-:W-:-:S04]  /*1d4c0*/  SEL R126, R126, RZ, !P2 ;  /* 0x000000ff7e7e7207 */ /* 0x000fc80005000000 */
[----:B------:R-:W-:Y:S02]  /*1d4d0*/  ISETP.NE.U32.AND P3, PT, R126, RZ, PT ;  /* 0x000000ff7e00720c */ /* 0x000fe40003f65070 */
[----:B------:R-:W-:-:S04]  /*1d4e0*/  SEL R126, RZ, 0x4, P4 ;  /* 0x00000004ff7e7807 */ /* 0x000fc80002000000 */
[----:B------:R-:W-:-:S04]  /*1d4f0*/  SEL R126, R126, RZ, !P2 ;  /* 0x000000ff7e7e7207 */ /* 0x000fc80005000000 */
[----:B------:R-:W-:Y:S02]  /*1d500*/  ISETP.NE.U32.AND P4, PT, R126, RZ, PT ;  /* 0x000000ff7e00720c */ /* 0x000fe40003f85070 */
[----:B------:R-:W-:-:S05]  /*1d510*/  IADD3 R126, P5, PT, R7, R115, RZ ;  /* 0x00000073077e7210 */ /* 0x000fca0007fbe0ff */
[----:B------:R-:W-:-:S05]  /*1d520*/  IMAD.X R127, R6, 0x1, R114, P5 ;  /* 0x00000001067f7824 */ /* 0x000fca00028e0672 */
[----:B------:R1:W-:Y:S02]  /*1d530*/  LDGSTS.E [R190+0x52000], desc[UR40][R126.64], P3 ;  /* 0x520000007ebe7fae */ /* 0x0003e400099a1028 */
[----:B-1----:R-:W-:-:S05]  /*1d540*/  IADD3 R126, P3, PT, R7, R113, RZ ;  /* 0x00000071077e7210 */ /* 0x002fca0007f7e0ff */
[----:B------:R-:W-:-:S05]  /*1d550*/  IMAD.X R127, R6, 0x1, R112, P3 ;  /* 0x00000001067f7824 */ /* 0x000fca00018e0670 */
[----:B------:R1:W-:Y:S01]  /*1d560*/  LDGSTS.E [R190+0x52008], desc[UR40][R126.64], P4 ;  /* 0x520080007ebe7fae */ /* 0x0003e2000a1a1028 */
[----:B------:R-:W-:Y:S02]  /*1d570*/  ISETP.GE.AND P4, PT, R191, UR18, PT ;  /* 0x00000012bf007c0c */ /* 0x000fe4000bf86270 */
[----:B------:R-:W-:Y:S02]  /*1d580*/  LOP3.LUT R191, R4, 0x10, RZ, 0x3c, !PT ;  /* 0x0000001004bf7812 */ /* 0x000fe400078e3cff */
[----:B-1----:R-:W-:-:S03]  /*1d590*/  LOP3.LUT R127, R2, 0x4, RZ, 0xfc, !PT ;  /* 0x00000004027f7812 */ /* 0x002fc600078efcff */
[----:B------:R-:W-:Y:S01]  /*1d5a0*/  VIADD R190, R191, UR6 ;  /* 0x00000006bfbe7c36 */ /* 0x000fe20008000000 */
[----:B------:R-:W-:Y:S02]  /*1d5b0*/  LOP3.LUT R191, R2, 0x26, RZ, 0xfc, !PT ;  /* 0x0000002602bf7812 */ /* 0x000fe400078efcff */
        /* <DEDUP_REMOVED lines=218> */
[----:B------:R-:W2:Y:S01]  /*1e360*/  S2R R191, SR_TID.X ;  /* 0x0000000000bf7919 */ /* 0x000ea20000002100 */
[----:B-1----:R-:W-:-:S04]  /*1e370*/  LOP3.LUT R127, R2, 0x3c, RZ, 0xfc, !PT ;  /* 0x0000003c027f7812 */ /* 0x002fc800078efcff */
[----:B------:R-:W-:-:S04]  /*1e380*/  ISETP.GE.AND P3, PT, R127, UR18, PT ;  /* 0x000000127f007c0c */ /* 0x000fc8000bf66270 */
[----:B------:R-:W-:-:S04]  /*1e390*/  SEL R126, RZ, 0x4, P3 ;  /* 0x00000004ff7e7807 */ /* 0x000fc80001800000 */
[----:B------:R-:W-:-:S04]  /*1e3a0*/  SEL R126, R126, RZ, !P2 ;  /* 0x000000ff7e7e7207 */ /* 0x000fc80005000000 */
[----:B------:R-:W-:Y:S02]  /*1e3b0*/  ISETP.NE.U32.AND P3, PT, R126, RZ, PT ;  /* 0x000000ff7e00720c */ /* 0x000fe40003f65070 */
[----:B------:R-:W-:-:S04]  /*1e3c0*/  SEL R126, RZ, 0x4, P4 ;  /* 0x00000004ff7e7807 */ /* 0x000fc80002000000 */
[----:B------:R-:W-:Y:S02]  /*1e3d0*/  SEL R126, R126, RZ, !P2 ;  /* 0x000000ff7e7e7207 */ /* 0x000fe40005000000 */
[----:B--2---:R-:W-:Y:S02]  /*1e3e0*/  LOP3.LUT R191, R191, 0x3f, RZ, 0xc0, !PT ;  /* 0x0000003fbfbf7812 */ /* 0x004fe400078ec0ff */
[----:B------:R-:W-:Y:S02]  /*1e3f0*/  ISETP.NE.U32.AND P4, PT, R126, RZ, PT ;  /* 0x000000ff7e00720c */ /* 0x000fe40003f85070 */
[----:B------:R-:W-:-:S05]  /*1e400*/  IADD3 R126, P5, PT, R7, R87, RZ ;  /* 0x00000057077e7210 */ /* 0x000fca0007fbe0ff */
[----:B------:R-:W-:-:S05]  /*1e410*/  IMAD.X R127, R6, 0x1, R86, P5 ;  /* 0x00000001067f7824 */ /* 0x000fca00028e0656 */
[----:B------:R1:W-:Y:S02]  /*1e420*/  LDGSTS.E [R190+0x52000], desc[UR40][R126.64], P3 ;  /* 0x520000007ebe7fae */ /* 0x0003e400099a1028 */
[----:B-1----:R-:W-:-:S05]  /*1e430*/  IADD3 R126, P3, PT, R7, R85, RZ ;  /* 0x00000055077e7210 */ /* 0x002fca0007f7e0ff */
[----:B------:R-:W-:Y:S01]  /*1e440*/  IMAD.X R127, R6, 0x1, R84, P3 ;  /* 0x00000001067f7824 */ /* 0x000fe200018e0654 */
[----:B------:R-:W-:Y:S01]  /*1e450*/  ISETP.GE.AND P3, PT, R191, UR18, PT ;  /* 0x00000012bf007c0c */ /* 0x000fe2000bf66270 */
[----:B------:R-:W-:Y:S01]  /*1e460*/  ULEA UR6, UR29, UR11, 0x10 ;  /* 0x0000000b1d067291 */ /* 0x000fe2000f8e80ff */
[----:B------:R-:W2:Y:S04]  /*1e470*/  LDL R191, [R1+0x68] ;  /* 0x0000680001bf7983 */ /* 0x000ea80000100800 */
[----:B------:R1:W-:Y:S04]  /*1e480*/  LDGSTS.E [R190+0x52008], desc[UR40][R126.64], P4 ;  /* 0x520080007ebe7fae */ /* 0x0003e8000a1a1028 */
[----:B------:R-:W0:Y:S01]  /*1e490*/  LDGDEPBAR ;  /* 0x00000000000079af */ /* 0x000e220000000000 */
[----:B-1----:R-:W-:-:S04]  /*1e4a0*/  SEL R126, RZ, 0x4, P3 ;  /* 0x00000004ff7e7807 */ /* 0x002fc80001800000 */
[----:B------:R-:W-:-:S04]  /*1e4b0*/  SEL R126, R126, RZ, !P2 ;  /* 0x000000ff7e7e7207 */ /* 0x000fc80005000000 */
[----:B------:R-:W-:Y:S02]  /*1e4c0*/  ISETP.NE.U32.AND P2, PT, R126, RZ, PT ;  /* 0x000000ff7e00720c */ /* 0x000fe40003f45070 */
[----:B------:R-:W-:Y:S01]  /*1e4d0*/  IADD3 R126, P3, PT, R124, R10, RZ ;  /* 0x0000000a7c7e7210 */ /* 0x000fe20007f7e0ff */
[----:B------:R-:W-:-:S04]  /*1e4e0*/  VIADD R190, R3, UR6 ;  /* 0x0000000603be7c36 */ /* 0x000fc80008000000 */
[----:B------:R-:W-:-:S06]  /*1e4f0*/  IMAD.X R127, R8, 0x1, R9, P3 ;  /* 0x00000001087f7824 */ /* 0x000fcc00018e0609 */
[----:B------:R1:W-:Y:S02]  /*1e500*/  LDGSTS.E [R190], desc[UR40][R126.64], P2 ;  /* 0x000000007ebe7fae */ /* 0x0003e400091a1028 */
[----:B-1----:R-:W-:-:S05]  /*1e510*/  IADD3 R126, P3, PT, R124, R77, RZ ;  /* 0x0000004d7c7e7210 */ /* 0x002fca0007f7e0ff */
[----:B------:R-:W-:-:S05]  /*1e520*/  IMAD.X R127, R8, 0x1, R76, P3 ;  /* 0x00000001087f7824 */ /* 0x000fca00018e064c */
[----:B------:R1:W-:Y:S02]  /*1e530*/  LDGSTS.E [R190+0x400], desc[UR40][R126.64], P2 ;  /* 0x004000007ebe7fae */ /* 0x0003e400091a1028 */
        /* <DEDUP_REMOVED lines=59> */
[----:B------:R1:W-:Y:S04]  /*1e8f0*/  LDGSTS.E [R190+0x5400], desc[UR40][R126.64], P2 ;  /* 0x054000007ebe7fae */ /* 0x0003e800091a1028 */
[----:B------:R-:W1:Y:S02]  /*1e900*/  LDL R127, [R1+0x4] ;  /* 0x00000400017f7983 */ /* 0x000e640000100800 */
[----:B-1----:R-:W-:Y:S02]  /*1e910*/  IADD3 R126, P3, PT, R124, R127, RZ ;  /* 0x0000007f7c7e7210 */ /* 0x002fe40007f7e0ff */
[----:B------:R-:W3:Y:S03]  /*1e920*/  LDL R127, [R1+0x8] ;  /* 0x00000800017f7983 */ /* 0x000ee60000100800 */
[----:B---3--:R-:W-:-:S05]  /*1e930*/  IMAD.X R127, R8, 0x1, R127, P3 ;  /* 0x00000001087f7824 */ /* 0x008fca00018e067f */
        /* <DEDUP_REMOVED lines=12> */
[----:B-1----:R-:W-:-:S05]  /*1ea00*/  IADD3 R126, P3, PT, R124, R127, RZ ;  /* 0x0000007f7c7e7210 */ /* 0x002fca0007f7e0ff */
[----:B--2---:R-:W-:Y:S02]  /*1ea10*/  IMAD.X R127, R8, 0x1, R191, P3 ;  /* 0x00000001087f7824 */ /* 0x004fe400018e06bf */
[----:B------:R-:W2:Y:S04]  /*1ea20*/  LDL R191, [R1+0x128] ;  /* 0x0001280001bf7983 */ /* 0x000ea80000100800 */
[----:B------:R1:W-:Y:S04]  /*1ea30*/  LDGSTS.E [R190+0x6400], desc[UR40][R126.64], P2 ;  /* 0x064000007ebe7fae */ /* 0x0003e800091a1028 */
[----:B------:R-:W1:Y:S02]  /*1ea40*/  LDL R127, [R1+0x84] ;  /* 0x00008400017f7983 */ /* 0x000e640000100800 */
[----:B-1----:R-:W-:-:S02]  /*1ea50*/  IADD3 R126, P3, PT, R124, R127, RZ ;  /* 0x0000007f7c7e7210 */ /* 0x002fc40007f7e0ff */
        /* <DEDUP_REMOVED lines=25> */
[----:B--2---:R-:W-:Y:S01]  /*1ebf0*/  IMAD.X R127, R8, 0x1, R191, P3 ;  /* 0x00000001087f7824 */ /* 0x004fe200018e06bf */
[----:B------:R-:W-:-:S04]  /*1ec00*/  LOP3.LUT R191, R3, 0x20, RZ, 0x3c, !PT ;  /* 0x0000002003bf7812 */ /* 0x000fc800078e3cff */
[----:B------:R1:W-:Y:S01]  /*1ec10*/  LDGSTS.E [R190+0x7c00], desc[UR40][R126.64], P2 ;  /* 0x07c000007ebe7fae */ /* 0x0003e200091a1028 */
[----:B------:R-:W-:Y:S01]  /*1ec20*/  VIADD R191, R191, UR6 ;  /* 0x00000006bfbf7c36 */ /* 0x000fe20008000000 */
[----:B-1----:R-:W-:Y:S02]  /*1ec30*/  IADD3 R126, P3, PT, R124, R83, RZ ;  /* 0x000000537c7e7210 */ /* 0x002fe40007f7e0ff */
[----:B------:R-:W2:Y:S03]  /*1ec40*/  LDL R190, [R1+0x70] ;  /* 0x0000700001be7983 */ /* 0x000ea60000100800 */
        /* <DEDUP_REMOVED lines=298> */
[----:B------:R-:W3:Y:S01]  /*1fef0*/  LDL R127, [R1] ;  /* 0x00000000017f7983 */ /* 0x000ee20000100800 */
[----:B-1----:R-:W-:-:S05]  /*1ff00*/  IADD3 R126, P3, PT, R124, R252, RZ ;  /* 0x000000fc7c7e7210 */ /* 0x002fca0007f7e0ff */
        /* <DEDUP_REMOVED lines=51> */
[----:B------:R1:W-:Y:S01]  /*20240*/  LDGSTS.E [R191+0x7f00], desc[UR40][R126.64], P2 ;  /* 0x07f000007ebf7fae */ /* 0x0003e200091a1028 */
[----:B------:R-:W-:Y:S02]  /*20250*/  UIADD3 UR4, UPT, UPT, UR4, 0x1, URZ ;  /* 0x0000000104047890 */ /* 0x000fe4000fffe0ff */
[----:B------:R-:W-:Y:S01]  /*20260*/  UIADD3 UR19, UPT, UPT, UR19, 0x1, URZ ;  /* 0x0000000113137890 */ /* 0x000fe2000fffe0ff */
[----:B------:R-:W0:Y:S04]  /*20270*/  LDGDEPBAR ;  /* 0x00000000000079af */ /* 0x000e280000000000 */
[----:B------:R-:W3:Y:S04]  /*20280*/  LDL R127, [R1+0x144] ;  /* 0x00014400017f7983 */ /* 0x000ee80000100800 */
[----:B------:R-:W4:Y:S04]  /*20290*/  LDL R191, [R1+0x14c] ;  /* 0x00014c0001bf7983 */ /* 0x000f280000100800 */
[----:B------:R-:W2:Y:S01]  /*202a0*/  LDL R126, [R1+0x154] ;  /* 0x00015400017e7983 */ /* 0x000ea20000100800 */
[----:B------:R-:W-:-:S04]  /*202b0*/  UISETP.GT.AND UP1, UPT, UR19, 0x1, UPT ;  /* 0x000000011300788c */ /* 0x000fc8000bf24270 */
[----:B------:R-:W-:Y:S02]  /*202c0*/  USEL UR6, URZ, 0x1, !UP1 ;  /* 0x00000001ff067887 */ /* 0x000fe4000c800000 */
[----:B------:R-:W-:Y:S02]  /*202d0*/  UIADD3 UR18, UPT, UPT, UR18, -0x40, URZ ;  /* 0xffffffc012127890 */ /* 0x000fe4000fffe0ff */
[----:B------:R-:W-:Y:S02]  /*202e0*/  USEL UR19, UR19, URZ, !UP1 ;  /* 0x000000ff13137287 */ /* 0x000fe4000c800000 */
[----:B------:R-:W-:Y:S01]  /*202f0*/  ULOP3.LUT UR6, UR7, UR6, URZ, 0x3c, !UPT ;  /* 0x0000000607067292 */ /* 0x000fe2000f8e3cff */
[----:B------:R-:W-:Y:S01]  /*20300*/  UMOV UR28, UR13 ;  /* 0x0000000d001c7c82 */ /* 0x000fe20008000000 */
[----:B---3--:R-:W-:Y:S02]  /*20310*/  ISETP.NE.U32.AND P2, PT, R127, UR4, PT ;  /* 0x000000047f007c0c */ /* 0x008fe4000bf45070 */
[----:B----4-:R-:W-:-:S02]  /*20320*/  IADD3 R124, P3, PT, R124, R191, RZ ;  /* 0x000000bf7c7c7210 */ /* 0x010fc40007f7e0ff */
[----:B--2---:R-:W-:Y:S01]  /*20330*/  IADD3 R7, P4, PT, R7, R126, RZ ;  /* 0x0000007e07077210 */ /* 0x004fe20007f9e0ff */
[----:B-1----:R-:W-:Y:S02]  /*20340*/  IMAD.U32 R126, RZ, RZ, UR7 ;  /* 0x00000007ff7e7e24 */ /* 0x002fe4000f8e00ff */
[----:B------:R-:W-:Y:S02]  /*20350*/  IMAD.X R8, R8, 0x1, R5, P3 ;  /* 0x0000000108087824 */ /* 0x000fe400018e0605 */
[----:B------:R-:W-:-:S04]  /*20360*/  IMAD.X R6, R6, 0x1, R190, P4 ;  /* 0x0000000106067824 */ /* 0x000fc800020e06be */
[----:B------:R-:W-:Y:S05]  /*20370*/  @P2 BRA `(.L_x_10) ;  /* 0xffffffc8007c2947 */ /* 0x000fea000383ffff */
.L_x_7:
[----:B------:R-:W-:Y:S05]  /*20380*/  @!P0 BRA `(.L_x_11) ;  /* 0x0000000000108947 */ /* 0x000fea0003800000 */
[----:B------:R-:W-:-:S06]  /*20390*/  USHF.L.U32 UR7, UR7, 0x1f, URZ ;  /* 0x0000001f07077899 */ /* 0x000fcc00080006ff */
[----:B----45:R-:W-:-:S04]  /*203a0*/  IMAD.U32 R2, RZ, RZ, UR7 ;  /* 0x00000007ff027e24 */ /* 0x030fc8000f8e00ff */
[----:B------:R-:W1:Y:S02]  /*203b0*/  SYNCS.PHASECHK.TRANS64.TRYWAIT P0, [UR13], R2 ;  /* 0x00000002ff0075a7 */ /* 0x000e64000800110d */
[----:B-1----:R-:W-:Y:S05]  /*203c0*/  @!P0 BRA `(.L_x_12) ;  /* 0x0000004800588947 */ /* 0x002fea0003800000 */
.L_x_11:
[----:B----4-:R-:W1:Y:S01]  /*203d0*/  S2R R132, SR_TID.X ;  /* 0x0000000000847919 */ /* 0x010e620000002100 */
[----:B------:R-:W-:-:S04]  /*203e0*/  DEPBAR.LE SB0, 0x0 ;  /* 0x000080000000791a */ /* 0x000fc80000000000 */
[----:B------:R-:W2:Y:S01]  /*203f0*/  LDL.LU R137, [R1+0x710] ;  /* 0x0007100001897983 */ /* 0x000ea20000300800 */
[----:B------:R-:W3:Y:S01]  /*20400*/  LDC R136, c[0x0][0x3b8] ;  /* 0x0000ee00ff887b82 */ /* 0x000ee20000000800 */
[----:B------:R-:W4:Y:S02]  /*20410*/  LDCU UR4, c[0x0][0x3b4] ;  /* 0x00007680ff0477ac */ /* 0x000f240008000800 */
[----:B------:R-:W2:Y:S01]  /*20420*/  LDL.LU R142, [R1+0x724] ;  /* 0x00072400018e7983 */ /* 0x000ea20000300800 */
[----:B------:R-:W1:Y:S03]  /*20430*/  LDCU UR5, c[0x0][0x39c] ;  /* 0x00007380ff0577ac */ /* 0x000e660008000800 */
[----:B------:R-:W2:Y:S01]  /*20440*/  LDL.LU R141, [R1+0x720] ;  /* 0x00072000018d7983 */ /* 0x000ea20000300800 */
[----:B------:R-:W1:Y:S03]  /*20450*/  LDCU UR6, c[0x0][0x39c] ;  /* 0x00007380ff0677ac */ /* 0x000e660008000800 */
[----:B------:R-:W2:Y:S01]  /*20460*/  LDL.LU R140, [R1+0x71c] ;  /* 0x00071c00018c7983 */ /* 0x000ea20000300800 */
[----:B------:R-:W2:Y:S03]  /*20470*/  LDCU UR7, c[0x0][0x39c] ;  /* 0x00007380ff0777ac */ /* 0x000ea60008000800 */
[----:B------:R-:W2:Y:S04]  /*20480*/  LDL.LU R146, [R1+0x648] ;  /* 0x0006480001927983 */ /* 0x000ea80000300800 */
[----:B------:R-:W2:Y:S04]  /*20490*/  LDL.LU R157, [R1+0x644] ;  /* 0x00064400019d7983 */ /* 0x000ea80000300800 */
[----:B------:R-:W2:Y:S01]  /*204a0*/  LDL.LU R156, [R1+0x640] ;  /* 0x00064000019c7983 */ /* 0x000ea20000300800 */
[----:B------:R-:W-:Y:S01]  /*204b0*/  BAR.SYNC.DEFER_BLOCKING 0x0 ;  /* 0x0000000000007b1d */ /* 0x000fe20000010000 */
[C---:B-1----:R-:W-:Y:S01]  /*204c0*/  LOP3.LUT P0, RZ, R132.reuse, 0x7f, RZ, 0xc0, !PT ;  /* 0x0000007f84ff7812 */ /* 0x042fe2000780c0ff */
[----:B-----5:R-:W-:-:S02]  /*204d0*/  IMAD.SHL.U32 R2, R132, 0x80, RZ ;  /* 0x0000008084027824 */ /* 0x020fc400078e00ff */
[C---:B------:R-:W-:Y:S02]  /*204e0*/  IMAD.SHL.U32 R3, R132.reuse, 0x10, RZ ;  /* 0x0000001084037824 */ /* 0x040fe400078e00ff */
[----:B------:R-:W-:Y:S01]  /*204f0*/  IMAD.SHL.U32 R133, R132, 0x8, RZ ;  /* 0x0000000884857824 */ /* 0x000fe200078e00ff */
[----:B------:R-:W2:Y:S07]  /*20500*/  LDL.LU R155, [R1+0x63c] ;  /* 0x00063c00019b7983 */ /* 0x000eae0000300800 */
[----:B------:R-:W1:Y:S02]  /*20510*/  @!P0 SYNCS.CCTL.IV [UR11+0x64000] ;  /* 0x06400000ff0089b1 */ /* 0x000e64000800000b */
[----:B-1----:R-:W-:Y:S06]  /*20520*/  BAR.SYNC.DEFER_BLOCKING 0x0 ;  /* 0x0000000000007b1d */ /* 0x002fec0000010000 */
[----:B------:R-:W-:Y:S01]  /*20530*/  LDTM.16dp32bit_t0_t15.x128 R4, tmem[UR12] ;  /* 0x0000000c000479ee */ /* 0x000fe20008b80000 */
[----:B------:R-:W1:Y:S01]  /*20540*/  LDTM.16dp32bit_t16_t31.x128 R4, tmem[UR12+0x80] ;  /* 0x0000800c000479ee */ /* 0x000e620008ba0000 */
[----:B------:R-:W-:Y:S01]  /*20550*/  LOP3.LUT R2, R2, 0x800, RZ, 0xc0, !PT ;  /* 0x0000080002027812 */ /* 0x000fe200078ec0ff */
[----:B------:R-:W2:Y:S01]  /*20560*/  LDL.LU R154, [R1+0x638] ;  /* 0x00063800019a7983 */ /* 0x000ea20000300800 */
[----:B------:R-:W-:Y:S01]  /*20570*/  LOP3.LUT R132, R3, 0xf0, RZ, 0xc0, !PT ;  /* 0x000000f003847812 */ /* 0x000fe200078ec0ff */
[----:B------:R-:W2:Y:S01]  /*20580*/  LDCU.128 UR12, c[0x0][0x390] ;  /* 0x00007200ff0c77ac */ /* 0x000ea20008000c00 */
[----:B------:R-:W-:Y:S01]  /*20590*/  LOP3.LUT R133, R133, 0x300, RZ, 0xc0, !PT ;  /* 0x0000030085857812 */ /* 0x000fe200078ec0ff */
[----:B------:R-:W2:Y:S01]  /*205a0*/  LDL.LU R153, [R1+0x634] ;  /* 0x0006340001997983 */ /* 0x000ea20000300800 */
[----:B------:R-:W-:Y:S01]  /*205b0*/  IADD3 R2, PT, PT, R132, UR11, R2 ;  /* 0x0000000b84027c10 */ /* 0x000fe2000fffe002 */
[----:B------:R-:W3:Y:S04]  /*205c0*/  @!P0 SYNCS.CCTL.IV [UR11+0x64008] ;  /* 0x06400800ff0089b1 */ /* 0x000ee8000800000b */
[----:B------:R-:W-:Y:S01]  /*205d0*/  IMAD.IADD R2, R133, 0x1, R2 ;  /* 0x0000000185027824 */ /* 0x000fe200078e0202 */
[----:B------:R-:W-:Y:S01]  /*205e0*/  NOP ;  /* 0x0000000000007918 */ /* 0x000fe20000000000 */
[----:B-1----:R-:W-:-:S02]  /*205f0*/  IMAD.MOV.U32 R134, RZ, RZ, R8 ;  /* 0x000000ffff867224 */ /* 0x002fc400078e0008 */
[----:B------:R-:W-:Y:S01]  /*20600*/  IMAD.MOV.U32 R135, RZ, RZ, R10 ;  /* 0x000000ffff877224 */ /* 0x000fe200078e000a */
[----:B------:R-:W-:Y:S01]  /*20610*/  LOP3.LUT R3, R3, 0x7f0, RZ, 0xc0, !PT ;  /* 0x000007f003037812 */ /* 0x000fe200078ec0ff */
[----:B------:R-:W-:Y:S01]  /*20620*/  IMAD.MOV.U32 R132, RZ, RZ, R4 ;  /* 0x000000ffff847224 */ /* 0x000fe200078e0004 */
[----:B------:R-:W2:Y:S01]  /*20630*/  LDL.LU R152, [R1+0x630] ;  /* 0x0006300001987983 */ /* 0x000ea20000300800 */
[----:B------:R-:W-:Y:S02]  /*20640*/  IMAD.MOV.U32 R4, RZ, RZ, R5 ;  /* 0x000000ffff047224 */ /* 0x000fe400078e0005 */
[----:B------:R-:W-:Y:S01]  /*20650*/  IMAD.MOV.U32 R133, RZ, RZ, R6 ;  /* 0x000000ffff857224 */ /* 0x000fe200078e0006 */
[----:B------:R-:W2:Y:S01]  /*20660*/  LDL.LU R151, [R1+0x62c] ;  /* 0x00062c0001977983 */ /* 0x000ea20000300800 */
[----:B------:R-:W-:Y:S02]  /*20670*/  IMAD.MOV.U32 R5, RZ, RZ, R7 ;  /* 0x000000ffff057224 */ /* 0x000fe400078e0007 */
[----:B------:R-:W-:Y:S01]  /*20680*/  IMAD.MOV.U32 R6, RZ, RZ, R9 ;  /* 0x000000ffff067224 */ /* 0x000fe200078e0009 */
[----:B---3--:R1:W-:Y:S01]  /*20690*/  STS.128 [R2], R132 ;  /* 0x0000008402007388 */ /* 0x0083e20000000c00 */
[----:B------:R-:W-:-:S02]  /*206a0*/  IMAD.MOV.U32 R7, RZ, RZ, R11 ;  /* 0x000000ffff077224 */ /* 0x000fc400078e000b */
[----:B------:R-:W-:Y:S01]  /*206b0*/  IMAD.MOV.U32 R8, RZ, RZ, R12 ;  /* 0x000000ffff087224 */ /* 0x000fe200078e000c */
[----:B------:R-:W3:Y:S04]  /*206c0*/  LDL.LU R158, [R1+0x790] ;  /* 0x00079000019e7983 */ /* 0x000ee80000300800 */
[----:B------:R-:W-:Y:S01]  /*206d0*/  STS.128 [R2+0x400], R4 ;  /* 0x0004000402007388 */ /* 0x000fe20000000c00 */
[----:B------:R-:W-:Y:S01]  /*206e0*/  BAR.SYNC.DEFER_BLOCKING 0x0 ;  /* 0x0000000000007b1d */ /* 0x000fe20000010000 */
[----:B------:R-:W-:Y:S02]  /*206f0*/  IMAD.MOV.U32 R12, RZ, RZ, R13 ;  /* 0x000000ffff0c7224 */ /* 0x000fe400078e000d */
[----:B------:R-:W-:Y:S02]  /*20700*/  IMAD.MOV.U32 R9, RZ, RZ, R14 ;  /* 0x000000ffff097224 */ /* 0x000fe400078e000e */
[----:B------:R-:W-:-:S02]  /*20710*/  IMAD.MOV.U32 R13, RZ, RZ, R15 ;  /* 0x000000ffff0d7224 */ /* 0x000fc400078e000f */
[----:B------:R-:W-:Y:S01]  /*20720*/  IMAD.MOV.U32 R10, RZ, RZ, R16 ;  /* 0x000000ffff0a7224 */ /* 0x000fe200078e0010 */
[----:B------:R-:W2:Y:S01]  /*20730*/  LDL.LU R150, [R1+0x718] ;  /* 0x0007180001967983 */ /* 0x000ea20000300800 */
[----:B------:R-:W-:Y:S02]  /*20740*/  IMAD.MOV.U32 R11, RZ, RZ, R18 ;  /* 0x000000ffff0b7224 */ /* 0x000fe400078e0012 */
[----:B------:R-:W-:Y:S01]  /*20750*/  IMAD.MOV.U32 R14, RZ, RZ, R17 ;  /* 0x000000ffff0e7224 */ /* 0x000fe200078e0011 */
[----:B------:R-:W2:Y:S01]  /*20760*/  LDL.LU R149, [R1+0x714] ;  /* 0x0007140001957983 */ /* 0x000ea20000300800 */
[----:B------:R-:W-:Y:S02]  /*20770*/  IMAD.MOV.U32 R15, RZ, RZ, R19 ;  /* 0x000000ffff0f7224 */ /* 0x000fe400078e0013 */
[----:B-1----:R-:W-:Y:S01]  /*20780*/  IMAD.MOV.U32 R132, RZ, RZ, R20 ;  /* 0x000000ffff847224 */ /* 0x002fe200078e0014 */
[----:B------:R-:W2:Y:S04]  /*20790*/  LDL.LU R148, [R1+0x6bc] ;  /* 0x0006bc0001947983 */ /* 0x000ea80000300800 */
[----:B------:R-:W1:Y:S04]  /*207a0*/  LDS.128 R16, [R3+UR11] ;  /* 0x0000000b03107984 */ /* 0x000e680008000c00 */
[----:B------:R-:W-:Y:S01]  /*207b0*/  LDS.128 R4, [R3+UR11+0x800] ;  /* 0x0008000b03047984 */ /* 0x000fe20008000c00 */
[----:B------:R-:W-:Y:S06]  /*207c0*/  BAR.SYNC.DEFER_BLOCKING 0x0 ;  /* 0x0000000000007b1d */ /* 0x000fec0000010000 */
[----:B------:R-:W-:Y:S04]  /*207d0*/  STS.128 [R2], R8 ;  /* 0x0000000802007388 */ /* 0x000fe80000000c00 */
[----:B------:R-:W-:Y:S01]  /*207e0*/  STS.128 [R2+0x400], R12 ;  /* 0x0004000c02007388 */ /* 0x000fe20000000c00 */
[----:B------:R-:W-:Y:S01]  /*207f0*/  BAR.SYNC.DEFER_BLOCKING 0x0 ;  /* 0x0000000000007b1d */ /* 0x000fe20000010000 */
[----:B------:R-:W-:-:S02]  /*20800*/  IMAD.MOV.U32 R20, RZ, RZ, R21 ;  /* 0x000000ffff147224 */ /* 0x000fc400078e0015 */
[----:B------:R-:W-:Y:S02]  /*20810*/  IMAD.MOV.U32 R133, RZ, RZ, R22 ;  /* 0x000000ffff857224 */ /* 0x000fe400078e0016 */
[----:B------:R-:W-:Y:S01]  /*20820*/  IMAD.MOV.U32 R21, RZ, RZ, R23 ;  /* 0x000000ffff157224 */ /* 0x000fe200078e0017 */
[----:B------:R-:W1:Y:S04]  /*20830*/  LDS.128 R12, [R3+UR11] ;  /* 0x0000000b030c7984 */ /* 0x000e680008000c00 */
[----:B------:R-:W-:Y:S01]  /*20840*/  LDS.128 R8, [R3+UR11+0x800] ;  /* 0x0008000b03087984 */ /* 0x000fe20008000c00 */
[----:B------:R-:W-:Y:S02]  /*20850*/  IMAD.MOV.U32 R134, RZ, RZ, R24 ;  /* 0x000000ffff867224 */ /* 0x000fe400078e0018 */
[----:B------:R-:W-:Y:S01]  /*20860*/  IMAD.MOV.U32 R135, RZ, RZ, R26 ;  /* 0x000000ffff877224 */ /* 0x000fe200078e001a */
[----:B------:R-:W-:Y:S01]  /*20870*/  BAR.SYNC.DEFER_BLOCKING 0x0 ;  /* 0x0000000000007b1d */ /* 0x000fe20000010000 */
[----:B------:R-:W-:-:S02]  /*20880*/  IMAD.MOV.U32 R22, RZ, RZ, R25 ;  /* 0x000000ffff167224 */ /* 0x000fc400078e0019 */
[----:B------:R-:W-:-:S03]  /*20890*/  IMAD.MOV.U32 R23, RZ, RZ, R27 ;  /* 0x000000ffff177224 */ /* 0x000fc600078e001b */
[----:B------:R1:W-:Y:S04]  /*208a0*/  STS.128 [R2], R132 ;  /* 0x0000008402007388 */ /* 0x0003e80000000c00 */
[----:B------:R-:W-:Y:S01]  /*208b0*/  STS.128 [R2+0x400], R20 ;  /* 0x0004001402007388 */ /* 0x000fe20000000c00 */
[----:B------:R-:W-:Y:S01]  /*208c0*/  BAR.SYNC.DEFER_BLOCKING 0x0 ;  /* 0x0000000000007b1d */ /* 0x000fe20000010000 */
[----:B------:R-:W-:Y:S02]  /*208d0*/  IMAD.MOV.U32 R24, RZ, RZ, R28 ;  /* 0x000000ffff187224 */ /* 0x000fe400078e001c */
[----:B------:R-:W-:Y:S02]  /*208e0*/  IMAD.MOV.U32 R28, RZ, RZ, R29 ;  /* 0x000000ffff1c7224 */ /* 0x000fe400078e001d */
[----:B------:R-:W-:-:S02]  /*208f0*/  IMAD.MOV.U32 R25, RZ, RZ, R30 ;  /* 0x000000ffff197224 */ /* 0x000fc400078e001e */
[----:B------:R-:W-:Y:S02]  /*20900*/  IMAD.MOV.U32 R29, RZ, RZ, R31 ;  /* 0x000000ffff1d7224 */ /* 0x000fe400078e001f */
[----:B------:R-:W-:Y:S02]  /*20910*/  IMAD.MOV.U32 R26, RZ, RZ, R32 ;  /* 0x000000ffff1a7224 */ /* 0x000fe400078e0020 */
[----:B------:R-:W-:Y:S02]  /*20920*/  IMAD.MOV.U32 R27, RZ, RZ, R34 ;  /* 0x000000ffff1b7224 */ /* 0x000fe400078e0022 */
[----:B------:R-:W-:Y:S02]  /*20930*/  IMAD.MOV.U32 R30, RZ, RZ, R33 ;  /* 0x000000ffff1e7224 */ /* 0x000fe400078e0021 */
[----:B------:R-:W-:Y:S02]  /*20940*/  IMAD.MOV.U32 R31, RZ, RZ, R35 ;  /* 0x000000ffff1f7224 */ /* 0x000fe400078e0023 */
[----:B------:R-:W2:Y:S04]  /*20950*/  LDS.128 R32, [R3+UR11] ;  /* 0x0000000b03207984 */ /* 0x000ea80008000c00 */
[----:B------:R-:W-:Y:S01]  /*20960*/  LDS.128 R20, [R3+UR11+0x800] ;  /* 0x0008000b03147984 */ /* 0x000fe20008000c00 */
[----:B------:R-:W-:Y:S06]  /*20970*/  BAR.SYNC.DEFER_BLOCKING 0x0 ;  /* 0x0000000000007b1d */ /* 0x000fec0000010000 */
[----:B------:R-:W-:Y:S04]  /*20980*/  STS.128 [R2], R24 ;  /* 0x0000001802007388 */ /* 0x000fe80000000c00 */
[----:B------:R-:W-:Y:S01]  /*20990*/  STS.128 [R2+0x400], R28 ;  /* 0x0004001c02007388 */ /* 0x000fe20000000c00 */
[----:B------:R-:W-:Y:S01]  /*209a0*/  BAR.SYNC.DEFER_BLOCKING 0x0 ;  /* 0x0000000000007b1d */ /* 0x000fe20000010000 */
[----:B-1----:R-:W-:-:S02]  /*209b0*/  IMAD.MOV.U32 R132, RZ, RZ, R36 ;  /* 0x000000ffff847224 */ /* 0x002fc400078e0024 */
[----:B------:R-:W-:Y:S02]  /*209c0*/  IMAD.MOV.U32 R36, RZ, RZ, R37 ;  /* 0x000000ffff247224 */ /* 0x000fe400078e0025 */
[----:B------:R-:W-:Y:S01]  /*209d0*/  IMAD.MOV.U32 R133, RZ, RZ, R38 ;  /* 0x000000ffff857224 */ /* 0x000fe200078e0026 */
[----:B------:R-:W1:Y:S04]  /*209e0*/  LDS.128 R28, [R3+UR11] ;  /* 0x0000000b031c7984 */ /* 0x000e680008000c00 */
[----:B------:R-:W-:Y:S01]  /*209f0*/  LDS.128 R24, [R3+UR11+0x800] ;  /* 0x0008000b03187984 */ /* 0x000fe20008000c00 */
[----:B------:R-:W-:Y:S02]  /*20a00*/  IMAD.MOV.U32 R37, RZ, RZ, R39 ;  /* 0x000000ffff257224 */ /* 0x000fe400078e0027 */
[----:B------:R-:W-:-:S02]  /*20a10*/  IMAD.MOV.U32 R134, RZ, RZ, R40 ;  /* 0x000000ffff867224 */ /* 0x000fc400078e0028 */
[----:B------:R-:W-:Y:S01]  /*20a20*/  IMAD.MOV.U32 R135, RZ, RZ, R42 ;  /* 0x000000ffff877224 */ /* 0x000fe200078e002a */
[----:B------:R-:W-:Y:S01]  /*20a30*/  BAR.SYNC.DEFER_BLOCKING 0x0 ;  /* 0x0000000000007b1d */ /* 0x000fe20000010000 */
[----:B------:R-:W-:Y:S02]  /*20a40*/  IMAD.MOV.U32 R38, RZ, RZ, R41 ;  /* 0x000000ffff267224 */ /* 0x000fe400078e0029 */
        /* <DEDUP_REMOVED lines=95> */
[----:B------:R-:W-:Y:S01]  /*21040*/  IMAD.MOV.U32 R95, RZ, RZ, R99 ;  /* 0x000000ffff5f7224 */ /* 0x000fe200078e0063 */
        /* <DEDUP_REMOVED lines=17> */
[----:B------:R-:W-:Y:S04]  /*21160*/  STS.128 [R2], R132 ;  /* 0x0000008402007388 */ /* 0x000fe80000000c00 */
[----:B------:R2:W-:Y:S01]  /*21170*/  STS.128 [R2+0x400], R100 ;  /* 0x0004006402007388 */ /* 0x0005e20000000c00 */
[----:B------:R-:W-:Y:S02]  /*21180*/  IMAD.MOV.U32 R104, RZ, RZ, R108 ;  /* 0x000000ffff687224 */ /* 0x000fe400078e006c */
[----:B------:R-:W-:Y:S02]  /*21190*/  IMAD.MOV.U32 R105, RZ, RZ, R110 ;  /* 0x000000ffff697224 */ /* 0x000fe400078e006e */
[----:B------:R-:W-:Y:S02]  /*211a0*/  IMAD.MOV.U32 R106, RZ, RZ, R112 ;  /* 0x000000ffff6a7224 */ /* 0x000fe400078e0070 */
[----:B------:R-:W-:Y:S01]  /*211b0*/  IMAD.MOV.U32 R107, RZ, RZ, R114 ;  /* 0x000000ffff6b7224 */ /* 0x000fe200078e0072 */
[----:B------:R-:W-:Y:S01]  /*211c0*/  BAR.SYNC.DEFER_BLOCKING 0x0 ;  /* 0x0000000000007b1d */ /* 0x000fe20000010000 */
[----:B--2---:R-:W-:-:S02]  /*211d0*/  IMAD.MOV.U32 R100, RZ, RZ, R109 ;  /* 0x000000ffff647224 */ /* 0x004fc400078e006d */
        /* <DEDUP_REMOVED lines=31> */
[----:B------:R-:W1:Y:S04]  /*213d0*/  LDS.128 R116, [R3+UR11] ;  /* 0x0000000b03747984 */ /* 0x000e680008000c00 */
[----:B------:R-:W-:Y:S01]  /*213e0*/  LDS.128 R128, [R3+UR11+0x800] ;  /* 0x0008000b03807984 */ /* 0x000fe20008000c00 */
[----:B------:R-:W-:Y:S01]  /*213f0*/  BAR.SYNC.DEFER_BLOCKING 0x0 ;  /* 0x0000000000007b1d */ /* 0x000fe20000010000 */
[C---:B------:R-:W-:Y:S01]  /*21400*/  ISETP.GE.AND P0, PT, R137.reuse, UR14, PT ;  /* 0x0000000e89007c0c */ /* 0x040fe2000bf06270 */
[----:B----4-:R-:W-:-:S02]  /*21410*/  IMAD R137, R137, UR4, RZ ;  /* 0x0000000489897c24 */ /* 0x010fc4000f8e02ff */
[C---:B------:R-:W-:Y:S01]  /*21420*/  IMAD R139, R0.reuse, R136, RZ ;  /* 0x00000088008b7224 */ /* 0x040fe200078e02ff */
[----:B------:R-:W-:Y:S01]  /*21430*/  ISETP.LT.AND P1, PT, R0, UR15, !P0 ;  /* 0x0000000f00007c0c */ /* 0x000fe2000c721270 */
[----:B------:R-:W3:Y:S01]  /*21440*/  LDCU UR4, c[0x0][0x39c] ;  /* 0x00007380ff0477ac */ /* 0x000ee20008000800 */
[C---:B------:R-:W-:Y:S01]  /*21450*/  LEA R0, P2, R137.reuse, UR12, 0x2 ;  /* 0x0000000c89007c11 */ /* 0x040fe2000f8410ff */
[----:B------:R-:W-:Y:S04]  /*21460*/  STS.128 [R2], R120 ;  /* 0x0000007802007388 */ /* 0x000fe80000000c00 */
[----:B------:R4:W-:Y:S01]  /*21470*/  STS.128 [R2+0x400], R124 ;  /* 0x0004007c02007388 */ /* 0x0009e20000000c00 */
[----:B------:R-:W-:Y:S02]  /*21480*/  LEA.HI.X.SX32 R137, R137, UR13, 0x2, P2 ;  /* 0x0000000d89897c11 */ /* 0x000fe400090f16ff */
[----:B------:R-:W-:-:S04]  /*21490*/  LEA R138, P2, R139, R0, 0x2 ;  /* 0x000000008b8a7211 */ /* 0x000fc800078410ff */
[----:B------:R-:W-:Y:S01]  /*214a0*/  LEA.HI.X.SX32 R139, R139, R137, 0x2, P2 ;  /* 0x000000898b8b7211 */ /* 0x000fe200010f16ff */
[----:B------:R-:W-:Y:S01]  /*214b0*/  BAR.SYNC.DEFER_BLOCKING 0x0 ;  /* 0x0000000000007b1d */ /* 0x000fe20000010000 */
[C---:B------:R-:W-:Y:S01]  /*214c0*/  ISETP.LT.AND P3, PT, R142.reuse, UR15, !P0 ;  /* 0x0000000f8e007c0c */ /* 0x040fe2000c761270 */
[-C--:B----4-:R-:W-:Y:S02]  /*214d0*/  IMAD R125, R142, R136.reuse, RZ ;  /* 0x000000888e7d7224 */ /* 0x090fe400078e02ff */
[-C--:B------:R-:W-:Y:S02]  /*214e0*/  IMAD R124, R140, R136.reuse, RZ ;  /* 0x000000888c7c7224 */ /* 0x080fe400078e02ff */
[----:B------:R-:W-:Y:S01]  /*214f0*/  IMAD R123, R146, R136, RZ ;  /* 0x00000088927b7224 */ /* 0x000fe200078e02ff */
[----:B------:R-:W-:Y:S01]  /*21500*/  ISETP.LT.AND P5, PT, R140, UR15, !P0 ;  /* 0x0000000f8c007c0c */ /* 0x000fe2000c7a1270 */
[----:B------:R4:W-:Y:S01]  /*21510*/  @P1 STG.E desc[UR40][R138.64], R16 ;  /* 0x000000108a001986 */ /* 0x0009e2000c101928 */
[----:B------:R-:W-:Y:S01]  /*21520*/  LEA R144, P1, R125, R0, 0x2 ;  /* 0x000000007d907211 */ /* 0x000fe200078210ff */
[----:B------:R-:W-:-:S02]  /*21530*/  IMAD R122, R157, R136, RZ ;  /* 0x000000889d7a7224 */ /* 0x000fc400078e02ff */
[----:B----4-:R-:W-:Y:S01]  /*21540*/  IMAD R16, R141, R136, RZ ;  /* 0x000000888d107224 */ /* 0x010fe200078e02ff */
[----:B------:R-:W-:-:S04]  /*21550*/  LEA.HI.X.SX32 R145, R125, R137, 0x2, P1 ;  /* 0x000000897d917211 */ /* 0x000fc800008f16ff */
[----:B------:R-:W-:Y:S01]  /*21560*/  LEA R142, P4, R16, R0, 0x2 ;  /* 0x00000000108e7211 */ /* 0x000fe200078810ff */
[----:B------:R-:W-:Y:S01]  /*21570*/  IMAD R2, R156, R136, RZ ;  /* 0x000000889c027224 */ /* 0x000fe200078e02ff */
[-C--:B------:R-:W-:Y:S02]  /*21580*/  LEA R140, P1, R124, R0.reuse, 0x2 ;  /* 0x000000007c8c7211 */ /* 0x080fe400078210ff */
[-C--:B------:R-:W-:Y:S02]  /*21590*/  LEA.HI.X.SX32 R143, R16, R137.reuse, 0x2, P4 ;  /* 0x00000089108f7211 */ /* 0x080fe400020f16ff */
[----:B------:R-:W-:Y:S02]  /*215a0*/  LEA R138, P4, R123, R0, 0x2 ;  /* 0x000000007b8a7211 */ /* 0x000fe400078810ff */
[----:B------:R-:W-:Y:S01]  /*215b0*/  ISETP.LT.AND P2, PT, R141, UR15, !P0 ;  /* 0x0000000f8d007c0c */ /* 0x000fe2000c741270 */
[----:B------:R-:W-:Y:S01]  /*215c0*/  IMAD R121, R154, R136, RZ ;  /* 0x000000889a797224 */ /* 0x000fe200078e02ff */
[----:B------:R-:W-:-:S02]  /*215d0*/  LEA.HI.X.SX32 R141, R124, R137, 0x2, P1 ;  /* 0x000000897c8d7211 */ /* 0x000fc400008f16ff */
[-C--:B------:R-:W-:Y:S02]  /*215e0*/  LEA.HI.X.SX32 R139, R123, R137.reuse, 0x2, P4 ;  /* 0x000000897b8b7211 */ /* 0x080fe400020f16ff */
[-C--:B------:R-:W-:Y:S02]  /*215f0*/  LEA R134, P1, R122, R0.reuse, 0x2 ;  /* 0x000000007a867211 */ /* 0x080fe400078210ff */
[----:B------:R-:W-:Y:S01]  /*21600*/  LEA R132, P4, R2, R0, 0x2 ;  /* 0x0000000002847211 */ /* 0x000fe200078810ff */
[----:B------:R-:W-:Y:S01]  /*21610*/  IMAD R125, R152, R136, RZ ;  /* 0x00000088987d7224 */ /* 0x000fe200078e02ff */
[-C--:B------:R-:W-:Y:S02]  /*21620*/  LEA.HI.X.SX32 R135, R122, R137.reuse, 0x2, P1 ;  /* 0x000000897a877211 */ /* 0x080fe400008f16ff */
[----:B------:R-:W-:Y:S02]  /*21630*/  LEA.HI.X.SX32 R133, R2, R137, 0x2, P4 ;  /* 0x0000008902857211 */ /* 0x000fe400020f16ff */
[----:B------:R-:W-:-:S04]  /*21640*/  LEA R122, P4, R121, R0, 0x2 ;  /* 0x00000000797a7211 */ /* 0x000fc800078810ff */
[-C--:B------:R-:W-:Y:S02]  /*21650*/  LEA.HI.X.SX32 R123, R121, R137.reuse, 0x2, P4 ;  /* 0x00000089797b7211 */ /* 0x080fe400020f16ff */
[C---:B------:R-:W-:Y:S01]  /*21660*/  LEA R124, P4, R125.reuse, R0, 0x2 ;  /* 0x000000007d7c7211 */ /* 0x040fe200078810ff */
[----:B------:R-:W-:Y:S01]  /*21670*/  @P3 STG.E desc[UR40][R144.64], R17 ;  /* 0x0000001190003986 */ /* 0x000fe2000c101928 */
[----:B------:R-:W-:Y:S02]  /*21680*/  ISETP.LT.AND P6, PT, R146, UR15, !P0 ;  /* 0x0000000f92007c0c */ /* 0x000fe4000c7c1270 */
[----:B------:R-:W-:Y:S02]  /*21690*/  LEA.HI.X.SX32 R125, R125, R137, 0x2, P4 ;  /* 0x000000897d7d7211 */ /* 0x000fe400020f16ff */
[----:B------:R-:W-:Y:S02]  /*216a0*/  ISETP.LT.AND P4, PT, R157, UR15, !P0 ;  /* 0x0000000f9d007c0c */ /* 0x000fe4000c781270 */
[----:B------:R-:W-:Y:S01]  /*216b0*/  ISETP.LT.AND P3, PT, R156, UR15, !P0 ;  /* 0x0000000f9c007c0c */ /* 0x000fe2000c761270 */
[----:B------:R-:W-:Y:S04]  /*216c0*/  @P2 STG.E desc[UR40][R142.64], R18 ;  /* 0x000000128e002986 */ /* 0x000fe8000c101928 */
[----:B------:R4:W-:Y:S04]  /*216d0*/  @P5 STG.E desc[UR40][R140.64], R19 ;  /* 0x000000138c005986 */ /* 0x0009e8000c101928 */
[----:B------:R-:W-:Y:S04]  /*216e0*/  @P6 STG.E desc[UR40][R138.64], R12 ;  /* 0x0000000c8a006986 */ /* 0x000fe8000c101928 */
[----:B----4-:R-:W4:Y:S04]  /*216f0*/  LDL.LU R141, [R1+0x6b8] ;  /* 0x0006b800018d7983 */ /* 0x010f280000300800 */
[----:B------:R-:W2:Y:S04]  /*21700*/  LDL.LU R140, [R1+0x850] ;  /* 0x00085000018c7983 */ /* 0x000ea80000300800 */
[----:B------:R-:W-:Y:S04]  /*21710*/  @P4 STG.E desc[UR40][R134.64], R13 ;  /* 0x0000000d86004986 */ /* 0x000fe8000c101928 */
[----:B------:R1:W-:Y:S04]  /*21720*/  @P3 STG.E desc[UR40][R132.64], R14 ;  /* 0x0000000e84003986 */ /* 0x0003e8000c101928 */
[----:B-1----:R-:W2:Y:S04]  /*21730*/  LDL.LU R132, [R1+0x6b4] ;  /* 0x0006b40001847983 */ /* 0x002ea80000300800 */
[----:B------:R-:W2:Y:S04]  /*21740*/  LDL.LU R18, [R1+0x6b0] ;  /* 0x0006b00001127983 */ /* 0x000ea80000300800 */
[----:B------:R-:W2:Y:S01]  /*21750*/  LDL.LU R19, [R1+0x6ac] ;  /* 0x0006ac0001137983 */ /* 0x000ea20000300800 */
[----:B------:R-:W-:-:S02]  /*21760*/  IMAD R120, R155, R136, RZ ;  /* 0x000000889b787224 */ /* 0x000fc400078e02ff */
[----:B------:R-:W-:-:S03]  /*21770*/  IMAD R16, R153, R136, RZ ;  /* 0x0000008899107224 */ /* 0x000fc600078e02ff */
[----:B------:R-:W-:Y:S01]  /*21780*/  LEA R126, P1, R120, R0, 0x2 ;  /* 0x00000000787e7211 */ /* 0x000fe200078210ff */
[----:B------:R-:W-:-:S03]  /*21790*/  IMAD R2, R151, R136, RZ ;  /* 0x0000008897027224 */ /* 0x000fc600078e02ff */
[-C--:B------:R-:W-:Y:S02]  /*217a0*/  LEA.HI.X.SX32 R127, R120, R137.reuse, 0x2, P1 ;  /* 0x00000089787f7211 */ /* 0x080fe400008f16ff */
[CC--:B------:R-:W-:Y:S02]  /*217b0*/  LEA R120, P1, R16.reuse, R0.reuse, 0x2 ;  /* 0x0000000010787211 */ /* 0x0c0fe400078210ff */
[----:B------:R-:W-:Y:S02]  /*217c0*/  ISETP.LT.AND P2, PT, R155, UR15, !P0 ;  /* 0x0000000f9b007c0c */ /* 0x000fe4000c741270 */
[----:B------:R-:W-:Y:S02]  /*217d0*/  LEA.HI.X.SX32 R121, R16, R137, 0x2, P1 ;  /* 0x0000008910797211 */ /* 0x000fe400008f16ff */
[----:B------:R-:W-:Y:S02]  /*217e0*/  LEA R146, P1, R2, R0, 0x2 ;  /* 0x0000000002927211 */ /* 0x000fe400078210ff */
[----:B------:R-:W-:-:S02]  /*217f0*/  ISETP.LT.AND P5, PT, R154, UR15, !P0 ;  /* 0x0000000f9a007c0c */ /* 0x000fc4000c7a1270 */
[----:B------:R-:W-:Y:S02]  /*21800*/  LEA.HI.X.SX32 R147, R2, R137, 0x2, P1 ;  /* 0x0000008902937211 */ /* 0x000fe400008f16ff */
[----:B---3--:R-:W-:Y:S01]  /*21810*/  ISETP.LT.AND P1, PT, R158, UR4, !P0 ;  /* 0x000000049e007c0c */ /* 0x008fe2000c721270 */
[----:B------:R-:W2:Y:S01]  /*21820*/  LDCU UR4, c[0x0][0x39c] ;  /* 0x00007380ff0477ac */ /* 0x000ea20008000800 */
[----:B------:R-:W-:Y:S02]  /*21830*/  ISETP.LT.AND P6, PT, R153, UR15, !P0 ;  /* 0x0000000f99007c0c */ /* 0x000fe4000c7c1270 */
[----:B------:R-:W-:Y:S01]  /*21840*/  ISETP.LT.AND P4, PT, R152, UR15, !P0 ;  /* 0x0000000f98007c0c */ /* 0x000fe2000c781270 */
[CC--:B------:R-:W-:Y:S01]  /*21850*/  IMAD R2, R150.reuse, R136.reuse, RZ ;  /* 0x0000008896027224 */ /* 0x0c0fe200078e02ff */
[----:B------:R-:W-:Y:S01]  /*21860*/  ISETP.LT.AND P3, PT, R151, UR15, !P0 ;  /* 0x0000000f97007c0c */ /* 0x000fe2000c761270 */
[----:B------:R1:W-:Y:S01]  /*21870*/  @P2 STG.E desc[UR40][R126.64], R15 ;  /* 0x0000000f7e002986 */ /* 0x0003e2000c101928 */
[----:B------:R-:W-:Y:S01]  /*21880*/  ISETP.LT.AND P2, PT, R150, UR15, !P0 ;  /* 0x0000000f96007c0c */ /* 0x000fe2000c741270 */
[----:B------:R-:W-:-:S02]  /*21890*/  IMAD R16, R149, R136, RZ ;  /* 0x0000008895107224 */ /* 0x000fc400078e02ff */
[----:B------:R-:W-:Y:S01]  /*218a0*/  @P5 STG.E desc[UR40][R122.64], R32 ;  /* 0x000000207a005986 */ /* 0x000fe2000c101928 */
[----:B------:R-:W-:Y:S01]  /*218b0*/  LEA R12, P5, R2, R0, 0x2 ;  /* 0x00000000020c7211 */ /* 0x000fe200078a10ff */
[----:B------:R-:W-:Y:S02]  /*218c0*/  IMAD R17, R148, R136, RZ ;  /* 0x0000008894117224 */ /* 0x000fe400078e02ff */
[----:B------:R-:W-:Y:S01]  /*218d0*/  @P6 STG.E desc[UR40][R120.64], R33 ;  /* 0x0000002178006986 */ /* 0x000fe2000c101928 */
[-C--:B------:R-:W-:Y:S02]  /*218e0*/  LEA.HI.X.SX32 R13, R2, R137.reuse, 0x2, P5 ;  /* 0x00000089020d7211 */ /* 0x080fe400028f16ff */
[----:B------:R-:W-:Y:S01]  /*218f0*/  LEA R14, P6, R16, R0, 0x2 ;  /* 0x00000000100e7211 */ /* 0x000fe200078c10ff */
[----:B------:R3:W-:Y:S01]  /*21900*/  @P4 STG.E desc[UR40][R124.64], R34 ;  /* 0x000000227c004986 */ /* 0x0007e2000c101928 */
[----:B------:R-:W-:Y:S02]  /*21910*/  ISETP.LT.AND P5, PT, R149, UR15, !P0 ;  /* 0x0000000f95007c0c */ /* 0x000fe4000c7a1270 */
[----:B------:R-:W-:Y:S01]  /*21920*/  ISETP.LT.AND P4, PT, R148, UR15, !P0 ;  /* 0x0000000f94007c0c */ /* 0x000fe2000c781270 */
[----:B------:R-:W-:Y:S01]  /*21930*/  @P3 STG.E desc[UR40][R146.64], R35 ;  /* 0x0000002392003986 */ /* 0x000fe2000c101928 */
[----:B-1----:R-:W-:-:S02]  /*21940*/  LEA.HI.X.SX32 R15, R16, R137, 0x2, P6 ;  /* 0x00000089100f7211 */ /* 0x002fc400030f16ff */
[C---:B------:R-:W-:Y:S01]  /*21950*/  LEA R16, P6, R17.reuse, R0, 0x2 ;  /* 0x0000000011107211 */ /* 0x040fe200078c10ff */
[----:B---3--:R-:W3:Y:S04]  /*21960*/  LDL.LU R34, [R1+0x6a8] ;  /* 0x0006a80001227983 */ /* 0x008ee80000300800 */
[----:B------:R-:W3:Y:S01]  /*21970*/  LDL.LU R33, [R1+0x6a4] ;  /* 0x0006a40001217983 */ /* 0x000ee20000300800 */
[----:B------:R-:W-:-:S03]  /*21980*/  LEA.HI.X.SX32 R17, R17, R137, 0x2, P6 ;  /* 0x0000008911117211 */ /* 0x000fc600030f16ff */
[----:B------:R-:W-:Y:S04]  /*21990*/  @P2 STG.E desc[UR40][R12.64], R28 ;  /* 0x0000001c0c002986 */ /* 0x000fe8000c101928 */
[----:B------:R-:W3:Y:S04]  /*219a0*/  LDL.LU R32, [R1+0x6a0] ;  /* 0x0006a00001207983 */ /* 0x000ee80000300800 */
[----:B------:R-:W-:Y:S04]  /*219b0*/  @P5 STG.E desc[UR40][R14.64], R29 ;  /* 0x0000001d0e005986 */ /* 0x000fe8000c101928 */
[----:B------:R1:W-:Y:S04]  /*219c0*/  @P4 STG.E desc[UR40][R16.64], R30 ;  /* 0x0000001e10004986 */ /* 0x0003e8000c101928 */
[----:B-1----:R-:W3:Y:S01]  /*219d0*/  LDL.LU R17, [R1+0x69c] ;  /* 0x00069c0001117983 */ /* 0x002ee20000300800 */
[----:B----4-:R-:W-:Y:S01]  /*219e0*/  IMAD R2, R141, R136, RZ ;  /* 0x000000888d027224 */ /* 0x010fe200078e02ff */
[----:B--2---:R-:W-:Y:S01]  /*219f0*/  ISETP.LT.AND P3, PT, R140, UR4, !P0 ;  /* 0x000000048c007c0c */ /* 0x004fe2000c761270 */
[----:B------:R-:W1:Y:S03]  /*21a00*/  LDCU UR4, c[0x0][0x39c] ;  /* 0x00007380ff0477ac */ /* 0x000e660008000800 */
[----:B------:R-:W-:-:S04]  /*21a10*/  LEA R12, P2, R2, R0, 0x2 ;  /* 0x00000000020c7211 */ /* 0x000fc800078410ff */
[----:B------:R-:W-:Y:S02]  /*21a20*/  LEA.HI.X.SX32 R13, R2, R137, 0x2, P2 ;  /* 0x00000089020d7211 */ /* 0x000fe400010f16ff */
[----:B------:R-:W-:Y:S01]  /*21a30*/  ISETP.LT.AND P6, PT, R141, UR15, !P0 ;  /* 0x0000000f8d007c0c */ /* 0x000fe2000c7c1270 */
[----:B------:R-:W-:-:S05]  /*21a40*/  IMAD R2, R132, R136, RZ ;  /* 0x0000008884027224 */ /* 0x000fca00078e02ff */
[----:B------:R-:W-:-:S04]  /*21a50*/  LEA R14, P4, R2, R0, 0x2 ;  /* 0x00000000020e7211 */ /* 0x000fc800078810ff */
[----:B------:R-:W-:Y:S01]  /*21a60*/  LEA.HI.X.SX32 R15, R2, R137, 0x2, P4 ;  /* 0x00000089020f7211 */ /* 0x000fe200020f16ff */
[CC--:B------:R-:W-:Y:S01]  /*21a70*/  IMAD R2, R19.reuse, R136.reuse, RZ ;  /* 0x0000008813027224 */ /* 0x0c0fe200078e02ff */
[----:B-1----:R-:W-:Y:S02]  /*21a80*/  ISETP.LT.AND P4, PT, R19, UR4, !P0 ;  /* 0x0000000413007c0c */ /* 0x002fe4000c781270 */
[----:B------:R-:W-:Y:S01]  /*21a90*/  ISETP.LT.AND P2, PT, R18, UR15, !P0 ;  /* 0x0000000f12007c0c */ /* 0x000fe2000c741270 */
[----:B------:R-:W2:Y:S01]  /*21aa0*/  LDL.LU R19, [R1+0x670] ;  /* 0x0006700001137983 */ /* 0x000ea20000300800 */
[----:B------:R-:W-:Y:S01]  /*21ab0*/  ISETP.LT.AND P5, PT, R132, UR15, !P0 ;  /* 0x0000000f84007c0c */ /* 0x000fe2000c7a1270 */
[----:B------:R-:W1:Y:S02]  /*21ac0*/  LDCU UR4, c[0x0][0x39c] ;  /* 0x00007380ff0477ac */ /* 0x000e640008000800 */
[----:B------:R-:W4:Y:S01]  /*21ad0*/  LDL.LU R28, [R1+0x66c] ;  /* 0x00066c00011c7983 */ /* 0x000f220000300800 */
[----:B------:R-:W-:-:S03]  /*21ae0*/  IMAD R18, R18, R136, RZ ;  /* 0x0000008812127224 */ /* 0x000fc600078e02ff */
[----:B------:R-:W4:Y:S04]  /*21af0*/  LDL.LU R29, [R1+0x668] ;  /* 0x00066800011d7983 */ /* 0x000f280000300800 */
[----:B------:R1:W-:Y:S02]  /*21b00*/  @P6 STG.E desc[UR40][R12.64], R31 ;  /* 0x0000001f0c006986 */ /* 0x0003e4000c101928 */
[----:B-1----:R-:W-:-:S04]  /*21b10*/  LEA R12, P6, R18, R0, 0x2 ;  /* 0x00000000120c7211 */ /* 0x002fc800078c10ff */
[-C--:B------:R-:W-:Y:S02]  /*21b20*/  LEA.HI.X.SX32 R13, R18, R137.reuse, 0x2, P6 ;  /* 0x00000089120d7211 */ /* 0x080fe400030f16ff */
[----:B------:R-:W4:Y:S04]  /*21b30*/  LDL.LU R18, [R1+0x664] ;  /* 0x0006640001127983 */ /* 0x000f280000300800 */
[----:B------:R1:W-:Y:S04]  /*21b40*/  @P5 STG.E desc[UR40][R14.64], R48 ;  /* 0x000000300e005986 */ /* 0x0003e8000c101928 */
[----:B------:R3:W-:Y:S01]  /*21b50*/  @P2 STG.E desc[UR40][R12.64], R49 ;  /* 0x000000310c002986 */ /* 0x0007e2000c101928 */
[----:B-1----:R-:W-:Y:S01]  /*21b60*/  LEA R14, P6, R2, R0, 0x2 ;  /* 0x00000000020e7211 */ /* 0x002fe200078c10ff */
[CC--:B---3--:R-:W-:Y:S01]  /*21b70*/  IMAD R16, R34.reuse, R136.reuse, RZ ;  /* 0x0000008822107224 */ /* 0x0c8fe200078e02ff */
[----:B------:R-:W-:Y:S01]  /*21b80*/  ISETP.LT.AND P5, PT, R34, UR5, !P0 ;  /* 0x0000000522007c0c */ /* 0x000fe2000c7a1270 */
[----:B------:R-:W2:Y:S01]  /*21b90*/  LDCU UR5, c[0x0][0x39c] ;  /* 0x00007380ff0577ac */ /* 0x000ea20008000800 */
[----:B------:R-:W-:Y:S01]  /*21ba0*/  LEA.HI.X.SX32 R15, R2, R137, 0x2, P6 ;  /* 0x00000089020f7211 */ /* 0x000fe200030f16ff */
[----:B------:R-:W-:Y:S01]  /*21bb0*/  IMAD R2, R33, R136, RZ ;  /* 0x0000008821027224 */ /* 0x000fe200078e02ff */
[----:B------:R-:W-:-:S02]  /*21bc0*/  LEA R12, P6, R16, R0, 0x2 ;  /* 0x00000000100c7211 */ /* 0x000fc400078c10ff */
[----:B------:R-:W-:Y:S01]  /*21bd0*/  ISETP.LT.AND P2, PT, R33, UR6, !P0 ;  /* 0x0000000621007c0c */ /* 0x000fe2000c741270 */
[----:B------:R-:W4:Y:S01]  /*21be0*/  LDCU UR6, c[0x0][0x39c] ;  /* 0x00007380ff0677ac */ /* 0x000f220008000800 */
[----:B------:R1:W-:Y:S01]  /*21bf0*/  @P4 STG.E desc[UR40][R14.64], R50 ;  /* 0x000000320e004986 */ /* 0x0003e2000c101928 */
[----:B------:R-:W-:Y:S01]  /*21c00*/  LEA.HI.X.SX32 R13, R16, R137, 0x2, P6 ;  /* 0x00000089100d7211 */ /* 0x000fe200030f16ff */
[C---:B------:R-:W-:Y:S01]  /*21c10*/  IMAD R16, R32.reuse, R136, RZ ;  /* 0x0000008820107224 */ /* 0x040fe200078e02ff */
[----:B------:R-:W-:Y:S01]  /*21c20*/  ISETP.LT.AND P4, PT, R32, UR7, !P0 ;  /* 0x0000000720007c0c */ /* 0x000fe2000c781270 */
[----:B------:R-:W3:Y:S02]  /*21c30*/  LDCU UR7, c[0x0][0x39c] ;  /* 0x00007380ff0777ac */ /* 0x000ee40008000800 */
[----:B------:R3:W-:Y:S01]  /*21c40*/  @P5 STG.E desc[UR40][R12.64], R51 ;  /* 0x000000330c005986 */ /* 0x0007e2000c101928 */
[----:B-1----:R-:W-:-:S04]  /*21c50*/  LEA R14, P6, R2, R0, 0x2 ;  /* 0x00000000020e7211 */ /* 0x002fc800078c10ff */
[-C--:B------:R-:W-:Y:S02]  /*21c60*/  LEA.HI.X.SX32 R15, R2, R137.reuse, 0x2, P6 ;  /* 0x00000089020f7211 */ /* 0x080fe400030f16ff */
[C---:B---3--:R-:W-:Y:S02]  /*21c70*/  LEA R12, P6, R16.reuse, R0, 0x2 ;  /* 0x00000000100c7211 */ /* 0x048fe400078c10ff */
[C---:B------:R-:W-:Y:S01]  /*21c80*/  ISETP.LT.AND P5, PT, R17.reuse, UR4, !P0 ;  /* 0x0000000411007c0c */ /* 0x040fe2000c7a1270 */
[----:B------:R-:W-:Y:S01]  /*21c90*/  IMAD R2, R17, R136, RZ ;  /* 0x0000008811027224 */ /* 0x000fe200078e02ff */
[----:B------:R1:W-:Y:S01]  /*21ca0*/  @P2 STG.E desc[UR40][R14.64], R44 ;  /* 0x0000002c0e002986 */ /* 0x0003e2000c101928 */
[----:B------:R-:W-:Y:S01]  /*21cb0*/  LEA.HI.X.SX32 R13, R16, R137, 0x2, P6 ;  /* 0x00000089100d7211 */ /* 0x000fe200030f16ff */
[----:B------:R-:W3:Y:S02]  /*21cc0*/  LDCU UR4, c[0x0][0x39c] ;  /* 0x00007380ff0477ac */ /* 0x000ee40008000800 */
[----:B------:R-:W3:Y:S04]  /*21cd0*/  LDL.LU R17, [R1+0x660] ;  /* 0x0006600001117983 */ /* 0x000ee80000300800 */
[----:B------:R2:W-:Y:S01]  /*21ce0*/  @P4 STG.E desc[UR40][R12.64], R45 ;  /* 0x0000002d0c004986 */ /* 0x0005e2000c101928 */
[----:B-1----:R-:W-:-:S04]  /*21cf0*/  LEA R14, P6, R2, R0, 0x2 ;  /* 0x00000000020e7211 */ /* 0x002fc800078c10ff */
[----:B------:R-:W-:-:S05]  /*21d00*/  LEA.HI.X.SX32 R15, R2, R137, 0x2, P6 ;  /* 0x00000089020f7211 */ /* 0x000fca00030f16ff */
[----:B------:R1:W-:Y:S01]  /*21d10*/  @P5 STG.E desc[UR40][R14.64], R46 ;  /* 0x0000002e0e005986 */ /* 0x0003e2000c101928 */
[C---:B--2---:R-:W-:Y:S01]  /*21d20*/  ISETP.LT.AND P2, PT, R19.reuse, UR5, !P0 ;  /* 0x0000000513007c0c */ /* 0x044fe2000c741270 */
[-C--:B------:R-:W-:Y:S01]  /*21d30*/  IMAD R16, R19, R136.reuse, RZ ;  /* 0x0000008813107224 */ /* 0x080fe200078e02ff */
[----:B------:R-:W2:Y:S01]  /*21d40*/  LDCU UR5, c[0x0][0x39c] ;  /* 0x00007380ff0577ac */ /* 0x000ea20008000800 */
[----:B------:R-:W2:Y:S01]  /*21d50*/  LDL.LU R19, [R1+0x65c] ;  /* 0x00065c0001137983 */ /* 0x000ea20000300800 */
[C---:B----4-:R-:W-:Y:S01]  /*21d60*/  ISETP.LT.AND P4, PT, R28.reuse, UR6, !P0 ;  /* 0x000000061c007c0c */ /* 0x050fe2000c781270 */
[----:B------:R-:W-:Y:S01]  /*21d70*/  IMAD R2, R28, R136, RZ ;  /* 0x000000881c027224 */ /* 0x000fe200078e02ff */
[C---:B------:R-:W-:Y:S01]  /*21d80*/  LEA R12, P6, R16.reuse, R0, 0x2 ;  /* 0x00000000100c7211 */ /* 0x040fe200078c10ff */
[----:B------:R-:W4:Y:S01]  /*21d90*/  LDL.LU R28, [R1+0x658] ;  /* 0x00065800011c7983 */ /* 0x000f220000300800 */
[C---:B------:R-:W-:Y:S01]  /*21da0*/  ISETP.LT.AND P5, PT, R29.reuse, UR7, !P0 ;  /* 0x000000071d007c0c */ /* 0x040fe2000c7a1270 */
[----:B------:R-:W2:Y:S01]  /*21db0*/  LDCU UR6, c[0x0][0x39c] ;  /* 0x00007380ff0677ac */ /* 0x000ea20008000800 */
[----:B------:R-:W-:Y:S01]  /*21dc0*/  LEA.HI.X.SX32 R13, R16, R137, 0x2, P6 ;  /* 0x00000089100d7211 */ /* 0x000fe200030f16ff */
[----:B------:R-:W-:-:S02]  /*21dd0*/  IMAD R16, R29, R136, RZ ;  /* 0x000000881d107224 */ /* 0x000fc400078e02ff */
[----:B------:R-:W4:Y:S01]  /*21de0*/  LDL.LU R29, [R1+0x654] ;  /* 0x00065400011d7983 */ /* 0x000f220000300800 */
[C---:B-1----:R-:W-:Y:S01]  /*21df0*/  LEA R14, P6, R2.reuse, R0, 0x2 ;  /* 0x00000000020e7211 */ /* 0x042fe200078c10ff */
[----:B------:R-:W4:Y:S02]  /*21e00*/  LDCU UR7, c[0x0][0x39c] ;  /* 0x00007380ff0777ac */ /* 0x000f240008000800 */
[----:B------:R1:W-:Y:S01]  /*21e10*/  @P2 STG.E desc[UR40][R12.64], R47 ;  /* 0x0000002f0c002986 */ /* 0x0003e2000c101928 */
[-C--:B------:R-:W-:Y:S02]  /*21e20*/  LEA.HI.X.SX32 R15, R2, R137.reuse, 0x2, P6 ;  /* 0x00000089020f7211 */ /* 0x080fe400030f16ff */
[C---:B---3--:R-:W-:Y:S01]  /*21e30*/  ISETP.LT.AND P2, PT, R18.reuse, UR4, !P0 ;  /* 0x0000000412007c0c */ /* 0x048fe2000c741270 */
[----:B------:R-:W-:Y:S01]  /*21e40*/  IMAD R2, R18, R136, RZ ;  /* 0x0000008812027224 */ /* 0x000fe200078e02ff */
[CC--:B-1----:R-:W-:Y:S01]  /*21e50*/  LEA R12, P6, R16.reuse, R0.reuse, 0x2 ;  /* 0x00000000100c7211 */ /* 0x0c2fe200078c10ff */
[----:B------:R-:W3:Y:S01]  /*21e60*/  LDL.LU R18, [R1+0x650] ;  /* 0x0006500001127983 */ /* 0x000ee20000300800 */
[----:B------:R-:W1:Y:S02]  /*21e70*/  LDCU UR4, c[0x0][0x39c] ;  /* 0x00007380ff0477ac */ /* 0x000e640008000800 */
[----:B------:R-:W-:Y:S01]  /*21e80*/  LEA.HI.X.SX32 R13, R16, R137, 0x2, P6 ;  /* 0x00000089100d7211 */ /* 0x000fe200030f16ff */
[----:B------:R1:W-:Y:S04]  /*21e90*/  @P4 STG.E desc[UR40][R14.64], R64 ;  /* 0x000000400e004986 */ /* 0x0003e8000c101928 */
[----:B------:R2:W-:Y:S01]  /*21ea0*/  @P5 STG.E desc[UR40][R12.64], R65 ;  /* 0x000000410c005986 */ /* 0x0005e2000c101928 */
[----:B-1----:R-:W-:-:S04]  /*21eb0*/  LEA R14, P6, R2, R0, 0x2 ;  /* 0x00000000020e7211 */ /* 0x002fc800078c10ff */
[----:B------:R-:W-:-:S05]  /*21ec0*/  LEA.HI.X.SX32 R15, R2, R137, 0x2, P6 ;  /* 0x00000089020f7211 */ /* 0x000fca00030f16ff */
[----:B------:R1:W-:Y:S01]  /*21ed0*/  @P2 STG.E desc[UR40][R14.64], R66 ;  /* 0x000000420e002986 */ /* 0x0003e2000c101928 */
[C---:B--2---:R-:W-:Y:S01]  /*21ee0*/  ISETP.LT.AND P4, PT, R17.reuse, UR5, !P0 ;  /* 0x0000000511007c0c */ /* 0x044fe2000c781270 */
[----:B------:R-:W-:Y:S01]  /*21ef0*/  IMAD R16, R17, R136, RZ ;  /* 0x0000008811107224 */ /* 0x000fe200078e02ff */
[----:B------:R-:W2:Y:S01]  /*21f00*/  LDCU UR5, c[0x0][0x39c] ;  /* 0x00007380ff0577ac */ /* 0x000ea20008000800 */
[----:B------:R-:W2:Y:S03]  /*21f10*/  LDL.LU R17, [R1+0x64c] ;  /* 0x00064c0001117983 */ /* 0x000ea60000300800 */
[----:B------:R-:W-:-:S04]  /*21f20*/  LEA R12, P6, R16, R0, 0x2 ;  /* 0x00000000100c7211 */ /* 0x000fc800078c10ff */
[----:B------:R-:W-:-:S05]  /*21f30*/  LEA.HI.X.SX32 R13, R16, R137, 0x2, P6 ;  /* 0x00000089100d7211 */ /* 0x000fca00030f16ff */
[----:B------:R1:W-:Y:S01]  /*21f40*/  @P4 STG.E desc[UR40][R12.64], R67 ;  /* 0x000000430c004986 */ /* 0x0003e2000c101928 */
[C---:B------:R-:W-:Y:S01]  /*21f50*/  ISETP.LT.AND P5, PT, R19.reuse, UR6, !P0 ;  /* 0x0000000613007c0c */ /* 0x040fe2000c7a1270 */
[-C--:B------:R-:W-:Y:S01]  /*21f60*/  IMAD R2, R19, R136.reuse, RZ ;  /* 0x0000008813027224 */ /* 0x080fe200078e02ff */
[----:B------:R-:W2:Y:S01]  /*21f70*/  LDCU UR6, c[0x0][0x39c] ;  /* 0x00007380ff0677ac */ /* 0x000ea20008000800 */
[----:B------:R-:W2:Y:S01]  /*21f80*/  LDL.LU R19, [R1+0x894] ;  /* 0x0008940001137983 */ /* 0x000ea20000300800 */
[C---:B----4-:R-:W-:Y:S01]  /*21f90*/  ISETP.LT.AND P2, PT, R28.reuse, UR7, !P0 ;  /* 0x000000071c007c0c */ /* 0x050fe2000c741270 */
[----:B------:R-:W-:Y:S01]  /*21fa0*/  IMAD R16, R28, R136, RZ ;  /* 0x000000881c107224 */ /* 0x000fe200078e02ff */
[C---:B-1----:R-:W-:Y:S01]  /*21fb0*/  LEA R14, P6, R2.reuse, R0, 0x2 ;  /* 0x00000000020e7211 */ /* 0x042fe200078c10ff */
[----:B------:R-:W4:Y:S01]  /*21fc0*/  LDL.LU R28, [R1+0x890] ;  /* 0x00089000011c7983 */ /* 0x000f220000300800 */
[----:B------:R-:W1:Y:S02]  /*21fd0*/  LDCU UR7, c[0x0][0x39c] ;  /* 0x00007380ff0777ac */ /* 0x000e640008000800 */
[-C--:B------:R-:W-:Y:S01]  /*21fe0*/  LEA.HI.X.SX32 R15, R2, R137.reuse, 0x2, P6 ;  /* 0x00000089020f7211 */ /* 0x080fe200030f16ff */
[----:B------:R-:W-:Y:S01]  /*21ff0*/  IMAD R2, R29, R136, RZ ;  /* 0x000000881d027224 */ /* 0x000fe200078e02ff */
[C---:B------:R-:W-:Y:S01]  /*22000*/  LEA R12, P6, R16.reuse, R0, 0x2 ;  /* 0x00000000100c7211 */ /* 0x040fe200078c10ff */
[----:B------:R-:W4:Y:S04]  /*22010*/  LDL.LU R30, [R1+0x88c] ;  /* 0x00088c00011e7983 */ /* 0x000f280000300800 */
[----:B------:R1:W-:Y:S01]  /*22020*/  @P5 STG.E desc[UR40][R14.64], R60 ;  /* 0x0000003c0e005986 */ /* 0x0003e2000c101928 */
[----:B------:R-:W-:-:S02]  /*22030*/  LEA.HI.X.SX32 R13, R16, R137, 0x2, P6 ;  /* 0x00000089100d7211 */ /* 0x000fc400030f16ff */
[----:B-1----:R-:W-:Y:S01]  /*22040*/  LEA R14, P5, R2, R0, 0x2 ;  /* 0x00000000020e7211 */ /* 0x002fe200078a10ff */
[C---:B---3--:R-:W-:Y:S01]  /*22050*/  IMAD R16, R18.reuse, R136, RZ ;  /* 0x0000008812107224 */ /* 0x048fe200078e02ff */
[----:B--2---:R-:W-:Y:S02]  /*22060*/  ISETP.LT.AND P6, PT, R18, UR5, !P0 ;  /* 0x0000000512007c0c */ /* 0x004fe4000c7c1270 */
[----:B------:R-:W-:Y:S01]  /*22070*/  ISETP.LT.AND P4, PT, R29, UR4, !P0 ;  /* 0x000000041d007c0c */ /* 0x000fe2000c781270 */
[----:B------:R-:W2:Y:S01]  /*22080*/  LDL.LU R18, [R1+0x888] ;  /* 0x0008880001127983 */ /* 0x000ea20000300800 */
[----:B------:R-:W-:Y:S01]  /*22090*/  LEA.HI.X.SX32 R15, R2, R137, 0x2, P5 ;  /* 0x00000089020f7211 */ /* 0x000fe200028f16ff */
[----:B------:R-:W4:Y:S02]  /*220a0*/  LDCU UR4, c[0x0][0x39c] ;  /* 0x00007380ff0477ac */ /* 0x000f240008000800 */
[----:B------:R-:W3:Y:S01]  /*220b0*/  LDL.LU R2, [R1+0x884] ;  /* 0x0008840001027983 */ /* 0x000ee20000300800 */
[----:B------:R-:W1:Y:S03]  /*220c0*/  LDCU UR5, c[0x0][0x39c] ;  /* 0x00007380ff0577ac */ /* 0x000e660008000800 */
[----:B------:R1:W-:Y:S04]  /*220d0*/  @P2 STG.E desc[UR40][R12.64], R61 ;  /* 0x0000003d0c002986 */ /* 0x0003e8000c101928 */
[----:B------:R1:W-:Y:S04]  /*220e0*/  @P4 STG.E desc[UR40][R14.64], R62 ;  /* 0x0000003e0e004986 */ /* 0x0003e8000c101928 */
[----:B------:R-:W3:Y:S01]  /*220f0*/  LDL.LU R29, [R1+0x880] ;  /* 0x00088000011d7983 */ /* 0x000ee20000300800 */
[----:B-1----:R-:W-:-:S04]  /*22100*/  LEA R12, P5, R16, R0, 0x2 ;  /* 0x00000000100c7211 */ /* 0x002fc800078a10ff */
[----:B------:R-:W-:-:S05]  /*22110*/  LEA.HI.X.SX32 R13, R16, R137, 0x2, P5 ;  /* 0x00000089100d7211 */ /* 0x000fca00028f16ff */
[----:B------:R1:W-:Y:S01]  /*22120*/  @P6 STG.E desc[UR40][R12.64], R63 ;  /* 0x0000003f0c006986 */ /* 0x0003e2000c101928 */
[C---:B------:R-:W-:Y:S01]  /*22130*/  ISETP.LT.AND P2, PT, R17.reuse, UR6, !P0 ;  /* 0x0000000611007c0c */ /* 0x040fe2000c741270 */
[----:B------:R-:W-:Y:S01]  /*22140*/  IMAD R17, R17, R136, RZ ;  /* 0x0000008811117224 */ /* 0x000fe200078e02ff */
[----:B------:R-:W2:Y:S04]  /*22150*/  LDCU UR6, c[0x0][0x39c] ;  /* 0x00007380ff0677ac */ /* 0x000ea80008000800 */
[----:B------:R-:W-:-:S04]  /*22160*/  LEA R14, P4, R17, R0, 0x2 ;  /* 0x00000000110e7211 */ /* 0x000fc800078810ff */
[----:B------:R-:W-:-:S05]  /*22170*/  LEA.HI.X.SX32 R15, R17, R137, 0x2, P4 ;  /* 0x00000089110f7211 */ /* 0x000fca00020f16ff */
[----:B------:R1:W-:Y:S01]  /*22180*/  @P2 STG.E desc[UR40][R14.64], R80 ;  /* 0x000000500e002986 */ /* 0x0003e2000c101928 */
[----:B------:R-:W-:Y:S01]  /*22190*/  ISETP.LT.AND P5, PT, R19, UR7, !P0 ;  /* 0x0000000713007c0c */ /* 0x000fe2000c7a1270 */
[----:B------:R-:W-:Y:S01]  /*221a0*/  IMAD R19, R136, 0x2, R17 ;  /* 0x0000000288137824 */ /* 0x000fe200078e0211 */
[----:B----4-:R-:W-:Y:S01]  /*221b0*/  ISETP.LT.AND P4, PT, R28, UR4, !P0 ;  /* 0x000000041c007c0c */ /* 0x010fe2000c781270 */
[----:B------:R-:W3:Y:S01]  /*221c0*/  LDCU UR4, c[0x0][0x39c] ;  /* 0x00007380ff0477ac */ /* 0x000ee20008000800 */
[----:B------:R-:W4:Y:S02]  /*221d0*/  LDL.LU R28, [R1+0x87c] ;  /* 0x00087c00011c7983 */ /* 0x000f240000300800 */
[C---:B-1----:R-:W-:Y:S01]  /*221e0*/  LEA R12, P6, R19.reuse, R0, 0x2 ;  /* 0x00000000130c7211 */ /* 0x042fe200078c10ff */
[----:B------:R-:W-:Y:S01]  /*221f0*/  IMAD R17, R136, 0x2, R19 ;  /* 0x0000000288117824 */ /* 0x000fe200078e0213 */
[----:B------:R-:W4:Y:S02]  /*22200*/  LDL.LU R16, [R1+0x878] ;  /* 0x0008780001107983 */ /* 0x000f240000300800 */
[----:B------:R-:W-:-:S02]  /*22210*/  LEA.HI.X.SX32 R13, R19, R137, 0x2, P6 ;  /* 0x00000089130d7211 */ /* 0x000fc400030f16ff */
[----:B------:R-:W-:-:S04]  /*22220*/  LEA R14, P6, R17, R0, 0x2 ;  /* 0x00000000110e7211 */ /* 0x000fc800078c10ff */
[----:B------:R-:W-:Y:S01]  /*22230*/  LEA.HI.X.SX32 R15, R17, R137, 0x2, P6 ;  /* 0x00000089110f7211 */ /* 0x000fe200030f16ff */
[----:B------:R1:W-:Y:S04]  /*22240*/  @P3 STG.E desc[UR40][R12.64], R81 ;  /* 0x000000510c003986 */ /* 0x0003e8000c101928 */
[----:B------:R1:W-:Y:S01]  /*22250*/  @P5 STG.E desc[UR40][R14.64], R82 ;  /* 0x000000520e005986 */ /* 0x0003e2000c101928 */
[----:B--2---:R-:W-:Y:S01]  /*22260*/  ISETP.LT.AND P3, PT, R18, UR6, !P0 ;  /* 0x0000000612007c0c */ /* 0x004fe2000c761270 */
[----:B------:R-:W-:Y:S02]  /*22270*/  IMAD R19, R136, 0x2, R17 ;  /* 0x0000000288137824 */ /* 0x000fe400078e0211 */
[----:B------:R-:W2:Y:S01]  /*22280*/  LDL.LU R18, [R1+0x874] ;  /* 0x0008740001127983 */ /* 0x000ea20000300800 */
[----:B------:R-:W-:Y:S01]  /*22290*/  ISETP.LT.AND P2, PT, R30, UR5, !P0 ;  /* 0x000000051e007c0c */ /* 0x000fe2000c741270 */
[----:B------:R-:W3:Y:S02]  /*222a0*/  LDCU UR5, c[0x0][0x39c] ;  /* 0x00007380ff0577ac */ /* 0x000ee40008000800 */
[----:B---3--:R-:W-:-:S02]  /*222b0*/  ISETP.LT.AND P5, PT, R2, UR4, !P0 ;  /* 0x0000000402007c0c */ /* 0x008fc4000c7a1270 */
[----:B------:R-:W3:Y:S01]  /*222c0*/  LDL.LU R2, [R1+0x870] ;  /* 0x0008700001027983 */ /* 0x000ee20000300800 */
[----:B------:R-:W4:Y:S01]  /*222d0*/  LDCU UR6, c[0x0][0x39c] ;  /* 0x00007380ff0677ac */ /* 0x000f220008000800 */
[CC--:B-1----:R-:W-:Y:S01]  /*222e0*/  LEA R12, P6, R19.reuse, R0.reuse, 0x2 ;  /* 0x00000000130c7211 */ /* 0x0c2fe200078c10ff */
[C---:B------:R-:W-:Y:S01]  /*222f0*/  IMAD R17, R136.reuse, 0x2, R19 ;  /* 0x0000000288117824 */ /* 0x040fe200078e0213 */
[----:B------:R-:W1:Y:S02]  /*22300*/  LDCU UR4, c[0x0][0x39c] ;  /* 0x00007380ff0477ac */ /* 0x000e640008000800 */
[----:B------:R-:W-:Y:S02]  /*22310*/  LEA.HI.X.SX32 R13, R19, R137, 0x2, P6 ;  /* 0x00000089130d7211 */ /* 0x000fe400030f16ff */
[----:B------:R-:W-:Y:S01]  /*22320*/  LEA R14, P6, R17, R0, 0x2 ;  /* 0x00000000110e7211 */ /* 0x000fe200078c10ff */
[----:B------:R-:W-:-:S03]  /*22330*/  IMAD R19, R136, 0x2, R17 ;  /* 0x0000000288137824 */ /* 0x000fc600078e0211 */
[----:B------:R-:W-:Y:S01]  /*22340*/  LEA.HI.X.SX32 R15, R17, R137, 0x2, P6 ;  /* 0x00000089110f7211 */ /* 0x000fe200030f16ff */
[----:B------:R1:W-:Y:S01]  /*22350*/  @P4 STG.E desc[UR40][R12.64], R83 ;  /* 0x000000530c004986 */ /* 0x0003e2000c101928 */
[----:B------:R-:W-:Y:S01]  /*22360*/  IMAD R17, R136, 0x2, R19 ;  /* 0x0000000288117824 */ /* 0x000fe200078e0213 */
[----:B------:R-:W-:Y:S01]  /*22370*/  ISETP.LT.AND P4, PT, R29, UR5, !P0 ;  /* 0x000000051d007c0c */ /* 0x000fe2000c781270 */
[----:B------:R-:W2:Y:S01]  /*22380*/  LDCU UR5, c[0x0][0x39c] ;  /* 0x00007380ff0577ac */ /* 0x000ea20008000800 */
[----:B------:R-:W3:Y:S04]  /*22390*/  LDL.LU R29, [R1+0x86c] ;  /* 0x00086c00011d7983 */ /* 0x000ee80000300800 */
[----:B------:R1:W-:Y:S02]  /*223a0*/  @P2 STG.E desc[UR40][R14.64], R76 ;  /* 0x0000004c0e002986 */ /* 0x0003e4000c101928 */
[----:B-1----:R-:W-:-:S04]  /*223b0*/  LEA R12, P6, R19, R0, 0x2 ;  /* 0x00000000130c7211 */ /* 0x002fc800078c10ff */
[----:B------:R-:W-:Y:S01]  /*223c0*/  LEA.HI.X.SX32 R13, R19, R137, 0x2, P6 ;  /* 0x00000089130d7211 */ /* 0x000fe200030f16ff */
[----:B------:R-:W-:Y:S01]  /*223d0*/  IMAD R19, R136, 0x2, R17 ;  /* 0x0000000288137824 */ /* 0x000fe200078e0211 */
[----:B------:R-:W-:-:S03]  /*223e0*/  LEA R14, P6, R17, R0, 0x2 ;  /* 0x00000000110e7211 */ /* 0x000fc600078c10ff */
[----:B------:R1:W-:Y:S01]  /*223f0*/  @P3 STG.E desc[UR40][R12.64], R77 ;  /* 0x0000004d0c003986 */ /* 0x0003e2000c101928 */
[----:B------:R-:W-:Y:S02]  /*22400*/  LEA.HI.X.SX32 R15, R17, R137, 0x2, P6 ;  /* 0x00000089110f7211 */ /* 0x000fe400030f16ff */
[----:B-1----:R-:W-:-:S04]  /*22410*/  LEA R12, P6, R19, R0, 0x2 ;  /* 0x00000000130c7211 */ /* 0x002fc800078c10ff */
[----:B------:R-:W-:Y:S01]  /*22420*/  LEA.HI.X.SX32 R13, R19, R137, 0x2, P6 ;  /* 0x00000089130d7211 */ /* 0x000fe200030f16ff */
[----:B------:R1:W-:Y:S04]  /*22430*/  @P5 STG.E desc[UR40][R14.64], R78 ;  /* 0x0000004e0e005986 */ /* 0x0003e8000c101928 */
[----:B------:R1:W-:Y:S01]  /*22440*/  @P4 STG.E desc[UR40][R12.64], R79 ;  /* 0x0000004f0c004986 */ /* 0x0003e2000c101928 */
[----:B----4-:R-:W-:Y:S01]  /*22450*/  ISETP.LT.AND P2, PT, R28, UR6, !P0 ;  /* 0x000000061c007c0c */ /* 0x010fe2000c741270 */
[----:B------:R-:W3:Y:S02]  /*22460*/  LDCU UR6, c[0x0][0x39c] ;  /* 0x00007380ff0677ac */ /* 0x000ee40008000800 */
[----:B------:R-:W4:Y:S01]  /*22470*/  LDL.LU R28, [R1+0x868] ;  /* 0x00086800011c7983 */ /* 0x000f220000300800 */
[----:B------:R-:W-:Y:S01]  /*22480*/  ISETP.LT.AND P3, PT, R16, UR4, !P0 ;  /* 0x0000000410007c0c */ /* 0x000fe2000c761270 */
[----:B------:R-:W1:Y:S02]  /*22490*/  LDCU UR4, c[0x0][0x39c] ;  /* 0x00007380ff0477ac */ /* 0x000e640008000800 */
[----:B------:R-:W4:Y:S01]  /*224a0*/  LDL.LU R16, [R1+0x864] ;  /* 0x0008640001107983 */ /* 0x000f220000300800 */
[----:B--2---:R-:W-:Y:S01]  /*224b0*/  ISETP.LT.AND P5, PT, R18, UR5, !P0 ;  /* 0x0000000512007c0c */ /* 0x004fe2000c7a1270 */
[----:B------:R-:W-:-:S02]  /*224c0*/  IMAD R17, R136, 0x2, R19 ;  /* 0x0000000288117824 */ /* 0x000fc400078e0213 */
[----:B------:R-:W2:Y:S01]  /*224d0*/  LDL.LU R18, [R1+0x860] ;  /* 0x0008600001127983 */ /* 0x000ea20000300800 */
[----:B------:R-:W4:Y:S01]  /*224e0*/  LDCU UR5, c[0x0][0x39c] ;  /* 0x00007380ff0577ac */ /* 0x000f220008000800 */
[----:B---3--:R-:W-:Y:S02]  /*224f0*/  ISETP.LT.AND P4, PT, R2, UR6, !P0 ;  /* 0x0000000602007c0c */ /* 0x008fe4000c781270 */
[----:B------:R-:W3:Y:S01]  /*22500*/  LDL.LU R2, [R1+0x85c] ;  /* 0x00085c0001027983 */ /* 0x000ee20000300800 */
        /* <DEDUP_REMOVED lines=9> */
[----:B------:R-:W-:Y:S02]  /*225a0*/  ISETP.LT.AND P2, PT, R29, UR4, !P0 ;  /* 0x000000041d007c0c */ /* 0x000fe4000c741270 */
[----:B------:R1:W-:Y:S01]  /*225b0*/  @P3 STG.E desc[UR40][R12.64], R85 ;  /* 0x000000550c003986 */ /* 0x0003e2000c101928 */
[----:B------:R-:W2:Y:S03]  /*225c0*/  LDCU UR4, c[0x0][0x39c] ;  /* 0x00007380ff0477ac */ /* 0x000ea60008000800 */
[----:B------:R-:W2:Y:S01]  /*225d0*/  LDL.LU R29, [R1+0x858] ;  /* 0x00085800011d7983 */ /* 0x000ea20000300800 */
[----:B-1----:R-:W-:-:S04]  /*225e0*/  LEA R14, P6, R17, R0, 0x2 ;  /* 0x00000000110e7211 */ /* 0x002fc800078c10ff */
[----:B------:R-:W-:Y:S01]  /*225f0*/  LEA.HI.X.SX32 R15, R17, R137, 0x2, P6 ;  /* 0x00000089110f7211 */ /* 0x000fe200030f16ff */
[----:B------:R-:W-:Y:S01]  /*22600*/  IMAD R17, R136, 0x2, R19 ;  /* 0x0000000288117824 */ /* 0x000fe200078e0213 */
[----:B------:R-:W-:-:S03]  /*22610*/  LEA R12, P6, R19, R0, 0x2 ;  /* 0x00000000130c7211 */ /* 0x000fc600078c10ff */
[----:B------:R1:W-:Y:S01]  /*22620*/  @P5 STG.E desc[UR40][R14.64], R86 ;  /* 0x000000560e005986 */ /* 0x0003e2000c101928 */
[----:B------:R-:W-:Y:S01]  /*22630*/  LEA.HI.X.SX32 R13, R19, R137, 0x2, P6 ;  /* 0x00000089130d7211 */ /* 0x000fe200030f16ff */
[----:B------:R-:W-:-:S04]  /*22640*/  IMAD R19, R136, 0x2, R17 ;  /* 0x0000000288137824 */ /* 0x000fc800078e0211 */
[----:B------:R1:W-:Y:S01]  /*22650*/  @P4 STG.E desc[UR40][R12.64], R87 ;  /* 0x000000570c004986 */ /* 0x0003e2000c101928 */
[----:B----4-:R-:W-:Y:S01]  /*22660*/  ISETP.LT.AND P3, PT, R28, UR5, !P0 ;  /* 0x000000051c007c0c */ /* 0x010fe2000c761270 */
[----:B------:R-:W3:Y:S02]  /*22670*/  LDCU UR5, c[0x0][0x39c] ;  /* 0x00007380ff0577ac */ /* 0x000ee40008000800 */
[----:B------:R-:W4:Y:S01]  /*22680*/  LDL.LU R28, [R1+0x854] ;  /* 0x00085400011c7983 */ /* 0x000f220000300800 */
[----:B------:R-:W-:Y:S01]  /*22690*/  ISETP.LT.AND P5, PT, R16, UR6, !P0 ;  /* 0x0000000610007c0c */ /* 0x000fe2000c7a1270 */
[----:B------:R-:W1:Y:S01]  /*226a0*/  LDCU UR6, c[0x0][0x39c] ;  /* 0x00007380ff0677ac */ /* 0x000e620008000800 */
[C---:B------:R-:W-:Y:S01]  /*226b0*/  LEA R16, P6, R17.reuse, R0, 0x2 ;  /* 0x0000000011107211 */ /* 0x040fe200078c10ff */
[----:B------:R-:W4:Y:S03]  /*226c0*/  LDL.LU R31, [R1+0x84c] ;  /* 0x00084c00011f7983 */ /* 0x000f260000300800 */
[----:B------:R-:W-:Y:S01]  /*226d0*/  LEA.HI.X.SX32 R17, R17, R137, 0x2, P6 ;  /* 0x0000008911117211 */ /* 0x000fe200030f16ff */
[----:B------:R-:W4:Y:S04]  /*226e0*/  LDL.LU R30, [R1+0x848] ;  /* 0x00084800011e7983 */ /* 0x000f280000300800 */
[----:B------:R1:W-:Y:S01]  /*226f0*/  @P2 STG.E desc[UR40][R16.64], R88 ;  /* 0x0000005810002986 */ /* 0x0003e2000c101928 */
[----:B---3--:R-:W-:Y:S01]  /*22700*/  ISETP.LT.AND P2, PT, R2, UR5, !P0 ;  /* 0x0000000502007c0c */ /* 0x008fe2000c741270 */
[----:B-1----:R-:W-:-:S02]  /*22710*/  IMAD R15, R136, 0x2, R19 ;  /* 0x00000002880f7824 */ /* 0x002fc400078e0213 */
[----:B------:R-:W3:Y:S01]  /*22720*/  LDL.LU R2, [R1+0x844] ;  /* 0x0008440001027983 */ /* 0x000ee20000300800 */
[----:B--2---:R-:W-:Y:S01]  /*22730*/  ISETP.LT.AND P4, PT, R18, UR4, !P0 ;  /* 0x0000000412007c0c */ /* 0x004fe2000c781270 */
[----:B------:R-:W4:Y:S01]  /*22740*/  LDCU UR4, c[0x0][0x39c] ;  /* 0x00007380ff0477ac */ /* 0x000f220008000800 */
[CC--:B------:R-:W-:Y:S01]  /*22750*/  LEA R18, P6, R19.reuse, R0.reuse, 0x2 ;  /* 0x0000000013127211 */ /* 0x0c0fe200078c10ff */
[----:B------:R-:W-:Y:S01]  /*22760*/  IMAD R13, R136, 0x2, R15 ;  /* 0x00000002880d7824 */ /* 0x000fe200078e020f */
[----:B------:R-:W2:Y:S01]  /*22770*/  LDL.LU R32, [R1+0x840] ;  /* 0x0008400001207983 */ /* 0x000ea20000300800 */
[----:B------:R-:W1:Y:S01]  /*22780*/  LDCU UR5, c[0x0][0x39c] ;  /* 0x00007380ff0577ac */ /* 0x000e620008000800 */
[----:B------:R-:W-:Y:S02]  /*22790*/  LEA.HI.X.SX32 R19, R19, R137, 0x2, P6 ;  /* 0x0000008913137211 */ /* 0x000fe400030f16ff */
[----:B------:R-:W-:-:S04]  /*227a0*/  LEA R14, P6, R15, R0, 0x2 ;  /* 0x000000000f0e7211 */ /* 0x000fc800078c10ff */
[-C--:B------:R-:W-:Y:S01]  /*227b0*/  LEA.HI.X.SX32 R15, R15, R137.reuse, 0x2, P6 ;  /* 0x000000890f0f7211 */ /* 0x080fe200030f16ff */
[----:B------:R1:W-:Y:S01]  /*227c0*/  @P3 STG.E desc[UR40][R18.64], R89 ;  /* 0x0000005912003986 */ /* 0x0003e2000c101928 */
[-C--:B------:R-:W-:Y:S02]  /*227d0*/  LEA R12, P6, R13, R0.reuse, 0x2 ;  /* 0x000000000d0c7211 */ /* 0x080fe400078c10ff */
[----:B------:R-:W-:Y:S01]  /*227e0*/  ISETP.LT.AND P3, PT, R29, UR6, !P0 ;  /* 0x000000061d007c0c */ /* 0x000fe2000c761270 */
[C---:B------:R-:W-:Y:S01]  /*227f0*/  IMAD R29, R136.reuse, 0x2, R13 ;  /* 0x00000002881d7824 */ /* 0x040fe200078e020d */
[----:B------:R1:W-:Y:S01]  /*22800*/  @P5 STG.E desc[UR40][R14.64], R90 ;  /* 0x0000005a0e005986 */ /* 0x0003e2000c101928 */
[----:B------:R-:W4:Y:S01]  /*22810*/  LDCU UR6, c[0x0][0x39c] ;  /* 0x00007380ff0677ac */ /* 0x000f220008000800 */
[----:B------:R-:W-:Y:S02]  /*22820*/  LEA.HI.X.SX32 R13, R13, R137, 0x2, P6 ;  /* 0x000000890d0d7211 */ /* 0x000fe400030f16ff */
[----:B------:R-:W-:Y:S01]  /*22830*/  LEA R16, P6, R29, R0, 0x2 ;  /* 0x000000001d107211 */ /* 0x000fe200078c10ff */
[----:B-1----:R-:W-:-:S03]  /*22840*/  IMAD R19, R136, 0x2, R29 ;  /* 0x0000000288137824 */ /* 0x002fc600078e021d */
[----:B------:R-:W-:Y:S02]  /*22850*/  LEA.HI.X.SX32 R17, R29, R137, 0x2, P6 ;  /* 0x000000891d117211 */ /* 0x000fe400030f16ff */
[----:B------:R-:W-:Y:S01]  /*22860*/  LEA R18, P6, R19, R0, 0x2 ;  /* 0x0000000013127211 */ /* 0x000fe200078c10ff */
[----:B------:R-:W-:-:S03]  /*22870*/  IMAD R15, R136, 0x2, R19 ;  /* 0x00000002880f7824 */ /* 0x000fc600078e0213 */
[----:B------:R-:W-:Y:S01]  /*22880*/  LEA.HI.X.SX32 R19, R19, R137, 0x2, P6 ;  /* 0x0000008913137211 */ /* 0x000fe200030f16ff */
[----:B------:R-:W-:Y:S04]  /*22890*/  @P4 STG.E desc[UR40][R12.64], R91 ;  /* 0x0000005b0c004986 */ /* 0x000fe8000c101928 */
[----:B------:R1:W-:Y:S04]  /*228a0*/  @P2 STG.E desc[UR40][R16.64], R112 ;  /* 0x0000007010002986 */ /* 0x0003e8000c101928 */
[----:B------:R1:W-:Y:S01]  /*228b0*/  @P3 STG.E desc[UR40][R18.64], R113 ;  /* 0x0000007112003986 */ /* 0x0003e2000c101928 */
[----:B----4-:R-:W-:Y:S01]  /*228c0*/  ISETP.LT.AND P5, PT, R28, UR4, !P0 ;  /* 0x000000041c007c0c */ /* 0x010fe2000c7a1270 */
[----:B------:R-:W3:Y:S02]  /*228d0*/  LDCU UR4, c[0x0][0x39c] ;  /* 0x00007380ff0477ac */ /* 0x000ee40008000800 */
[----:B------:R-:W4:Y:S01]  /*228e0*/  LDL.LU R28, [R1+0x83c] ;  /* 0x00083c00011c7983 */ /* 0x000f220000300800 */
[----:B------:R-:W-:Y:S01]  /*228f0*/  ISETP.LT.AND P4, PT, R31, UR5, !P0 ;  /* 0x000000051f007c0c */ /* 0x000fe2000c781270 */
[----:B------:R-:W-:-:S02]  /*22900*/  IMAD R29, R136, 0x2, R15 ;  /* 0x00000002881d7824 */ /* 0x000fc400078e020f */
[----:B------:R-:W4:Y:S01]  /*22910*/  LDL.LU R31, [R1+0x838] ;  /* 0x00083800011f7983 */ /* 0x000f220000300800 */
[CC--:B------:R-:W-:Y:S01]  /*22920*/  LEA R14, P6, R15.reuse, R0.reuse, 0x2 ;  /* 0x000000000f0e7211 */ /* 0x0c0fe200078c10ff */
[----:B------:R-:W2:Y:S01]  /*22930*/  LDCU UR5, c[0x0][0x39c] ;  /* 0x00007380ff0577ac */ /* 0x000ea20008000800 */
[----:B------:R-:W-:Y:S02]  /*22940*/  ISETP.LT.AND P2, PT, R30, UR6, !P0 ;  /* 0x000000061e007c0c */ /* 0x000fe4000c741270 */
[----:B------:R-:W4:Y:S01]  /*22950*/  LDL.LU R30, [R1+0x834] ;  /* 0x00083400011e7983 */ /* 0x000f220000300800 */
[----:B------:R-:W4:Y:S01]  /*22960*/  LDCU UR6, c[0x0][0x39c] ;  /* 0x00007380ff0677ac */ /* 0x000f220008000800 */
[----:B---3--:R-:W-:Y:S01]  /*22970*/  ISETP.LT.AND P3, PT, R2, UR4, !P0 ;  /* 0x0000000402007c0c */ /* 0x008fe2000c761270 */
[C---:B-1----:R-:W-:Y:S01]  /*22980*/  IMAD R17, R136.reuse, 0x2, R29 ;  /* 0x0000000288117824 */ /* 0x042fe200078e021d */
[----:B------:R-:W3:Y:S01]  /*22990*/  LDL.LU R2, [R1+0x934] ;  /* 0x0009340001027983 */ /* 0x000ee20000300800 */
[-C--:B------:R-:W-:Y:S01]  /*229a0*/  LEA.HI.X.SX32 R15, R15, R137.reuse, 0x2, P6 ;  /* 0x000000890f0f7211 */ /* 0x080fe200030f16ff */
[----:B------:R-:W1:Y:S01]  /*229b0*/  LDCU UR4, c[0x0][0x39c] ;  /* 0x00007380ff0477ac */ /* 0x000e620008000800 */
[C---:B------:R-:W-:Y:S01]  /*229c0*/  LEA R12, P6, R29.reuse, R0, 0x2 ;  /* 0x000000001d0c7211 */ /* 0x040fe200078c10ff */
[----:B------:R-:W-:Y:S01]  /*229d0*/  IMAD R19, R136, 0x2, R17 ;  /* 0x0000000288137824 */ /* 0x000fe200078e0211 */
[----:B------:R-:W3:Y:S02]  /*229e0*/  LDL.LU R34, [R1+0x930] ;  /* 0x0009300001227983 */ /* 0x000ee40000300800 */
[----:B------:R-:W-:-:S02]  /*229f0*/  LEA.HI.X.SX32 R13, R29, R137, 0x2, P6 ;  /* 0x000000891d0d7211 */ /* 0x000fc400030f16ff */
[----:B------:R-:W-:Y:S01]  /*22a00*/  @P5 STG.E desc[UR40][R14.64], R114 ;  /* 0x000000720e005986 */ /* 0x000fe2000c101928 */
[----:B------:R-:W-:-:S03]  /*22a10*/  LEA R16, P6, R17, R0, 0x2 ;  /* 0x0000000011107211 */ /* 0x000fc600078c10ff */
[----:B------:R1:W-:Y:S01]  /*22a20*/  @P4 STG.E desc[UR40][R12.64], R115 ;  /* 0x000000730c004986 */ /* 0x0003e2000c101928 */
[----:B------:R-:W-:-:S03]  /*22a30*/  LEA.HI.X.SX32 R17, R17, R137, 0x2, P6 ;  /* 0x0000008911117211 */ /* 0x000fc600030f16ff */
[----:B------:R-:W3:Y:S01]  /*22a40*/  LDL.LU R33, [R1+0x92c] ;  /* 0x00092c0001217983 */ /* 0x000ee20000300800 */
[CC--:B------:R-:W-:Y:S01]  /*22a50*/  LEA R18, P6, R19.reuse, R0.reuse, 0x2 ;  /* 0x0000000013127211 */ /* 0x0c0fe200078c10ff */
[----:B------:R-:W-:Y:S01]  /*22a60*/  IMAD R29, R136, 0x2, R19 ;  /* 0x00000002881d7824 */ /* 0x000fe200078e0213 */
[----:B--2---:R-:W-:Y:S01]  /*22a70*/  ISETP.LT.AND P5, PT, R32, UR5, !P0 ;  /* 0x0000000520007c0c */ /* 0x004fe2000c7a1270 */
[----:B------:R2:W-:Y:S01]  /*22a80*/  @P2 STG.E desc[UR40][R16.64], R104 ;  /* 0x0000006810002986 */ /* 0x0005e2000c101928 */
[----:B------:R-:W-:Y:S01]  /*22a90*/  LEA.HI.X.SX32 R19, R19, R137, 0x2, P6 ;  /* 0x0000008913137211 */ /* 0x000fe200030f16ff */
[----:B------:R-:W2:Y:S01]  /*22aa0*/  LDCU UR5, c[0x0][0x39c] ;  /* 0x00007380ff0577ac */ /* 0x000ea20008000800 */
[----:B-1----:R-:W-:Y:S01]  /*22ab0*/  IMAD R13, R136, 0x2, R29 ;  /* 0x00000002880d7824 */ /* 0x002fe200078e021d */
[----:B------:R-:W3:Y:S04]  /*22ac0*/  LDL.LU R32, [R1+0x928] ;  /* 0x0009280001207983 */ /* 0x000ee80000300800 */
[----:B------:R1:W-:Y:S04]  /*22ad0*/  @P3 STG.E desc[UR40][R18.64], R105 ;  /* 0x0000006912003986 */ /* 0x0003e8000c101928 */
[----:B------:R-:W3:Y:S01]  /*22ae0*/  LDL.LU R44, [R1+0x924] ;  /* 0x00092400012c7983 */ /* 0x000ee20000300800 */
[----:B----4-:R-:W-:Y:S01]  /*22af0*/  ISETP.LT.AND P4, PT, R28, UR6, !P0 ;  /* 0x000000061c007c0c */ /* 0x010fe2000c781270 */
[----:B------:R-:W3:Y:S01]  /*22b00*/  LDCU UR6, c[0x0][0x39c] ;  /* 0x00007380ff0677ac */ /* 0x000ee20008000800 */
[----:B------:R-:W-:-:S04]  /*22b10*/  LEA R28, P6, R29, R0, 0x2 ;  /* 0x000000001d1c7211 */ /* 0x000fc800078c10ff */
[----:B------:R-:W-:-:S05]  /*22b20*/  LEA.HI.X.SX32 R29, R29, R137, 0x2, P6 ;  /* 0x000000891d1d7211 */ /* 0x000fca00030f16ff */
[----:B------:R4:W-:Y:S01]  /*22b30*/  @P5 STG.E desc[UR40][R28.64], R106 ;  /* 0x0000006a1c005986 */ /* 0x0009e2000c101928 */
[----:B---3--:R-:W-:Y:S02]  /*22b40*/  ISETP.LT.AND P5, PT, R2, UR6, !P0 ;  /* 0x0000000602007c0c */ /* 0x008fe4000c7a1270 */
[----:B------:R-:W-:Y:S01]  /*22b50*/  ISETP.LT.AND P2, PT, R31, UR4, !P0 ;  /* 0x000000041f007c0c */ /* 0x000fe2000c741270 */
[----:B------:R-:W3:Y:S01]  /*22b60*/  LDL.LU R2, [R1+0x920] ;  /* 0x0009200001027983 */ /* 0x000ee20000300800 */
[----:B------:R-:W4:Y:S01]  /*22b70*/  LDCU UR4, c[0x0][0x39c] ;  /* 0x00007380ff0477ac */ /* 0x000f220008000800 */
[----:B--2---:R-:W-:Y:S01]  /*22b80*/  ISETP.LT.AND P3, PT, R30, UR5, !P0 ;  /* 0x000000051e007c0c */ /* 0x004fe2000c761270 */
[----:B------:R-:W-:Y:S01]  /*22b90*/  IMAD R17, R136, 0x2, R13 ;  /* 0x0000000288117824 */ /* 0x000fe200078e020d */
[----:B------:R-:W2:Y:S01]  /*22ba0*/  LDL.LU R35, [R1+0x91c] ;  /* 0x00091c0001237983 */ /* 0x000ea20000300800 */
[----:B------:R-:W4:Y:S01]  /*22bb0*/  LDCU UR5, c[0x0][0x39c] ;  /* 0x00007380ff0577ac */ /* 0x000f220008000800 */
[C---:B------:R-:W-:Y:S01]  /*22bc0*/  LEA R30, P6, R13.reuse, R0, 0x2 ;  /* 0x000000000d1e7211 */ /* 0x040fe200078c10ff */
[----:B------:R-:W4:Y:S03]  /*22bd0*/  LDCU UR6, c[0x0][0x39c] ;  /* 0x00007380ff0677ac */ /* 0x000f260008000800 */
[----:B------:R-:W-:-:S02]  /*22be0*/  LEA.HI.X.SX32 R31, R13, R137, 0x2, P6 ;  /* 0x000000890d1f7211 */ /* 0x000fc400030f16ff */
[CC--:B------:R-:W-:Y:S01]  /*22bf0*/  LEA R16, P6, R17.reuse, R0.reuse, 0x2 ;  /* 0x0000000011107211 */ /* 0x0c0fe200078c10ff */
[C---:B-1----:R-:W-:Y:S01]  /*22c00*/  IMAD R19, R136.reuse, 0x2, R17 ;  /* 0x0000000288137824 */ /* 0x042fe200078e0211 */
[----:B------:R-:W1:Y:S02]  /*22c10*/  LDS.128 R12, [R3+UR11] ;  /* 0x0000000b030c7984 */ /* 0x000e640008000c00 */
[-C--:B------:R-:W-:Y:S01]  /*22c20*/  LEA.HI.X.SX32 R17, R17, R137.reuse, 0x2, P6 ;  /* 0x0000008911117211 */ /* 0x080fe200030f16ff */
[----:B----4-:R-:W-:Y:S01]  /*22c30*/  IMAD R29, R136, 0x2, R19 ;  /* 0x00000002881d7824 */ /* 0x010fe200078e0213 */
[----:B------:R4:W-:Y:S01]  /*22c40*/  @P4 STG.E desc[UR40][R30.64], R107 ;  /* 0x0000006b1e004986 */ /* 0x0009e2000c101928 */
[----:B------:R-:W-:Y:S01]  /*22c50*/  ISETP.LT.AND P4, PT, R34, UR4, !P0 ;  /* 0x0000000422007c0c */ /* 0x000fe2000c781270 */
[----:B------:R-:W4:Y:S01]  /*22c60*/  LDCU UR4, c[0x0][0x39c] ;  /* 0x00007380ff0477ac */ /* 0x000f220008000800 */
[----:B------:R-:W-:Y:S01]  /*22c70*/  LEA R18, P6, R19, R0, 0x2 ;  /* 0x0000000013127211 */ /* 0x000fe200078c10ff */
[----:B------:R-:W-:Y:S01]  /*22c80*/  @P2 STG.E desc[UR40][R16.64], R116 ;  /* 0x0000007410002986 */ /* 0x000fe2000c101928 */
[----:B------:R-:W-:Y:S01]  /*22c90*/  ISETP.LT.AND P2, PT, R33, UR5, !P0 ;  /* 0x0000000521007c0c */ /* 0x000fe2000c741270 */
[----:B------:R-:W3:Y:S02]  /*22ca0*/  LDCU UR5, c[0x0][0x39c] ;  /* 0x00007380ff0577ac */ /* 0x000ee40008000800 */
[----:B------:R-:W2:Y:S01]  /*22cb0*/  LDL.LU R34, [R1+0x918] ;  /* 0x0009180001227983 */ /* 0x000ea20000300800 */
[----:B------:R-:W-:-:S02]  /*22cc0*/  LEA.HI.X.SX32 R19, R19, R137, 0x2, P6 ;  /* 0x0000008913137211 */ /* 0x000fc400030f16ff */
[----:B------:R-:W-:Y:S01]  /*22cd0*/  LEA R28, P6, R29, R0, 0x2 ;  /* 0x000000001d1c7211 */ /* 0x000fe200078c10ff */
[----:B----4-:R-:W-:-:S03]  /*22ce0*/  IMAD R31, R136, 0x2, R29 ;  /* 0x00000002881f7824 */ /* 0x010fc600078e021d */
[----:B------:R-:W-:Y:S02]  /*22cf0*/  LEA.HI.X.SX32 R29, R29, R137, 0x2, P6 ;  /* 0x000000891d1d7211 */ /* 0x000fe400030f16ff */
[----:B------:R-:W-:Y:S01]  /*22d00*/  LEA R30, P6, R31, R0, 0x2 ;  /* 0x000000001f1e7211 */ /* 0x000fe200078c10ff */
[----:B------:R-:W-:-:S03]  /*22d10*/  IMAD R33, R136, 0x2, R31 ;  /* 0x0000000288217824 */ /* 0x000fc600078e021f */
[----:B------:R-:W-:Y:S01]  /*22d20*/  LEA.HI.X.SX32 R31, R31, R137, 0x2, P6 ;  /* 0x000000891f1f7211 */ /* 0x000fe200030f16ff */
[----:B------:R4:W-:Y:S01]  /*22d30*/  @P3 STG.E desc[UR40][R18.64], R117 ;  /* 0x0000007512003986 */ /* 0x0009e2000c101928 */
[----:B------:R-:W-:Y:S01]  /*22d40*/  ISETP.LT.AND P3, PT, R32, UR6, !P0 ;  /* 0x0000000620007c0c */ /* 0x000fe2000c761270 */
[----:B------:R-:W2:Y:S02]  /*22d50*/  LDCU UR6, c[0x0][0x39c] ;  /* 0x00007380ff0677ac */ /* 0x000ea40008000800 */
[----:B------:R1:W-:Y:S01]  /*22d60*/  @P5 STG.E desc[UR40][R28.64], R118 ;  /* 0x000000761c005986 */ /* 0x0003e2000c101928 */
[----:B------:R-:W-:Y:S01]  /*22d70*/  ISETP.LT.AND P5, PT, R44, UR4, !P0 ;  /* 0x000000042c007c0c */ /* 0x000fe2000c7a1270 */
[----:B------:R-:W1:Y:S02]  /*22d80*/  LDCU UR4, c[0x0][0x39c] ;  /* 0x00007380ff0477ac */ /* 0x000e640008000800 */
[----:B------:R-:W2:Y:S04]  /*22d90*/  LDL.LU R32, [R1+0x914] ;  /* 0x0009140001207983 */ /* 0x000ea80000300800 */
[----:B------:R1:W-:Y:S04]  /*22da0*/  @P4 STG.E desc[UR40][R30.64], R119 ;  /* 0x000000771e004986 */ /* 0x0003e8000c101928 */
[----:B------:R-:W2:Y:S01]  /*22db0*/  LDL.LU R44, [R1+0x910] ;  /* 0x00091000012c7983 */ /* 0x000ea20000300800 */
[----:B---3--:R-:W-:Y:S01]  /*22dc0*/  ISETP.LT.AND P4, PT, R2, UR5, !P0 ;  /* 0x0000000502007c0c */ /* 0x008fe2000c781270 */
[----:B----4-:R-:W-:-:S02]  /*22dd0*/  IMAD R19, R136, 0x2, R33 ;  /* 0x0000000288137824 */ /* 0x010fc400078e0221 */
[----:B------:R-:W3:Y:S01]  /*22de0*/  LDL.LU R2, [R1+0x90c] ;  /* 0x00090c0001027983 */ /* 0x000ee20000300800 */
[CC--:B------:R-:W-:Y:S01]  /*22df0*/  LEA R16, P6, R33.reuse, R0.reuse, 0x2 ;  /* 0x0000000021107211 */ /* 0x0c0fe200078c10ff */
[----:B------:R-:W4:Y:S03]  /*22e00*/  LDCU UR5, c[0x0][0x39c] ;  /* 0x00007380ff0577ac */ /* 0x000f260008000800 */
[----:B------:R-:W-:Y:S02]  /*22e10*/  LEA.HI.X.SX32 R17, R33, R137, 0x2, P6 ;  /* 0x0000008921117211 */ /* 0x000fe400030f16ff */
[----:B------:R-:W-:Y:S01]  /*22e20*/  LEA R18, P6, R19, R0, 0x2 ;  /* 0x0000000013127211 */ /* 0x000fe200078c10ff */
[----:B-1----:R-:W-:-:S03]  /*22e30*/  IMAD R29, R136, 0x2, R19 ;  /* 0x00000002881d7824 */ /* 0x002fc600078e0213 */
[-C--:B------:R-:W-:Y:S01]  /*22e40*/  LEA.HI.X.SX32 R19, R19, R137.reuse, 0x2, P6 ;  /* 0x0000008913137211 */ /* 0x080fe200030f16ff */
[----:B------:R1:W-:Y:S01]  /*22e50*/  @P2 STG.E desc[UR40][R16.64], R12 ;  /* 0x0000000c10002986 */ /* 0x0003e2000c101928 */
[----:B--2---:R-:W-:Y:S01]  /*22e60*/  ISETP.LT.AND P2, PT, R35, UR6, !P0 ;  /* 0x0000000623007c0c */ /* 0x004fe2000c741270 */
[----:B------:R-:W-:Y:S01]  /*22e70*/  IMAD R33, R136, 0x2, R29 ;  /* 0x0000000288217824 */ /* 0x000fe200078e021d */
[C---:B------:R-:W-:Y:S01]  /*22e80*/  LEA R28, P6, R29.reuse, R0, 0x2 ;  /* 0x000000001d1c7211 */ /* 0x040fe200078c10ff */
[----:B------:R2:W-:Y:S01]  /*22e90*/  @P3 STG.E desc[UR40][R18.64], R13 ;  /* 0x0000000d12003986 */ /* 0x0005e2000c101928 */
[----:B------:R-:W2:Y:S03]  /*22ea0*/  LDCU UR6, c[0x0][0x39c] ;  /* 0x00007380ff0677ac */ /* 0x000ea60008000800 */
[----:B------:R-:W3:Y:S01]  /*22eb0*/  LDL.LU R35, [R1+0x908] ;  /* 0x0009080001237983 */ /* 0x000ee20000300800 */
[----:B------:R-:W-:-:S02]  /*22ec0*/  LEA.HI.X.SX32 R29, R29, R137, 0x2, P6 ;  /* 0x000000891d1d7211 */ /* 0x000fc400030f16ff */
[----:B------:R-:W-:Y:S01]  /*22ed0*/  ISETP.LT.AND P3, PT, R34, UR4, !P0 ;  /* 0x0000000422007c0c */ /* 0x000fe2000c761270 */
[----:B------:R-:W3:Y:S01]  /*22ee0*/  LDCU UR4, c[0x0][0x39c] ;  /* 0x00007380ff0477ac */ /* 0x000ee20008000800 */
[----:B------:R-:W3:Y:S01]  /*22ef0*/  LDL.LU R34, [R1+0x904] ;  /* 0x0009040001227983 */ /* 0x000ee20000300800 */
[----:B------:R-:W-:Y:S01]  /*22f00*/  LEA R30, P6, R33, R0, 0x2 ;  /* 0x00000000211e7211 */ /* 0x000fe200078c10ff */
[----:B-1----:R-:W-:-:S03]  /*22f10*/  IMAD R17, R136, 0x2, R33 ;  /* 0x0000000288117824 */ /* 0x002fc600078e0221 */
[----:B------:R-:W-:Y:S02]  /*22f20*/  LEA.HI.X.SX32 R31, R33, R137, 0x2, P6 ;  /* 0x00000089211f7211 */ /* 0x000fe400030f16ff */
[----:B------:R-:W-:Y:S01]  /*22f30*/  LEA R16, P6, R17, R0, 0x2 ;  /* 0x0000000011107211 */ /* 0x000fe200078c10ff */
[----:B--2---:R-:W-:-:S03]  /*22f40*/  IMAD R13, R136, 0x2, R17 ;  /* 0x00000002880d7824 */ /* 0x004fc600078e0211 */
[----:B------:R-:W-:Y:S01]  /*22f50*/  LEA.HI.X.SX32 R17, R17, R137, 0x2, P6 ;  /* 0x0000008911117211 */ /* 0x000fe200030f16ff */
[----:B------:R-:W-:Y:S04]  /*22f60*/  @P5 STG.E desc[UR40][R28.64], R14 ;  /* 0x0000000e1c005986 */ /* 0x000fe8000c101928 */
[----:B------:R1:W-:Y:S01]  /*22f70*/  @P4 STG.E desc[UR40][R30.64], R15 ;  /* 0x0000000f1e004986 */ /* 0x0003e2000c101928 */
[----:B----4-:R-:W-:-:S03]  /*22f80*/  ISETP.LT.AND P5, PT, R32, UR5, !P0 ;  /* 0x0000000520007c0c */ /* 0x010fc6000c7a1270 */
[----:B------:R2:W-:Y:S01]  /*22f90*/  @P2 STG.E desc[UR40][R16.64], R4 ;  /* 0x0000000410002986 */ /* 0x0005e2000c101928 */
[C---:B------:R-:W-:Y:S01]  /*22fa0*/  LEA R12, P6, R13.reuse, R0, 0x2 ;  /* 0x000000000d0c7211 */ /* 0x040fe200078c10ff */
[----:B------:R-:W-:Y:S01]  /*22fb0*/  IMAD R19, R136, 0x2, R13 ;  /* 0x0000000288137824 */ /* 0x000fe200078e020d */
[----:B------:R-:W4:Y:S01]  /*22fc0*/  LDCU UR5, c[0x0][0x39c] ;  /* 0x00007380ff0577ac */ /* 0x000f220008000800 */
[----:B------:R-:W4:Y:S04]  /*22fd0*/  LDL.LU R32, [R1+0x900] ;  /* 0x0009000001207983 */ /* 0x000f280000300800 */
[----:B-1----:R-:W4:Y:S01]  /*22fe0*/  LDL.LU R31, [R1+0x8d0] ;  /* 0x0008d000011f7983 */ /* 0x002f220000300800 */
[----:B---3--:R-:W-:Y:S02]  /*22ff0*/  ISETP.LT.AND P2, PT, R2, UR4, !P0 ;  /* 0x0000000402007c0c */ /* 0x008fe4000c741270 */
[----:B------:R-:W-:Y:S01]  /*23000*/  ISETP.LT.AND P4, PT, R44, UR6, !P0 ;  /* 0x000000062c007c0c */ /* 0x000fe2000c781270 */
[----:B------:R-:W3:Y:S01]  /*23010*/  LDL.LU R2, [R1+0x8cc] ;  /* 0x0008cc0001027983 */ /* 0x000ee20000300800 */
[----:B------:R-:W1:Y:S01]  /*23020*/  LDCU UR6, c[0x0][0x39c] ;  /* 0x00007380ff0677ac */ /* 0x000e620008000800 */
[----:B------:R-:W-:-:S02]  /*23030*/  LEA.HI.X.SX32 R13, R13, R137, 0x2, P6 ;  /* 0x000000890d0d7211 */ /* 0x000fc400030f16ff */
[CC--:B------:R-:W-:Y:S01]  /*23040*/  LEA R18, P6, R19.reuse, R0.reuse, 0x2 ;  /* 0x0000000013127211 */ /* 0x0c0fe200078c10ff */
[C---:B------:R-:W-:Y:S01]  /*23050*/  IMAD R15, R136.reuse, 0x2, R19 ;  /* 0x00000002880f7824 */ /* 0x040fe200078e0213 */
[----:B------:R-:W3:Y:S01]  /*23060*/  LDL.LU R30, [R1+0x8c8] ;  /* 0x0008c800011e7983 */ /* 0x000ee20000300800 */
[----:B------:R-:W4:Y:S01]  /*23070*/  LDCU UR4, c[0x0][0x39c] ;  /* 0x00007380ff0477ac */ /* 0x000f220008000800 */
[----:B------:R-:W-:Y:S01]  /*23080*/  LEA.HI.X.SX32 R19, R19, R137, 0x2, P6 ;  /* 0x0000008913137211 */ /* 0x000fe200030f16ff */
[----:B--2---:R-:W-:Y:S01]  /*23090*/  IMAD R17, R136, 0x2, R15 ;  /* 0x0000000288117824 */ /* 0x004fe200078e020f */
[----:B------:R2:W-:Y:S01]  /*230a0*/  @P3 STG.E desc[UR40][R12.64], R5 ;  /* 0x000000050c003986 */ /* 0x0005e2000c101928 */
[----:B------:R-:W-:-:S03]  /*230b0*/  LEA R14, P6, R15, R0, 0x2 ;  /* 0x000000000f0e7211 */ /* 0x000fc600078c10ff */
[----:B------:R2:W-:Y:S01]  /*230c0*/  @P5 STG.E desc[UR40][R18.64], R6 ;  /* 0x0000000612005986 */ /* 0x0005e2000c101928 */
[----:B------:R-:W-:-:S03]  /*230d0*/  LEA.HI.X.SX32 R15, R15, R137, 0x2, P6 ;  /* 0x000000890f0f7211 */ /* 0x000fc600030f16ff */
[----:B------:R-:W3:Y:S01]  /*230e0*/  LDL.LU R28, [R1+0x8c4] ;  /* 0x0008c400011c7983 */ /* 0x000ee20000300800 */
[-C--:B------:R-:W-:Y:S02]  /*230f0*/  LEA R16, P6, R17, R0.reuse, 0x2 ;  /* 0x0000000011107211 */ /* 0x080fe400078c10ff */
[----:B-1----:R-:W-:Y:S01]  /*23100*/  ISETP.LT.AND P5, PT, R34, UR6, !P0 ;  /* 0x0000000622007c0c */ /* 0x002fe2000c7a1270 */
[----:B------:R-:W3:Y:S01]  /*23110*/  LDCU UR6, c[0x0][0x39c] ;  /* 0x00007380ff0677ac */ /* 0x000ee20008000800 */
[C---:B------:R-:W-:Y:S01]  /*23120*/  IMAD R29, R136.reuse, 0x2, R17 ;  /* 0x00000002881d7824 */ /* 0x040fe200078e0211 */
[----:B----4-:R-:W-:Y:S01]  /*23130*/  ISETP.LT.AND P3, PT, R35, UR5, !P0 ;  /* 0x0000000523007c0c */ /* 0x010fe2000c761270 */
[----:B------:R1:W-:Y:S01]  /*23140*/  @P4 STG.E desc[UR40][R14.64], R7 ;  /* 0x000000070e004986 */ /* 0x0003e2000c101928 */
[----:B------:R-:W4:Y:S01]  /*23150*/  LDCU UR5, c[0x0][0x39c] ;  /* 0x00007380ff0577ac */ /* 0x000f220008000800 */
[-C--:B------:R-:W-:Y:S02]  /*23160*/  LEA.HI.X.SX32 R17, R17, R137.reuse, 0x2, P6 ;  /* 0x0000008911117211 */ /* 0x080fe400030f16ff */
[C---:B------:R-:W-:Y:S01]  /*23170*/  LEA R4, P6, R29.reuse, R0, 0x2 ;  /* 0x000000001d047211 */ /* 0x040fe200078c10ff */
[----:B--2---:R-:W-:Y:S01]  /*23180*/  IMAD R13, R136, 0x2, R29 ;  /* 0x00000002880d7824 */ /* 0x004fe200078e021d */
[----:B------:R-:W2:Y:S02]  /*23190*/  LDL.LU R19, [R1+0x8c0] ;  /* 0x0008c00001137983 */ /* 0x000ea40000300800 */
[----:B------:R-:W-:-:S02]  /*231a0*/  LEA.HI.X.SX32 R5, R29, R137, 0x2, P6 ;  /* 0x000000891d057211 */ /* 0x000fc400030f16ff */
[----:B------:R-:W-:Y:S01]  /*231b0*/  @P2 STG.E desc[UR40][R16.64], R8 ;  /* 0x0000000810002986 */ /* 0x000fe2000c101928 */
[CC--:B------:R-:W-:Y:S01]  /*231c0*/  LEA R12, P6, R13.reuse, R0.reuse, 0x2 ;  /* 0x000000000d0c7211 */ /* 0x0c0fe200078c10ff */
[C---:B-1----:R-:W-:Y:S02]  /*231d0*/  IMAD R7, R136.reuse, 0x2, R13 ;  /* 0x0000000288077824 */ /* 0x042fe400078e020d */
[----:B------:R1:W-:Y:S04]  /*231e0*/  @P3 STG.E desc[UR40][R4.64], R9 ;  /* 0x0000000904003986 */ /* 0x0003e8000c101928 */
[----:B------:R-:W2:Y:S01]  /*231f0*/  LDL.LU R18, [R1+0x8bc] ;  /* 0x0008bc0001127983 */ /* 0x000ea20000300800 */
[----:B------:R-:W-:Y:S01]  /*23200*/  LEA.HI.X.SX32 R13, R13, R137, 0x2, P6 ;  /* 0x000000890d0d7211 */ /* 0x000fe200030f16ff */
[----:B------:R-:W-:Y:S01]  /*23210*/  IMAD R15, R136, 0x2, R7 ;  /* 0x00000002880f7824 */ /* 0x000fe200078e0207 */
[----:B------:R-:W-:Y:S01]  /*23220*/  ISETP.LT.AND P4, PT, R32, UR4, !P0 ;  /* 0x0000000420007c0c */ /* 0x000fe2000c781270 */
[----:B------:R-:W3:Y:S01]  /*23230*/  LDCU UR4, c[0x0][0x39c] ;  /* 0x00007380ff0477ac */ /* 0x000ee20008000800 */
[----:B------:R-:W-:-:S02]  /*23240*/  LEA R6, P6, R7, R0, 0x2 ;  /* 0x0000000007067211 */ /* 0x000fc400078c10ff */
[----:B----4-:R-:W-:Y:S01]  /*23250*/  ISETP.LT.AND P2, PT, R31, UR5, !P0 ;  /* 0x000000051f007c0c */ /* 0x010fe2000c741270 */
[----:B-1----:R-:W-:Y:S01]  /*23260*/  IMAD R5, R136, 0x2, R15 ;  /* 0x0000000288057824 */ /* 0x002fe200078e020f */
[-C--:B------:R-:W-:Y:S01]  /*23270*/  LEA.HI.X.SX32 R7, R7, R137.reuse, 0x2, P6 ;  /* 0x0000008907077211 */ /* 0x080fe200030f16ff */
[----:B------:R-:W-:Y:S01]  /*23280*/  @P5 STG.E desc[UR40][R12.64], R10 ;  /* 0x0000000a0c005986 */ /* 0x000fe2000c101928 */
[CC--:B------:R-:W-:Y:S01]  /*23290*/  LEA R14, P6, R15.reuse, R0.reuse, 0x2 ;  /* 0x000000000f0e7211 */ /* 0x0c0fe200078c10ff */
[----:B------:R-:W1:Y:S03]  /*232a0*/  LDCU UR5, c[0x0][0x39c] ;  /* 0x00007380ff0577ac */ /* 0x000e660008000800 */
[-C--:B------:R-:W-:Y:S01]  /*232b0*/  LEA.HI.X.SX32 R15, R15, R137.reuse, 0x2, P6 ;  /* 0x000000890f0f7211 */ /* 0x080fe200030f16ff */
[----:B------:R-:W-:Y:S04]  /*232c0*/  @P4 STG.E desc[UR40][R6.64], R11 ;  /* 0x0000000b06004986 */ /* 0x000fe8000c101928 */
[----:B------:R4:W-:Y:S01]  /*232d0*/  @P2 STG.E desc[UR40][R14.64], R20 ;  /* 0x000000140e002986 */ /* 0x0009e2000c101928 */
[----:B---3--:R-:W-:Y:S01]  /*232e0*/  ISETP.LT.AND P3, PT, R2, UR6, !P0 ;  /* 0x0000000602007c0c */ /* 0x008fe2000c761270 */
[----:B------:R-:W2:Y:S02]  /*232f0*/  LDCU UR6, c[0x0][0x39c] ;  /* 0x00007380ff0677ac */ /* 0x000ea40008000800 */
[----:B------:R-:W3:Y:S04]  /*23300*/  LDL.LU R2, [R1+0x8b8] ;  /* 0x0008b80001027983 */ /* 0x000ee80000300800 */
[----:B------:R-:W3:Y:S04]  /*23310*/  LDL.LU R16, [R1+0x8b4] ;  /* 0x0008b40001107983 */ /* 0x000ee80000300800 */
[----:B------:R-:W3:Y:S04]  /*23320*/  LDL.LU R17, [R1+0x8b0] ;  /* 0x0008b00001117983 */ /* 0x000ee80000300800 */
[----:B----4-:R-:W4:Y:S01]  /*23330*/  LDL.LU R14, [R1+0x8ac] ;  /* 0x0008ac00010e7983 */ /* 0x010f220000300800 */
[----:B-1----:R-:W-:Y:S01]  /*23340*/  ISETP.LT.AND P4, PT, R28, UR5, !P0 ;  /* 0x000000051c007c0c */ /* 0x002fe2000c781270 */
[----:B------:R-:W3:Y:S01]  /*23350*/  LDCU UR5, c[0x0][0x39c] ;  /* 0x00007380ff0577ac */ /* 0x000ee20008000800 */
[CC--:B------:R-:W-:Y:S01]  /*23360*/  LEA R4, P6, R5.reuse, R0.reuse, 0x2 ;  /* 0x0000000005047211 */ /* 0x0c0fe200078c10ff */
[----:B------:R-:W-:Y:S01]  /*23370*/  IMAD R9, R136, 0x2, R5 ;  /* 0x0000000288097824 */ /* 0x000fe200078e0205 */
[----:B------:R-:W-:Y:S01]  /*23380*/  ISETP.LT.AND P5, PT, R30, UR4, !P0 ;  /* 0x000000041e007c0c */ /* 0x000fe2000c7a1270 */
[----:B------:R-:W1:Y:S01]  /*23390*/  LDCU UR4, c[0x0][0x39c] ;  /* 0x00007380ff0477ac */ /* 0x000e620008000800 */
[----:B------:R-:W-:Y:S01]  /*233a0*/  LEA.HI.X.SX32 R5, R5, R137, 0x2, P6 ;  /* 0x0000008905057211 */ /* 0x000fe200030f16ff */
[----:B------:R-:W4:Y:S01]  /*233b0*/  LDL.LU R12, [R1+0x8a8] ;  /* 0x0008a800010c7983 */ /* 0x000f220000300800 */
[----:B------:R-:W-:Y:S01]  /*233c0*/  LEA R8, P6, R9, R0, 0x2 ;  /* 0x0000000009087211 */ /* 0x000fe200078c10ff */
[----:B------:R-:W-:-:S03]  /*233d0*/  IMAD R13, R136, 0x2, R9 ;  /* 0x00000002880d7824 */ /* 0x000fc600078e0209 */
[-C--:B------:R-:W-:Y:S01]  /*233e0*/  LEA.HI.X.SX32 R9, R9, R137.reuse, 0x2, P6 ;  /* 0x0000008909097211 */ /* 0x080fe200030f16ff */
[----:B------:R1:W-:Y:S01]  /*233f0*/  @P3 STG.E desc[UR40][R4.64], R21 ;  /* 0x0000001504003986 */ /* 0x0003e2000c101928 */
[-C--:B------:R-:W-:Y:S01]  /*23400*/  LEA R6, P6, R13, R0.reuse, 0x2 ;  /* 0x000000000d067211 */ /* 0x080fe200078c10ff */
[C---:B------:R-:W-:Y:S01]  /*23410*/  IMAD R11, R136.reuse, 0x2, R13 ;  /* 0x00000002880b7824 */ /* 0x040fe200078e020d */
[----:B--2---:R-:W-:Y:S01]  /*23420*/  ISETP.LT.AND P2, PT, R19, UR6, !P0 ;  /* 0x0000000613007c0c */ /* 0x004fe2000c741270 */
[----:B------:R-:W2:Y:S01]  /*23430*/  LDCU UR6, c[0x0][0x39c] ;  /* 0x00007380ff0677ac */ /* 0x000ea20008000800 */
[----:B------:R-:W-:Y:S01]  /*23440*/  @P5 STG.E desc[UR40][R8.64], R22 ;  /* 0x0000001608005986 */ /* 0x000fe2000c101928 */
[-C--:B------:R-:W-:Y:S02]  /*23450*/  LEA.HI.X.SX32 R7, R13, R137.reuse, 0x2, P6 ;  /* 0x000000890d077211 */ /* 0x080fe400030f16ff */
[CC--:B------:R-:W-:Y:S01]  /*23460*/  LEA R10, P6, R11.reuse, R0.reuse, 0x2 ;  /* 0x000000000b0a7211 */ /* 0x0c0fe200078c10ff */
[----:B-1----:R-:W-:Y:S01]  /*23470*/  IMAD R5, R136, 0x2, R11 ;  /* 0x0000000288057824 */ /* 0x002fe200078e020b */
[----:B------:R-:W-:Y:S01]  /*23480*/  ISETP.LT.AND P3, PT, R18, UR4, !P0 ;  /* 0x0000000412007c0c */ /* 0x000fe2000c761270 */
[----:B------:R1:W-:Y:S01]  /*23490*/  @P4 STG.E desc[UR40][R6.64], R23 ;  /* 0x0000001706004986 */ /* 0x0003e2000c101928 */
[-C--:B------:R-:W-:Y:S01]  /*234a0*/  LEA.HI.X.SX32 R11, R11, R137.reuse, 0x2, P6 ;  /* 0x000000890b0b7211 */ /* 0x080fe200030f16ff */
[----:B------:R-:W-:Y:S01]  /*234b0*/  IMAD R13, R136, 0x2, R5 ;  /* 0x00000002880d7824 */ /* 0x000fe200078e0205 */
[C---:B------:R-:W-:Y:S01]  /*234c0*/  LEA R4, P6, R5.reuse, R0, 0x2 ;  /* 0x0000000005047211 */ /* 0x040fe200078c10ff */
[----:B------:R-:W1:Y:S01]  /*234d0*/  LDCU UR4, c[0x0][0x39c] ;  /* 0x00007380ff0477ac */ /* 0x000e620008000800 */
[----:B------:R-:W1:Y:S02]  /*234e0*/  LDS.128 R20, [R3+UR11+0x800] ;  /* 0x0008000b03147984 */ /* 0x000e640008000c00 */
[----:B------:R-:W-:-:S02]  /*234f0*/  LEA.HI.X.SX32 R5, R5, R137, 0x2, P6 ;  /* 0x0000008905057211 */ /* 0x000fc400030f16ff */
[----:B------:R1:W-:Y:S04]  /*23500*/  @P2 STG.E desc[UR40][R10.64], R24 ;  /* 0x000000180a002986 */ /* 0x0003e8000c101928 */
[----:B------:R1:W-:Y:S01]  /*23510*/  @P3 STG.E desc[UR40][R4.64], R25 ;  /* 0x0000001904003986 */ /* 0x0003e2000c101928 */
[----:B---3--:R-:W-:Y:S01]  /*23520*/  ISETP.LT.AND P5, PT, R2, UR5, !P0 ;  /* 0x0000000502007c0c */ /* 0x008fe2000c7a1270 */
[----:B------:R-:W4:Y:S02]  /*23530*/  LDCU UR5, c[0x0][0x39c] ;  /* 0x00007380ff0577ac */ /* 0x000f240008000800 */
[----:B------:R-:W3:Y:S01]  /*23540*/  LDL.LU R2, [R1+0x8a4] ;  /* 0x0008a40001027983 */ /* 0x000ee20000300800 */
[----:B--2---:R-:W-:Y:S01]  /*23550*/  ISETP.LT.AND P4, PT, R16, UR6, !P0 ;  /* 0x0000000610007c0c */ /* 0x004fe2000c781270 */
[----:B------:R-:W2:Y:S02]  /*23560*/  LDCU UR6, c[0x0][0x39c] ;  /* 0x00007380ff0677ac */ /* 0x000ea40008000800 */
[----:B------:R-:W3:Y:S04]  /*23570*/  LDL.LU R16, [R1+0x8a0] ;  /* 0x0008a00001107983 */ /* 0x000ee80000300800 */
[----:B------:R-:W3:Y:S01]  /*23580*/  LDL.LU R15, [R1+0x89c] ;  /* 0x00089c00010f7983 */ /* 0x000ee20000300800 */
[----:B----4-:R-:W-:Y:S01]  /*23590*/  ISETP.LT.AND P3, PT, R14, UR5, !P0 ;  /* 0x000000050e007c0c */ /* 0x010fe2000c761270 */
[----:B-1----:R-:W-:-:S02]  /*235a0*/  IMAD R7, R136, 0x2, R13 ;  /* 0x0000000288077824 */ /* 0x002fc400078e020d */
[----:B------:R-:W4:Y:S01]  /*235b0*/  LDL.LU R14, [R1+0x898] ;  /* 0x00089800010e7983 */ /* 0x000f220000300800 */
[----:B------:R-:W-:Y:S01]  /*235c0*/  ISETP.LT.AND P2, PT, R17, UR4, !P0 ;  /* 0x0000000411007c0c */ /* 0x000fe2000c741270 */
[----:B------:R-:W3:Y:S01]  /*235d0*/  LDCU UR4, c[0x0][0x39c] ;  /* 0x00007380ff0477ac */ /* 0x000ee20008000800 */
[CC--:B------:R-:W-:Y:S01]  /*235e0*/  LEA R8, P6, R13.reuse, R0.reuse, 0x2 ;  /* 0x000000000d087211 */ /* 0x0c0fe200078c10ff */
[----:B------:R-:W1:Y:S03]  /*235f0*/  LDCU UR5, c[0x0][0x39c] ;  /* 0x00007380ff0577ac */ /* 0x000e660008000800 */
[----:B------:R-:W-:Y:S02]  /*23600*/  LEA.HI.X.SX32 R9, R13, R137, 0x2, P6 ;  /* 0x000000890d097211 */ /* 0x000fe400030f16ff */
[----:B------:R-:W-:Y:S01]  /*23610*/  LEA R6, P6, R7, R0, 0x2 ;  /* 0x0000000007067211 */ /* 0x000fe200078c10ff */
[----:B------:R-:W-:-:S03]  /*23620*/  IMAD R11, R136, 0x2, R7 ;  /* 0x00000002880b7824 */ /* 0x000fc600078e0207 */
[-C--:B------:R-:W-:Y:S01]  /*23630*/  LEA.HI.X.SX32 R7, R7, R137.reuse, 0x2, P6 ;  /* 0x0000008907077211 */ /* 0x080fe200030f16ff */
[----:B------:R1:W-:Y:S01]  /*23640*/  @P5 STG.E desc[UR40][R8.64], R26 ;  /* 0x0000001a08005986 */ /* 0x0003e2000c101928 */
[----:B--2---:R-:W-:Y:S01]  /*23650*/  ISETP.LT.AND P5, PT, R12, UR6, !P0 ;  /* 0x000000060c007c0c */ /* 0x004fe2000c7a1270 */
[----:B------:R-:W-:Y:S01]  /*23660*/  IMAD R13, R136, 0x2, R11 ;  /* 0x00000002880d7824 */ /* 0x000fe200078e020b */
[C---:B------:R-:W-:Y:S01]  /*23670*/  LEA R10, P6, R11.reuse, R0, 0x2 ;  /* 0x000000000b0a7211 */ /* 0x040fe200078c10ff */
[----:B------:R2:W-:Y:S01]  /*23680*/  @P4 STG.E desc[UR40][R6.64], R27 ;  /* 0x0000001b06004986 */ /* 0x0005e2000c101928 */
[----:B------:R-:W3:Y:S03]  /*23690*/  LDCU UR6, c[0x0][0x39c] ;  /* 0x00007380ff0677ac */ /* 0x000ee60008000800 */
[----:B------:R-:W4:Y:S01]  /*236a0*/  LDL.LU R12, [R1+0x830] ;  /* 0x00083000010c7983 */ /* 0x000f220000300800 */
[----:B------:R-:W-:-:S02]  /*236b0*/  LEA.HI.X.SX32 R11, R11, R137, 0x2, P6 ;  /* 0x000000890b0b7211 */ /* 0x000fc400030f16ff */
[----:B------:R-:W-:Y:S01]  /*236c0*/  LEA R4, P6, R13, R0, 0x2 ;  /* 0x000000000d047211 */ /* 0x000fe200078c10ff */
[----:B-1----:R-:W-:-:S03]  /*236d0*/  IMAD R9, R136, 0x2, R13 ;  /* 0x0000000288097824 */ /* 0x002fc600078e020d */
[----:B------:R-:W-:Y:S02]  /*236e0*/  LEA.HI.X.SX32 R5, R13, R137, 0x2, P6 ;  /* 0x000000890d057211 */ /* 0x000fe400030f16ff */
[----:B------:R-:W-:Y:S01]  /*236f0*/  LEA R8, P6, R9, R0, 0x2 ;  /* 0x0000000009087211 */ /* 0x000fe200078c10ff */
[----:B--2---:R-:W-:-:S03]  /*23700*/  IMAD R7, R136, 0x2, R9 ;  /* 0x0000000288077824 */ /* 0x004fc600078e0209 */
[----:B------:R-:W-:Y:S01]  /*23710*/  LEA.HI.X.SX32 R9, R9, R137, 0x2, P6 ;  /* 0x0000008909097211 */ /* 0x000fe200030f16ff */
[----:B------:R1:W-:Y:S04]  /*23720*/  @P2 STG.E desc[UR40][R10.64], R36 ;  /* 0x000000240a002986 */ /* 0x0003e8000c101928 */
[----:B------:R2:W-:Y:S04]  /*23730*/  @P3 STG.E desc[UR40][R4.64], R37 ;  /* 0x0000002504003986 */ /* 0x0005e8000c101928 */
[----:B------:R1:W-:Y:S01]  /*23740*/  @P5 STG.E desc[UR40][R8.64], R38 ;  /* 0x0000002608005986 */ /* 0x0003e2000c101928 */
[----:B---3--:R-:W-:Y:S01]  /*23750*/  ISETP.LT.AND P4, PT, R2, UR4, !P0 ;  /* 0x0000000402007c0c */ /* 0x008fe2000c781270 */
[----:B------:R-:W4:Y:S02]  /*23760*/  LDCU UR4, c[0x0][0x39c] ;  /* 0x00007380ff0477ac */ /* 0x000f240008000800 */
[----:B------:R-:W3:Y:S01]  /*23770*/  LDL.LU R2, [R1+0x82c] ;  /* 0x00082c0001027983 */ /* 0x000ee20000300800 */
[----:B------:R-:W-:Y:S01]  /*23780*/  ISETP.LT.AND P2, PT, R16, UR5, !P0 ;  /* 0x0000000510007c0c */ /* 0x000fe2000c741270 */
[----:B------:R-:W1:Y:S02]  /*23790*/  LDCU UR5, c[0x0][0x39c] ;  /* 0x00007380ff0577ac */ /* 0x000e640008000800 */
[----:B------:R-:W3:Y:S01]  /*237a0*/  LDL.LU R16, [R1+0x828] ;  /* 0x0008280001107983 */ /* 0x000ee20000300800 */
[----:B------:R-:W-:Y:S01]  /*237b0*/  ISETP.LT.AND P3, PT, R15, UR6, !P0 ;  /* 0x000000060f007c0c */ /* 0x000fe2000c761270 */
[----:B------:R-:W3:Y:S02]  /*237c0*/  LDCU UR6, c[0x0][0x39c] ;  /* 0x00007380ff0677ac */ /* 0x000ee40008000800 */
[----:B------:R-:W3:Y:S01]  /*237d0*/  LDL.LU R15, [R1+0x824] ;  /* 0x00082400010f7983 */ /* 0x000ee20000300800 */
[----:B----4-:R-:W-:Y:S01]  /*237e0*/  ISETP.LT.AND P5, PT, R14, UR4, !P0 ;  /* 0x000000040e007c0c */ /* 0x010fe2000c7a1270 */
[----:B------:R-:W-:-:S02]  /*237f0*/  IMAD R13, R136, 0x2, R7 ;  /* 0x00000002880d7824 */ /* 0x000fc400078e0207 */
[----:B------:R-:W4:Y:S01]  /*23800*/  LDL.LU R14, [R1+0x820] ;  /* 0x00082000010e7983 */ /* 0x000f220000300800 */
[CC--:B------:R-:W-:Y:S01]  /*23810*/  LEA R6, P6, R7.reuse, R0.reuse, 0x2 ;  /* 0x0000000007067211 */ /* 0x0c0fe200078c10ff */
[----:B------:R-:W3:Y:S03]  /*23820*/  LDCU UR4, c[0x0][0x39c] ;  /* 0x00007380ff0477ac */ /* 0x000ee60008000800 */
[----:B------:R-:W-:Y:S02]  /*23830*/  LEA.HI.X.SX32 R7, R7, R137, 0x2, P6 ;  /* 0x0000008907077211 */ /* 0x000fe400030f16ff */
[----:B-1----:R-:W-:Y:S01]  /*23840*/  LEA R10, P6, R13, R0, 0x2 ;  /* 0x000000000d0a7211 */ /* 0x002fe200078c10ff */
[----:B--2---:R-:W-:-:S03]  /*23850*/  IMAD R5, R136, 0x2, R13 ;  /* 0x0000000288057824 */ /* 0x004fc600078e020d */
[-C--:B------:R-:W-:Y:S01]  /*23860*/  LEA.HI.X.SX32 R11, R13, R137.reuse, 0x2, P6 ;  /* 0x000000890d0b7211 */ /* 0x080fe200030f16ff */
[----:B------:R1:W-:Y:S01]  /*23870*/  @P4 STG.E desc[UR40][R6.64], R39 ;  /* 0x0000002706004986 */ /* 0x0003e2000c101928 */
[CC--:B------:R-:W-:Y:S01]  /*23880*/  LEA R4, P6, R5.reuse, R0.reuse, 0x2 ;  /* 0x0000000005047211 */ /* 0x0c0fe200078c10ff */
[----:B------:R-:W-:Y:S02]  /*23890*/  IMAD R9, R136, 0x2, R5 ;  /* 0x0000000288097824 */ /* 0x000fe400078e0205 */
[----:B------:R2:W-:Y:S01]  /*238a0*/  @P2 STG.E desc[UR40][R10.64], R40 ;  /* 0x000000280a002986 */ /* 0x0005e2000c101928 */
[----:B------:R-:W-:Y:S01]  /*238b0*/  ISETP.LT.AND P4, PT, R12, UR5, !P0 ;  /* 0x000000050c007c0c */ /* 0x000fe2000c781270 */
[----:B------:R-:W2:Y:S02]  /*238c0*/  LDCU UR5, c[0x0][0x39c] ;  /* 0x00007380ff0577ac */ /* 0x000ea40008000800 */
[----:B------:R-:W4:Y:S01]  /*238d0*/  LDL.LU R12, [R1+0x81c] ;  /* 0x00081c00010c7983 */ /* 0x000f220000300800 */
[----:B------:R-:W-:Y:S01]  /*238e0*/  LEA.HI.X.SX32 R5, R5, R137, 0x2, P6 ;  /* 0x0000008905057211 */ /* 0x000fe200030f16ff */
[----:B------:R-:W-:Y:S01]  /*238f0*/  IMAD R13, R136, 0x2, R9 ;  /* 0x00000002880d7824 */ /* 0x000fe200078e0209 */
[----:B------:R-:W-:-:S04]  /*23900*/  LEA R8, P6, R9, R0, 0x2 ;  /* 0x0000000009087211 */ /* 0x000fc800078c10ff */
[-C--:B------:R-:W-:Y:S02]  /*23910*/  LEA.HI.X.SX32 R9, R9, R137.reuse, 0x2, P6 ;  /* 0x0000008909097211 */ /* 0x080fe400030f16ff */
[C---:B-1----:R-:W-:Y:S01]  /*23920*/  LEA R6, P6, R13.reuse, R0, 0x2 ;  /* 0x000000000d067211 */ /* 0x042fe200078c10ff */
[----:B------:R1:W-:Y:S03]  /*23930*/  @P3 STG.E desc[UR40][R4.64], R41 ;  /* 0x0000002904003986 */ /* 0x0003e6000c101928 */
[----:B------:R-:W-:Y:S01]  /*23940*/  LEA.HI.X.SX32 R7, R13, R137, 0x2, P6 ;  /* 0x000000890d077211 */ /* 0x000fe200030f16ff */
[----:B------:R1:W-:Y:S04]  /*23950*/  @P5 STG.E desc[UR40][R8.64], R42 ;  /* 0x0000002a08005986 */ /* 0x0003e8000c101928 */
[----:B------:R1:W-:Y:S01]  /*23960*/  @P4 STG.E desc[UR40][R6.64], R43 ;  /* 0x0000002b06004986 */ /* 0x0003e2000c101928 */
[----:B---3--:R-:W-:Y:S01]  /*23970*/  ISETP.LT.AND P2, PT, R2, UR6, !P0 ;  /* 0x0000000602007c0c */ /* 0x008fe2000c741270 */
[----:B------:R-:W4:Y:S02]  /*23980*/  LDCU UR6, c[0x0][0x39c] ;  /* 0x00007380ff0677ac */ /* 0x000f240008000800 */
[----:B------:R-:W3:Y:S01]  /*23990*/  LDL.LU R2, [R1+0x818] ;  /* 0x0008180001027983 */ /* 0x000ee20000300800 */
[----:B------:R-:W-:Y:S01]  /*239a0*/  ISETP.LT.AND P3, PT, R16, UR4, !P0 ;  /* 0x0000000410007c0c */ /* 0x000fe2000c761270 */
[----:B--2---:R-:W-:-:S02]  /*239b0*/  IMAD R11, R136, 0x2, R13 ;  /* 0x00000002880b7824 */ /* 0x004fc400078e020d */
[----:B------:R-:W2:Y:S01]  /*239c0*/  LDL.LU R16, [R1+0x814] ;  /* 0x0008140001107983 */ /* 0x000ea20000300800 */
[----:B------:R-:W4:Y:S01]  /*239d0*/  LDCU UR4, c[0x0][0x39c] ;  /* 0x00007380ff0477ac */ /* 0x000f220008000800 */
[----:B------:R-:W-:Y:S02]  /*239e0*/  ISETP.LT.AND P5, PT, R15, UR5, !P0 ;  /* 0x000000050f007c0c */ /* 0x000fe4000c7a1270 */
[----:B------:R-:W2:Y:S01]  /*239f0*/  LDL.LU R15, [R1+0x810] ;  /* 0x00081000010f7983 */ /* 0x000ea20000300800 */
[----:B------:R-:W3:Y:S01]  /*23a00*/  LDCU UR5, c[0x0][0x39c] ;  /* 0x00007380ff0577ac */ /* 0x000ee20008000800 */
[----:B----4-:R-:W-:Y:S01]  /*23a10*/  ISETP.LT.AND P4, PT, R14, UR6, !P0 ;  /* 0x000000060e007c0c */ /* 0x010fe2000c781270 */
[----:B-1----:R-:W-:Y:S01]  /*23a20*/  IMAD R5, R136, 0x2, R11 ;  /* 0x0000000288057824 */ /* 0x002fe200078e020b */
[----:B------:R-:W4:Y:S01]  /*23a30*/  LDL.LU R14, [R1+0x80c] ;  /* 0x00080c00010e7983 */ /* 0x000f220000300800 */
[C---:B------:R-:W-:Y:S01]  /*23a40*/  LEA R10, P6, R11.reuse, R0, 0x2 ;  /* 0x000000000b0a7211 */ /* 0x040fe200078c10ff */
[----:B------:R-:W2:Y:S03]  /*23a50*/  LDCU UR6, c[0x0][0x39c] ;  /* 0x00007380ff0677ac */ /* 0x000ea60008000800 */
[----:B------:R-:W-:-:S02]  /*23a60*/  LEA.HI.X.SX32 R11, R11, R137, 0x2, P6 ;  /* 0x000000890b0b7211 */ /* 0x000fc400030f16ff */
[----:B------:R-:W-:Y:S01]  /*23a70*/  LEA R4, P6, R5, R0, 0x2 ;  /* 0x0000000005047211 */ /* 0x000fe200078c10ff */
[----:B------:R-:W-:-:S03]  /*23a80*/  IMAD R13, R136, 0x2, R5 ;  /* 0x00000002880d7824 */ /* 0x000fc600078e0205 */
[-C--:B------:R-:W-:Y:S01]  /*23a90*/  LEA.HI.X.SX32 R5, R5, R137.reuse, 0x2, P6 ;  /* 0x0000008905057211 */ /* 0x080fe200030f16ff */
[----:B------:R1:W-:Y:S01]  /*23aa0*/  @P2 STG.E desc[UR40][R10.64], R52 ;  /* 0x000000340a002986 */ /* 0x0003e2000c101928 */
[CC--:B------:R-:W-:Y:S01]  /*23ab0*/  LEA R8, P6, R13.reuse, R0.reuse, 0x2 ;  /* 0x000000000d087211 */ /* 0x0c0fe200078c10ff */
[----:B------:R-:W-:Y:S02]  /*23ac0*/  IMAD R7, R136, 0x2, R13 ;  /* 0x0000000288077824 */ /* 0x000fe400078e020d */
[----:B------:R-:W-:Y:S01]  /*23ad0*/  @P3 STG.E desc[UR40][R4.64], R53 ;  /* 0x0000003504003986 */ /* 0x000fe2000c101928 */
[----:B------:R-:W-:Y:S01]  /*23ae0*/  ISETP.LT.AND P2, PT, R12, UR4, !P0 ;  /* 0x000000040c007c0c */ /* 0x000fe2000c741270 */
[----:B------:R-:W2:Y:S02]  /*23af0*/  LDCU UR4, c[0x0][0x39c] ;  /* 0x00007380ff0477ac */ /* 0x000ea40008000800 */
[----:B------:R-:W4:Y:S01]  /*23b00*/  LDL.LU R12, [R1+0x808] ;  /* 0x00080800010c7983 */ /* 0x000f220000300800 */
[----:B------:R-:W-:Y:S01]  /*23b10*/  LEA.HI.X.SX32 R9, R13, R137, 0x2, P6 ;  /* 0x000000890d097211 */ /* 0x000fe200030f16ff */
[----:B-1----:R-:W-:Y:S01]  /*23b20*/  IMAD R11, R136, 0x2, R7 ;  /* 0x00000002880b7824 */ /* 0x002fe200078e0207 */
[----:B------:R-:W-:-:S04]  /*23b30*/  LEA R6, P6, R7, R0, 0x2 ;  /* 0x0000000007067211 */ /* 0x000fc800078c10ff */
[----:B------:R-:W-:Y:S02]  /*23b40*/  LEA.HI.X.SX32 R7, R7, R137, 0x2, P6 ;  /* 0x0000008907077211 */ /* 0x000fe400030f16ff */
[----:B------:R-:W-:Y:S01]  /*23b50*/  LEA R10, P6, R11, R0, 0x2 ;  /* 0x000000000b0a7211 */ /* 0x000fe200078c10ff */
[----:B------:R-:W-:-:S03]  /*23b60*/  IMAD R13, R136, 0x2, R11 ;  /* 0x00000002880d7824 */ /* 0x000fc600078e020b */
[----:B------:R-:W-:Y:S01]  /*23b70*/  LEA.HI.X.SX32 R11, R11, R137, 0x2, P6 ;  /* 0x000000890b0b7211 */ /* 0x000fe200030f16ff */
[----:B------:R1:W-:Y:S04]  /*23b80*/  @P5 STG.E desc[UR40][R8.64], R54 ;  /* 0x0000003608005986 */ /* 0x0003e8000c101928 */
[----:B------:R1:W-:Y:S04]  /*23b90*/  @P4 STG.E desc[UR40][R6.64], R55 ;  /* 0x0000003706004986 */ /* 0x0003e8000c101928 */
[----:B------:R-:W-:Y:S01]  /*23ba0*/  @P2 STG.E desc[UR40][R10.64], R56 ;  /* 0x000000380a002986 */ /* 0x000fe2000c101928 */
[----:B---3--:R-:W-:Y:S01]  /*23bb0*/  ISETP.LT.AND P3, PT, R2, UR5, !P0 ;  /* 0x0000000502007c0c */ /* 0x008fe2000c761270 */
[----:B------:R-:W4:Y:S02]  /*23bc0*/  LDCU UR5, c[0x0][0x39c] ;  /* 0x00007380ff0577ac */ /* 0x000f240008000800 */
[----:B------:R-:W3:Y:S01]  /*23bd0*/  LDL.LU R2, [R1+0x804] ;  /* 0x0008040001027983 */ /* 0x000ee20000300800 */
[----:B--2---:R-:W-:Y:S01]  /*23be0*/  ISETP.LT.AND P5, PT, R16, UR6, !P0 ;  /* 0x0000000610007c0c */ /* 0x004fe2000c7a1270 */
[----:B------:R-:W2:Y:S02]  /*23bf0*/  LDCU UR6, c[0x0][0x39c] ;  /* 0x00007380ff0677ac */ /* 0x000ea40008000800 */
[----:B------:R-:W3:Y:S01]  /*23c00*/  LDL.LU R16, [R1+0x800] ;  /* 0x0008000001107983 */ /* 0x000ee20000300800 */
[----:B------:R-:W-:Y:S01]  /*23c10*/  ISETP.LT.AND P4, PT, R15, UR4, !P0 ;  /* 0x000000040f007c0c */ /* 0x000fe2000c781270 */
[----:B------:R-:W3:Y:S02]  /*23c20*/  LDCU UR4, c[0x0][0x39c] ;  /* 0x00007380ff0477ac */ /* 0x000ee40008000800 */
[----:B------:R-:W3:Y:S01]  /*23c30*/  LDL.LU R15, [R1+0x7fc] ;  /* 0x0007fc00010f7983 */ /* 0x000ee20000300800 */
[----:B----4-:R-:W-:Y:S01]  /*23c40*/  ISETP.LT.AND P2, PT, R14, UR5, !P0 ;  /* 0x000000050e007c0c */ /* 0x010fe2000c741270 */
[----:B-1----:R-:W-:-:S02]  /*23c50*/  IMAD R9, R136, 0x2, R13 ;  /* 0x0000000288097824 */ /* 0x002fc400078e020d */
[----:B------:R-:W4:Y:S01]  /*23c60*/  LDL.LU R14, [R1+0x7f8] ;  /* 0x0007f800010e7983 */ /* 0x000f220000300800 */
[CC--:B------:R-:W-:Y:S01]  /*23c70*/  LEA R4, P6, R13.reuse, R0.reuse, 0x2 ;  /* 0x000000000d047211 */ /* 0x0c0fe200078c10ff */
[----:B------:R-:W1:Y:S03]  /*23c80*/  LDCU UR5, c[0x0][0x39c] ;  /* 0x00007380ff0577ac */ /* 0x000e660008000800 */
[----:B------:R-:W-:Y:S02]  /*23c90*/  LEA.HI.X.SX32 R5, R13, R137, 0x2, P6 ;  /* 0x000000890d057211 */ /* 0x000fe400030f16ff */
[----:B------:R-:W-:Y:S01]  /*23ca0*/  LEA R8, P6, R9, R0, 0x2 ;  /* 0x0000000009087211 */ /* 0x000fe200078c10ff */
[----:B------:R-:W-:-:S03]  /*23cb0*/  IMAD R7, R136, 0x2, R9 ;  /* 0x0000000288077824 */ /* 0x000fc600078e0209 */
[-C--:B------:R-:W-:Y:S01]  /*23cc0*/  LEA.HI.X.SX32 R9, R9, R137.reuse, 0x2, P6 ;  /* 0x0000008909097211 */ /* 0x080fe200030f16ff */
[----:B------:R1:W-:Y:S01]  /*23cd0*/  @P3 STG.E desc[UR40][R4.64], R57 ;  /* 0x0000003904003986 */ /* 0x0003e2000c101928 */
[CC--:B------:R-:W-:Y:S01]  /*23ce0*/  LEA R6, P6, R7.reuse, R0.reuse, 0x2 ;  /* 0x0000000007067211 */ /* 0x0c0fe200078c10ff */
[----:B------:R-:W-:Y:S02]  /*23cf0*/  IMAD R13, R136, 0x2, R7 ;  /* 0x00000002880d7824 */ /* 0x000fe400078e0207 */
[----:B------:R1:W-:Y:S01]  /*23d00*/  @P5 STG.E desc[UR40][R8.64], R58 ;  /* 0x0000003a08005986 */ /* 0x0003e2000c101928 */
[----:B--2---:R-:W-:Y:S01]  /*23d10*/  ISETP.LT.AND P3, PT, R12, UR6, !P0 ;  /* 0x000000060c007c0c */ /* 0x004fe2000c761270 */
        /* <DEDUP_REMOVED lines=18> */
[----:B--2---:R-:W-:Y:S01]  /*23e40*/  ISETP.LT.AND P2, PT, R15, UR6, !P0 ;  /* 0x000000060f007c0c */ /* 0x004fe2000c741270 */
[----:B------:R-:W3:Y:S02]  /*23e50*/  LDCU UR6, c[0x0][0x39c] ;  /* 0x00007380ff0677ac */ /* 0x000ee40008000800 */
[----:B------:R-:W2:Y:S01]  /*23e60*/  LDL.LU R15, [R1+0x7e8] ;  /* 0x0007e800010f7983 */ /* 0x000ea20000300800 */
[----:B----4-:R-:W-:Y:S01]  /*23e70*/  ISETP.LT.AND P3, PT, R14, UR4, !P0 ;  /* 0x000000040e007c0c */ /* 0x010fe2000c761270 */
[----:B------:R-:W-:-:S02]  /*23e80*/  IMAD R13, R136, 0x2, R9 ;  /* 0x00000002880d7824 */ /* 0x000fc400078e0209 */
[----:B------:R-:W4:Y:S01]  /*23e90*/  LDL.LU R14, [R1+0x7e4] ;  /* 0x0007e400010e7983 */ /* 0x000f220000300800 */
[CC--:B------:R-:W-:Y:S01]  /*23ea0*/  LEA R8, P6, R9.reuse, R0.reuse, 0x2 ;  /* 0x0000000009087211 */ /* 0x0c0fe200078c10ff */
[----:B------:R-:W3:Y:S03]  /*23eb0*/  LDCU UR4, c[0x0][0x39c] ;  /* 0x00007380ff0477ac */ /* 0x000ee60008000800 */
[----:B------:R-:W-:Y:S02]  /*23ec0*/  LEA.HI.X.SX32 R9, R9, R137, 0x2, P6 ;  /* 0x0000008909097211 */ /* 0x000fe400030f16ff */
[----:B-1----:R-:W-:Y:S01]  /*23ed0*/  LEA R6, P6, R13, R0, 0x2 ;  /* 0x000000000d067211 */ /* 0x002fe200078c10ff */
[----:B------:R-:W-:-:S03]  /*23ee0*/  IMAD R11, R136, 0x2, R13 ;  /* 0x00000002880b7824 */ /* 0x000fc600078e020d */
        /* <DEDUP_REMOVED lines=21> */
[----:B------:R-:W-:-:S02]  /*24040*/  IMAD R7, R136, 0x2, R13 ;  /* 0x0000000288077824 */ /* 0x000fc400078e020d */
[----:B------:R-:W3:Y:S01]  /*24050*/  LDL.LU R16, [R1+0x7d8] ;  /* 0x0007d80001107983 */ /* 0x000ee20000300800 */
[----:B------:R-:W4:Y:S01]  /*24060*/  LDCU UR4, c[0x0][0x39c] ;  /* 0x00007380ff0477ac */ /* 0x000f220008000800 */
[----:B--2---:R-:W-:Y:S02]  /*24070*/  ISETP.LT.AND P3, PT, R15, UR5, !P0 ;  /* 0x000000050f007c0c */ /* 0x004fe4000c761270 */
[----:B------:R-:W2:Y:S01]  /*24080*/  LDL.LU R15, [R1+0x7d4] ;  /* 0x0007d400010f7983 */ /* 0x000ea20000300800 */
[----:B------:R-:W3:Y:S01]  /*24090*/  LDCU UR5, c[0x0][0x39c] ;  /* 0x00007380ff0577ac */ /* 0x000ee20008000800 */
[----:B----4-:R-:W-:Y:S01]  /*240a0*/  ISETP.LT.AND P5, PT, R14, UR6, !P0 ;  /* 0x000000060e007c0c */ /* 0x010fe2000c7a1270 */
[----:B-1----:R-:W-:Y:S01]  /*240b0*/  IMAD R11, R136, 0x2, R7 ;  /* 0x00000002880b7824 */ /* 0x002fe200078e0207 */
[----:B------:R-:W4:Y:S01]  /*240c0*/  LDL.LU R14, [R1+0x7d0] ;  /* 0x0007d000010e7983 */ /* 0x000f220000300800 */
[C---:B------:R-:W-:Y:S01]  /*240d0*/  LEA R6, P6, R7.reuse, R0, 0x2 ;  /* 0x0000000007067211 */ /* 0x040fe200078c10ff */
[----:B------:R-:W1:Y:S03]  /*240e0*/  LDCU UR6, c[0x0][0x39c] ;  /* 0x00007380ff0677ac */ /* 0x000e660008000800 */
        /* <DEDUP_REMOVED lines=24> */
[----:B------:R-:W-:Y:S01]  /*24270*/  ISETP.LT.AND P3, PT, R16, UR6, !P0 ;  /* 0x0000000610007c0c */ /* 0x000fe2000c761270 */
[----:B------:R-:W4:Y:S02]  /*24280*/  LDCU UR6, c[0x0][0x39c] ;  /* 0x00007380ff0677ac */ /* 0x000f240008000800 */
[----:B------:R-:W3:Y:S01]  /*24290*/  LDL.LU R16, [R1+0x7c4] ;  /* 0x0007c40001107983 */ /* 0x000ee20000300800 */
[----:B--2---:R-:W-:Y:S01]  /*242a0*/  ISETP.LT.AND P5, PT, R15, UR4, !P0 ;  /* 0x000000040f007c0c */ /* 0x004fe2000c7a1270 */
[----:B------:R-:W3:Y:S02]  /*242b0*/  LDCU UR4, c[0x0][0x39c] ;  /* 0x00007380ff0477ac */ /* 0x000ee40008000800 */
[----:B------:R-:W2:Y:S01]  /*242c0*/  LDL.LU R15, [R1+0x7c0] ;  /* 0x0007c000010f7983 */ /* 0x000ea20000300800 */
        /* <DEDUP_REMOVED lines=48> */
[-C--:B------:R-:W-:Y:S02]  /*245d0*/  LEA.HI.X.SX32 R7, R7, R137.reuse, 0x2, P6 ;  /* 0x0000008907077211 */ /* 0x080fe400030f16ff */
[----:B------:R-:W-:Y:S01]  /*245e0*/  ISETP.LT.AND P3, PT, R12, UR5, !P0 ;  /* 0x000000050c007c0c */ /* 0x000fe2000c761270 */
[----:B------:R-:W-:Y:S01]  /*245f0*/  IMAD R13, R136, 0x2, R11 ;  /* 0x00000002880d7824 */ /* 0x000fe200078e020b */
[----:B------:R-:W2:Y:S01]  /*24600*/  LDL.LU R12, [R1+0x7a4] ;  /* 0x0007a400010c7983 */ /* 0x000ea20000300800 */
[C---:B------:R-:W-:Y:S01]  /*24610*/  LEA R10, P6, R11.reuse, R0, 0x2 ;  /* 0x000000000b0a7211 */ /* 0x040fe200078c10ff */
[----:B------:R-:W2:Y:S03]  /*24620*/  LDCU UR5, c[0x0][0x39c] ;  /* 0x00007380ff0577ac */ /* 0x000ea60008000800 */
[----:B------:R-:W-:-:S02]  /*24630*/  LEA.HI.X.SX32 R11, R11, R137, 0x2, P6 ;  /* 0x000000890b0b7211 */ /* 0x000fc400030f16ff */
        /* <DEDUP_REMOVED lines=9> */
[----:B------:R-:W-:Y:S01]  /*246d0*/  IMAD R9, R136, 0x2, R13 ;  /* 0x0000000288097824 */ /* 0x000fe200078e020d */
[----:B------:R-:W1:Y:S01]  /*246e0*/  LDCU UR4, c[0x0][0x39c] ;  /* 0x00007380ff0477ac */ /* 0x000e620008000800 */
[----:B----4-:R-:W-:-:S02]  /*246f0*/  ISETP.LT.AND P3, PT, R14, UR6, !P0 ;  /* 0x000000060e007c0c */ /* 0x010fc4000c761270 */
[----:B------:R-:W-:Y:S01]  /*24700*/  IMAD R13, R136, 0x2, R9 ;  /* 0x00000002880d7824 */ /* 0x000fe200078e0209 */
[----:B------:R-:W4:Y:S01]  /*24710*/  LDL.LU R14, [R1+0x79c] ;  /* 0x00079c00010e7983 */ /* 0x000f220000300800 */
[C---:B------:R-:W-:Y:S01]  /*24720*/  LEA R8, P2, R9.reuse, R0, 0x2 ;  /* 0x0000000009087211 */ /* 0x040fe200078410ff */
[----:B------:R-:W3:Y:S02]  /*24730*/  LDCU UR6, c[0x0][0x39c] ;  /* 0x00007380ff0677ac */ /* 0x000ee40008000800 */
[----:B------:R-:W4:Y:S04]  /*24740*/  LDL.LU R18, [R1+0x798] ;  /* 0x0007980001127983 */ /* 0x000f280000300800 */
[----:B------:R-:W4:Y:S01]  /*24750*/  LDL.LU R16, [R1+0x794] ;  /* 0x0007940001107983 */ /* 0x000f220000300800 */
[----:B------:R-:W-:-:S02]  /*24760*/  LEA.HI.X.SX32 R9, R9, R137, 0x2, P2 ;  /* 0x0000008909097211 */ /* 0x000fc400010f16ff */
[-C--:B-1----:R-:W-:Y:S02]  /*24770*/  LEA R6, P6, R13, R0.reuse, 0x2 ;  /* 0x000000000d067211 */ /* 0x082fe400078c10ff */
[----:B--2---:R-:W-:Y:S01]  /*24780*/  ISETP.LT.AND P2, PT, R15, UR5, !P0 ;  /* 0x000000050f007c0c */ /* 0x004fe2000c741270 */
[----:B------:R-:W3:Y:S01]  /*24790*/  LDCU UR5, c[0x0][0x39c] ;  /* 0x00007380ff0577ac */ /* 0x000ee20008000800 */
[----:B------:R-:W-:Y:S01]  /*247a0*/  LEA.HI.X.SX32 R7, R13, R137, 0x2, P6 ;  /* 0x000000890d077211 */ /* 0x000fe200030f16ff */
[C---:B------:R-:W-:Y:S01]  /*247b0*/  IMAD R13, R136.reuse, 0x2, R13 ;  /* 0x00000002880d7824 */ /* 0x040fe200078e020d */
[----:B------:R1:W-:Y:S03]  /*247c0*/  @P5 STG.E desc[UR40][R8.64], R102 ;  /* 0x0000006608005986 */ /* 0x0003e6000c101928 */
[----:B------:R-:W-:Y:S01]  /*247d0*/  IMAD R11, R136, 0x2, R13 ;  /* 0x00000002880b7824 */ /* 0x000fe200078e020d */
[----:B------:R2:W-:Y:S01]  /*247e0*/  @P4 STG.E desc[UR40][R6.64], R103 ;  /* 0x0000006706004986 */ /* 0x0005e2000c101928 */
[----:B------:R-:W-:-:S02]  /*247f0*/  LEA R4, P4, R13, R0, 0x2 ;  /* 0x000000000d047211 */ /* 0x000fc400078810ff */
[C---:B------:R-:W-:Y:S02]  /*24800*/  IMAD R15, R136.reuse, 0x2, R11 ;  /* 0x00000002880f7824 */ /* 0x040fe400078e020b */
[-C--:B------:R-:W-:Y:S02]  /*24810*/  LEA.HI.X.SX32 R5, R13, R137.reuse, 0x2, P4 ;  /* 0x000000890d057211 */ /* 0x080fe400020f16ff */
[----:B------:R-:W-:Y:S01]  /*24820*/  IMAD R13, R136, 0x2, R15 ;  /* 0x00000002880d7824 */ /* 0x000fe200078e020f */
[CC--:B-1----:R-:W-:Y:S02]  /*24830*/  LEA R8, P6, R11.reuse, R0.reuse, 0x2 ;  /* 0x000000000b087211 */ /* 0x0c2fe400078c10ff */
[----:B------:R-:W-:Y:S01]  /*24840*/  ISETP.LT.AND P5, PT, R12, UR4, !P0 ;  /* 0x000000040c007c0c */ /* 0x000fe2000c7a1270 */
[----:B------:R-:W4:Y:S01]  /*24850*/  LDCU UR4, c[0x0][0x39c] ;  /* 0x00007380ff0477ac */ /* 0x000f220008000800 */
[----:B------:R-:W-:Y:S01]  /*24860*/  LEA.HI.X.SX32 R9, R11, R137, 0x2, P6 ;  /* 0x000000890b097211 */ /* 0x000fe200030f16ff */
[C---:B------:R-:W-:Y:S01]  /*24870*/  IMAD R11, R136.reuse, 0x2, R13 ;  /* 0x00000002880b7824 */ /* 0x040fe200078e020d */
[----:B------:R1:W-:Y:S03]  /*24880*/  @P2 STG.E desc[UR40][R4.64], R128 ;  /* 0x0000008004002986 */ /* 0x0003e6000c101928 */
[----:B------:R-:W-:Y:S01]  /*24890*/  IMAD R17, R136, 0x2, R11 ;  /* 0x0000000288117824 */ /* 0x000fe200078e020b */
[----:B--2---:R-:W-:-:S03]  /*248a0*/  LEA R6, P6, R13, R0, 0x2 ;  /* 0x000000000d067211 */ /* 0x004fc600078c10ff */
[C---:B------:R-:W-:Y:S01]  /*248b0*/  IMAD R19, R136.reuse, 0x2, R17 ;  /* 0x0000000288137824 */ /* 0x040fe200078e0211 */
[-C--:B------:R-:W-:Y:S02]  /*248c0*/  LEA.HI.X.SX32 R7, R13, R137.reuse, 0x2, P6 ;  /* 0x000000890d077211 */ /* 0x080fe400030f16ff */
[CC--:B------:R-:W-:Y:S01]  /*248d0*/  LEA R10, P6, R11.reuse, R0.reuse, 0x2 ;  /* 0x000000000b0a7211 */ /* 0x0c0fe200078c10ff */
[----:B------:R-:W-:Y:S01]  /*248e0*/  IMAD R136, R136, 0x2, R19 ;  /* 0x0000000288887824 */ /* 0x000fe200078e0213 */
[----:B------:R2:W-:Y:S02]  /*248f0*/  @P3 STG.E desc[UR40][R8.64], R129 ;  /* 0x0000008108003986 */ /* 0x0005e4000c101928 */
[----:B------:R-:W-:Y:S02]  /*24900*/  LEA.HI.X.SX32 R11, R11, R137, 0x2, P6 ;  /* 0x000000890b0b7211 */ /* 0x000fe400030f16ff */
[----:B---3--:R-:W-:Y:S01]  /*24910*/  ISETP.LT.AND P4, PT, R2, UR5, !P0 ;  /* 0x0000000502007c0c */ /* 0x008fe2000c781270 */
[----:B------:R-:W3:Y:S01]  /*24920*/  LDCU UR5, c[0x0][0x39c] ;  /* 0x00007380ff0577ac */ /* 0x000ee20008000800 */
[----:B------:R-:W-:-:S04]  /*24930*/  LEA R2, P2, R15, R0, 0x2 ;  /* 0x000000000f027211 */ /* 0x000fc800078410ff */
[----:B------:R-:W-:Y:S02]  /*24940*/  LEA.HI.X.SX32 R3, R15, R137, 0x2, P2 ;  /* 0x000000890f037211 */ /* 0x000fe400010f16ff */
[----:B------:R-:W-:-:S04]  /*24950*/  LEA R12, P2, R17, R0, 0x2 ;  /* 0x00000000110c7211 */ /* 0x000fc800078410ff */
[-C--:B------:R-:W-:Y:S02]  /*24960*/  LEA.HI.X.SX32 R13, R17, R137.reuse, 0x2, P2 ;  /* 0x00000089110d7211 */ /* 0x080fe400010f16ff */
[----:B----4-:R-:W-:Y:S02]  /*24970*/  ISETP.LT.AND P3, PT, R14, UR4, !P0 ;  /* 0x000000040e007c0c */ /* 0x010fe4000c761270 */
[----:B------:R-:W-:Y:S02]  /*24980*/  LEA R14, P6, R136, R0, 0x2 ;  /* 0x00000000880e7211 */ /* 0x000fe400078c10ff */
[----:B------:R-:W-:Y:S02]  /*24990*/  ISETP.LT.AND P2, PT, R18, UR6, !P0 ;  /* 0x0000000612007c0c */ /* 0x000fe4000c741270 */
[----:B---3--:R-:W-:Y:S02]  /*249a0*/  ISETP.LT.AND P0, PT, R16, UR5, !P0 ;  /* 0x0000000510007c0c */ /* 0x008fe4000c701270 */
[----:B------:R-:W-:-:S02]  /*249b0*/  LEA.HI.X.SX32 R15, R136, R137, 0x2, P6 ;  /* 0x00000089880f7211 */ /* 0x000fc400030f16ff */
[C---:B-1----:R-:W-:Y:S01]  /*249c0*/  LEA R4, P6, R19.reuse, R0, 0x2 ;  /* 0x0000000013047211 */ /* 0x042fe200078c10ff */
[----:B------:R2:W-:Y:S03]  /*249d0*/  @P5 STG.E desc[UR40][R2.64], R130 ;  /* 0x0000008202005986 */ /* 0x0005e6000c101928 */
[----:B------:R-:W-:Y:S01]  /*249e0*/  LEA.HI.X.SX32 R5, R19, R137, 0x2, P6 ;  /* 0x0000008913057211 */ /* 0x000fe200030f16ff */
[----:B------:R2:W-:Y:S04]  /*249f0*/  @P4 STG.E desc[UR40][R6.64], R131 ;  /* 0x0000008306004986 */ /* 0x0005e8000c101928 */
[----:B------:R2:W-:Y:S04]  /*24a00*/  @P3 STG.E desc[UR40][R10.64], R20 ;  /* 0x000000140a003986 */ /* 0x0005e8000c101928 */
[----:B------:R2:W-:Y:S04]  /*24a10*/  @P2 STG.E desc[UR40][R12.64], R21 ;  /* 0x000000150c002986 */ /* 0x0005e8000c101928 */
[----:B------:R2:W-:Y:S04]  /*24a20*/  @P0 STG.E desc[UR40][R4.64], R22 ;  /* 0x0000001604000986 */ /* 0x0005e8000c101928 */
[----:B------:R2:W-:Y:S01]  /*24a30*/  @P1 STG.E desc[UR40][R14.64], R23 ;  /* 0x000000170e001986 */ /* 0x0005e2000c101928 */
[----:B------:R-:W-:Y:S06]  /*24a40*/  BAR.SYNC.DEFER_BLOCKING 0x0 ;  /* 0x0000000000007b1d */ /* 0x000fec0000010000 */
[----:B------:R-:W-:Y:S05]  /*24a50*/  BRA.U UP0, `(.L_x_13) ;  /* 0x0000000100a07547 */ /* 0x000fea000b800000 */
[----:B------:R-:W1:Y:S01]  /*24a60*/  S2UR UR5, SR_CgaCtaId ;  /* 0x00000000000579c3 */ /* 0x000e620000008800 */
[----:B------:R-:W-:Y:S01]  /*24a70*/  NOP ;  /* 0x0000000000007918 */ /* 0x000fe20000000000 */
[----:B------:R-:W-:Y:S01]  /*24a80*/  UMOV UR4, 0x50 ;  /* 0x0000005000047882 */ /* 0x000fe20000000000 */
[----:B------:R-:W-:Y:S02]  /*24a90*/  IMAD.U32 R0, RZ, RZ, UR10 ;  /* 0x0000000aff007e24 */ /* 0x000fe4000f8e00ff */
[----:B--2---:R-:W-:Y:S02]  /*24aa0*/  IMAD.MOV.U32 R3, RZ, RZ, 0xff ;  /* 0x000000ffff037424 */ /* 0x004fe400078e00ff */
[----:B------:R-:W-:Y:S01]  /*24ab0*/  IMAD.MOV.U32 R7, RZ, RZ, 0x1 ;  /* 0x00000001ff077424 */ /* 0x000fe200078e00ff */
[----:B------:R-:W-:-:S04]  /*24ac0*/  LOP3.LUT R0, R0, 0xffff, RZ, 0xc0, !PT ;  /* 0x0000ffff00007812 */ /* 0x000fc800078ec0ff */
[----:B------:R-:W-:-:S05]  /*24ad0*/  SHF.R.U32.HI R0, RZ, 0x5, R0 ;  /* 0x00000005ff007819 */ /* 0x000fca0000011600 */
[----:B------:R-:W-:Y:S01]  /*24ae0*/  VIADD R2, R0, 0x10 ;  /* 0x0000001000027836 */ /* 0x000fe20000000000 */
[----:B------:R-:W-:Y:S01]  /*24af0*/  SHF.L.U32 R0, R3, R0, RZ ;  /* 0x0000000003007219 */ /* 0x000fe200000006ff */
[----:B-1----:R-:W-:-:S03]  /*24b00*/  ULEA UR6, UR5, UR4, 0x18 ;  /* 0x0000000405067291 */ /* 0x002fc6000f8ec0ff */
[----:B------:R-:W-:-:S04]  /*24b10*/  SHF.L.U32 R3, R7, R2, RZ ;  /* 0x0000000207037219 */ /* 0x000fc800000006ff */
[----:B------:R-:W-:Y:S02]  /*24b20*/  LOP3.LUT R0, R3, R0, RZ, 0xfc, !PT ;  /* 0x0000000003007212 */ /* 0x000fe400078efcff */
[----:B------:R-:W1:Y:S02]  /*24b30*/  LDS R5, [UR6] ;  /* 0x00000006ff057984 */ /* 0x000e640008000800 */
[C---:B------:R-:W-:Y:S02]  /*24b40*/  LOP3.LUT R2, R0.reuse, 0xffff, RZ, 0xc0, !PT ;  /* 0x0000ffff00027812 */ /* 0x040fe400078ec0ff */
[----:B-1----:R-:W-:-:S04]  /*24b50*/  LOP3.LUT R3, R0, 0xffff, R5, 0x80, !PT ;  /* 0x0000ffff00037812 */ /* 0x002fc800078e8005 */
[----:B------:R-:W-:-:S13]  /*24b60*/  ISETP.NE.AND P0, PT, R3, R2, PT ;  /* 0x000000020300720c */ /* 0x000fda0003f05270 */
[----:B------:R-:W-:Y:S05]  /*24b70*/  @P0 BRA `(.L_x_14) ;  /* 0x0000000000500947 */ /* 0x000fea0003800000 */
[----:B------:R-:W-:Y:S02]  /*24b80*/  SHF.R.U32.HI R5, RZ, 0x10, R5 ;  /* 0x00000010ff057819 */ /* 0x000fe40000011605 */
[----:B------:R-:W-:-:S04]  /*24b90*/  SHF.R.U32.HI R2, RZ, 0x10, R0 ;  /* 0x00000010ff027819 */ /* 0x000fc80000011600 */
[----:B------:R-:W-:-:S04]  /*24ba0*/  LOP3.LUT R5, R5, R2, RZ, 0xc0, !PT ;  /* 0x0000000205057212 */ /* 0x000fc800078ec0ff */
[----:B------:R-:W-:-:S13]  /*24bb0*/  ISETP.NE.AND P0, PT, R5, R2, PT ;  /* 0x000000020500720c */ /* 0x000fda0003f05270 */
[----:B------:R-:W-:Y:S05]  /*24bc0*/  @P0 BRA `(.L_x_15) ;  /* 0x0000000000300947 */ /* 0x000fea0003800000 */
[----:B------:R-:W-:Y:S01]  /*24bd0*/  R2UR UR4, R0 ;  /* 0x00000000000472ca */ /* 0x000fe200000e0000 */
[----:B------:R-:W-:Y:S01]  /*24be0*/  VOTEU.ANY UR5, UPT, PT ;  /* 0x0000000000057886 */ /* 0x000fe200038e0100 */
[----:B------:R-:W1:Y:S01]  /*24bf0*/  S2R R0, SR_LANEID ;  /* 0x0000000000007919 */ /* 0x000e620000000000 */
[----:B------:R-:W-:-:S10]  /*24c00*/  UFLO.U32 UR5, UR5 ;  /* 0x00000005000572bd */ /* 0x000fd400080e0000 */
[----:B------:R-:W-:-:S06]  /*24c10*/  ULOP3.LUT UR4, URZ, UR4, URZ, 0x33, !UPT ;  /* 0x00000004ff047292 */ /* 0x000fcc000f8e33ff */
[----:B------:R-:W-:-:S04]  /*24c20*/  IMAD.U32 R2, RZ, RZ, UR4 ;  /* 0x00000004ff027e24 */ /* 0x000fc8000f8e00ff */
[----:B------:R-:W2:Y:S02]  /*24c30*/  REDUX UR7, R2 ;  /* 0x00000000020773c4 */ /* 0x000ea40000000000 */
[----:B------:R3:W-:Y:S01]  /*24c40*/  UTCATOMSWS.AND URZ, UR4 ;  /* 0x0000000400ff79e3 */ /* 0x0007e20008000000 */
[----:B-1----:R-:W-:Y:S01]  /*24c50*/  ISETP.EQ.U32.AND P0, PT, R0, UR5, PT ;  /* 0x0000000500007c0c */ /* 0x002fe2000bf02070 */
[----:B--2---:R-:W-:-:S12]  /*24c60*/  IMAD.U32 R0, RZ, RZ, UR7 ;  /* 0x00000007ff007e24 */ /* 0x004fd8000f8e00ff */
[----:B------:R3:W-:Y:S01]  /*24c70*/  @P0 ATOMS.AND RZ, [UR6], R0 ;  /* 0x00000000ffff098c */ /* 0x0007e2000a800006 */
[----:B------:R-:W-:Y:S05]  /*24c80*/  BRA `(.L_x_13) ;  /* 0x0000000000147947 */ /* 0x000fea0003800000 */
.L_x_15:
[----:B------:R-:W-:-:S07]  /*24c90*/  MOV R2, 0x24cb0 ;  /* 0x00024cb000027802 */ /* 0x000fce0000000f00 */
[----:B------:R-:W-:Y:S05]  /*24ca0*/  CALL.REL.NOINC `($__internal_0_$__cuda_sm10x_tcgen05_guardrail_trap_col_being_dealloced_not_returned_by_alloc) ;  /* 0x00000000002c7944 */ /* 0x000fea0003c00000 */
[----:B------:R-:W-:Y:S05]  /*24cb0*/  BRA `(.L_x_13) ;  /* 0x0000000000087947 */ /* 0x000fea0003800000 */
.L_x_14:
[----:B------:R-:W-:-:S07]  /*24cc0*/  MOV R2, 0x24ce0 ;  /* 0x00024ce000027802 */ /* 0x000fce0000000f00 */
[----:B------:R-:W-:Y:S05]  /*24cd0*/  CALL.REL.NOINC `($__internal_2_$__cuda_sm10x_tcgen05_guardrail_trap_unallocated_columns_being_dealloced) ;  /* 0x0000000000387944 */ /* 0x000fea0003c00000 */
.L_x_13:
[----:B------:R-:W-:Y:S01]  /*24ce0*/  NOP ;  /* 0x0000000000007918 */ /* 0x000fe20000000000 */
[----:B---3--:R-:W-:Y:S05]  /*24cf0*/  EXIT ;  /* 0x000000000000794d */ /* 0x008fea0003800000 */
.L_x_9:
[----:B------:R-:W1:Y:S02]  /*24d00*/  SYNCS.PHASECHK.TRANS64.TRYWAIT P3, [UR28], R126 ;  /* 0x0000007eff0075a7 */ /* 0x000e64000806111c */
[----:B-1----:R-:W-:Y:S05]  /*24d10*/  @!P3 BRA `(.L_x_9) ;  /* 0xfffffffc00f8b947 */ /* 0x002fea000383ffff */
[----:B------:R-:W-:Y:S05]  /*24d20*/  BRA `(.L_x_16) ;  /* 0xffffff84006c7947 */ /* 0x000fea000383ffff */
.L_x_12:
[----:B------:R-:W1:Y:S02]  /*24d30*/  SYNCS.PHASECHK.TRANS64.TRYWAIT P0, [UR13], R2 ;  /* 0x00000002ff0075a7 */ /* 0x000e64000800110d */
[----:B-1----:R-:W-:Y:S05]  /*24d40*/  @!P0 BRA `(.L_x_12) ;  /* 0xfffffffc00f88947 */ /* 0x002fea000383ffff */
[----:B------:R-:W-:Y:S05]  /*24d50*/  BRA `(.L_x_11) ;  /* 0xffffffb4009c7947 */ /* 0x000fea000383ffff */
        .weak           $__internal_0_$__cuda_sm10x_tcgen05_guardrail_trap_col_being_dealloced_not_returned_by_alloc
        .type           $__internal_0_$__cuda_sm10x_tcgen05_guardrail_trap_col_being_dealloced_not_returned_by_alloc,@function
        .size           $__internal_0_$__cuda_sm10x_tcgen05_guardrail_trap_col_being_dealloced_not_returned_by_alloc,($__internal_1_$__cuda_sm10x_tcgen05_guardrail_trap_phase_invalid_during_alloc - $__internal_0_$__cuda_sm10x_tcgen05_guardrail_trap_col_being_dealloced_not_returned_by_alloc)
$__internal_0_$__cuda_sm10x_tcgen05_guardrail_trap_col_being_dealloced_not_returned_by_alloc:
[----:B------:R-:W-:Y:S05]  /*24d60*/  BPT.TRAP 0x1 ;  /* 0x000000040000795c */ /* 0x000fea0000300000 */
[----:B------:R-:W-:-:S04]  /*24d70*/  IMAD.MOV.U32 R3, RZ, RZ, 0x0 ;  /* 0x00000000ff037424 */ /* 0x000fc800078e00ff */
[----:B------:R-:W-:Y:S05]  /*24d80*/  RET.REL.NODEC R2 `(matmul_kernel) ;  /* 0xfffffdb0029c7950 */ /* 0x000fea0003c3ffff */
        .weak           $__internal_1_$__cuda_sm10x_tcgen05_guardrail_trap_phase_invalid_during_alloc
        .type           $__internal_1_$__cuda_sm10x_tcgen05_guardrail_trap_phase_invalid_during_alloc,@function
        .size           $__internal_1_$__cuda_sm10x_tcgen05_guardrail_trap_phase_invalid_during_alloc,($__internal_2_$__cuda_sm10x_tcgen05_guardrail_trap_unallocated_columns_being_dealloced - $__internal_1_$__cuda_sm10x_tcgen05_guardrail_trap_phase_invalid_during_alloc)
$__internal_1_$__cuda_sm10x_tcgen05_guardrail_trap_phase_invalid_during_alloc:
[----:B------:R-:W-:Y:S05]  /*24d90*/  BPT.TRAP 0x1 ;  /* 0x000000040000795c */ /* 0x000fea0000300000 */
[----:B------:R-:W-:-:S04]  /*24da0*/  IMAD.MOV.U32 R3, RZ, RZ, 0x0 ;  /* 0x00000000ff037424 */ /* 0x000fc800078e00ff */
[----:B------:R-:W-:Y:S05]  /*24db0*/  RET.REL.NODEC R2 `(matmul_kernel) ;  /* 0xfffffdb002907950 */ /* 0x000fea0003c3ffff */
        .weak           $__internal_2_$__cuda_sm10x_tcgen05_guardrail_trap_unallocated_columns_being_dealloced
        .type           $__internal_2_$__cuda_sm10x_tcgen05_guardrail_trap_unallocated_columns_being_dealloced,@function
        .size           $__internal_2_$__cuda_sm10x_tcgen05_guardrail_trap_unallocated_columns_being_dealloced,(.L_x_20 - $__internal_2_$__cuda_sm10x_tcgen05_guardrail_trap_unallocated_columns_being_dealloced)
$__internal_2_$__cuda_sm10x_tcgen05_guardrail_trap_unallocated_columns_being_dealloced:
[----:B------:R-:W-:Y:S05]  /*24dc0*/  BPT.TRAP 0x1 ;  /* 0x000000040000795c */ /* 0x000fea0000300000 */
[----:B------:R-:W-:-:S04]  /*24dd0*/  IMAD.MOV.U32 R3, RZ, RZ, 0x0 ;  /* 0x00000000ff037424 */ /* 0x000fc800078e00ff */
[----:B------:R-:W-:Y:S05]  /*24de0*/  RET.REL.NODEC R2 `(matmul_kernel) ;  /* 0xfffffdb002847950 */ /* 0x000fea0003c3ffff */
.L_x_17:
[----:B------:R-:W-:-:S00]  /*24df0*/  BRA `(.L_x_17) ;  /* 0xfffffffc00fc7947 */ /* 0x000fc0000383ffff */
[----:B------:R-:W-:-:S00]  /*24e00*/  NOP ;  /* 0x0000000000007918 */ /* 0x000fc00000000000 */
[----:B------:R-:W-:-:S00]  /*24e10*/  NOP ;  /* 0x0000000000007918 */ /* 0x000fc00000000000 */
[----:B------:R-:W-:-:S00]  /*24e20*/  NOP ;  /* 0x0000000000007918 */ /* 0x000fc00000000000 */
[----:B------:R-:W-:-:S00]  /*24e30*/  NOP ;  /* 0x0000000000007918 */ /* 0x000fc00000000000 */
[----:B------:R-:W-:-:S00]  /*24e40*/  NOP ;  /* 0x0000000000007918 */ /* 0x000fc00000000000 */
[----:B------:R-:W-:-:S00]  /*24e50*/  NOP ;  /* 0x0000000000007918 */ /* 0x000fc00000000000 */
[----:B------:R-:W-:-:S00]  /*24e60*/  NOP ;  /* 0x0000000000007918 */ /* 0x000fc00000000000 */
[----:B------:R-:W-:-:S00]  /*24e70*/  NOP ;  /* 0x0000000000007918 */ /* 0x000fc00000000000 */
.L_x_20:


//--------------------- .nv.shared.matmul_kernel  --------------------------
	.section	.nv.shared.matmul_kernel,"aw",@nobits
	.sectionflags	@""
	.align	16
	.zero		1024


//--------------------- .nv.shared.reserved.0     --------------------------
	.section	.nv.shared.reserved.0,"aw",@nobits
	.align	8
	.weak		__nv_reservedSMEM_offset_0_alias
	.size		__nv_reservedSMEM_offset_0_alias, 0, 64
	.other		__nv_reservedSMEM_offset_0_alias,@"STO_CUDA_RESERVED_SHARED STV_DEFAULT"
__nv_reservedSMEM_offset_0_alias:
	.zero		0
.nv.shared.reserved.0:
	.zero		64
	.weak		__nv_reservedSMEM_allocation_phase
	.type		__nv_reservedSMEM_allocation_phase,@object
	.size		__nv_reservedSMEM_allocation_phase,(.L_0 - __nv_reservedSMEM_allocation_phase)
__nv_reservedSMEM_allocation_phase:
	.zero		1
.L_0:
	.zero		7
	.weak		__nv_reservedSMEM_devtool_atexit_pc
	.type		__nv_reservedSMEM_devtool_atexit_pc,@object
	.size		__nv_reservedSMEM_devtool_atexit_pc,(__nv_reservedSMEM_allocation_mask - __nv_reservedSMEM_devtool_atexit_pc)
__nv_reservedSMEM_devtool_atexit_pc:
	.zero		8
	.weak		__nv_reservedSMEM_allocation_mask
	.type		__nv_reservedSMEM_allocation_mask,@object
	.size		__nv_reservedSMEM_allocation_mask,(.L_2 - __nv_reservedSMEM_allocation_mask)
__nv_reservedSMEM_allocation_mask:
	.zero		4
.L_2:


//--------------------- .nv.constant0.matmul_kernel --------------------------
	.section	.nv.constant0.matmul_kernel,"a",@progbits
	.sectionflags	@""
	.align	4
.nv.constant0.matmul_kernel:
	.zero		976


//--------------------- SYMBOLS --------------------------

	.type		.nv.reservedSmem.offset0,@object
	.size		.nv.reservedSmem.offset0,0x4
	.type		.nv.reservedSmem.cap,@object
	.size		.nv.reservedSmem.cap,0x4
